/*
 * SPDX-FileCopyrightText: Copyright (c) 2025 NVIDIA CORPORATION & AFFILIATES. All rights reserved.
 * SPDX-License-Identifier: BSD-3-Clause
 */

#include "group_norm_nhwc_bwd_one_pass_kernel.cuh"
#include "group_norm_nhwc_fwd_one_pass_kernel.cuh"
#include "macros.h"

GN_FWD_BWD_ONE_PASS_DEFINITION(/* CHANNELS_PER_GROUP */ 30, /* THREADS_PER_BLOCK */ 480)


// ===== COMPILED SASS (sm_90) =====

	.target	sm_90

	.elftype	@"ET_EXEC"


//--------------------- .note.nv.tkinfo           --------------------------
	.section	.note.nv.tkinfo,"",@"SHT_NOTE"
	.sectionflags	@"SHF_NOTE_NV_TKINFO"
	.tkinfo
        /*0018*/ 	.word	0x00000002
        /*0030*/ 	.string	""
        /*0030*/ 	.string	"ptxas"
        /*0030*/ 	.string	"Cuda compilation tools, release 13.0, V13.0.88"
        /*0030*/ 	.string	"Build cuda_13.0.r13.0/compiler.36424714_0"
        /*0030*/ 	.string	"-arch sm_90 -m 64 "



//--------------------- .note.nv.cuinfo           --------------------------
	.section	.note.nv.cuinfo,"",@"SHT_NOTE"
	.sectionflags	@"SHF_NOTE_NV_CUINFO"
        /*0018*/ 	.short	0x0002
        /*001a*/ 	.short	0x005a
        /*001c*/ 	.short	0x0082
	.zero		2


//--------------------- .nv.info                  --------------------------
	.section	.nv.info,"",@"SHT_CUDA_INFO"
	.align	4


	//----- nvinfo : EIATTR_REGCOUNT
	.align		4
        /*0000*/ 	.byte	0x04, 0x2f
        /*0002*/ 	.short	(.L_41 - .L_40)
	.align		4
.L_40:
        /*0004*/ 	.word	index@(_Z35group_norm_nhwc_fwd_one_pass_kernelI11Fp32IOFp16WLi512ELi30ELi480EEv26Group_norm_nhwc_fwd_params)
        /*0008*/ 	.word	0x0000006c


	//----- nvinfo : EIATTR_FRAME_SIZE
	.align		4
.L_41:
        /*000c*/ 	.byte	0x04, 0x11
        /*000e*/ 	.short	(.L_43 - .L_42)
	.align		4
.L_42:
        /*0010*/ 	.word	index@(_Z35group_norm_nhwc_fwd_one_pass_kernelI11Fp32IOFp16WLi512ELi30ELi480EEv26Group_norm_nhwc_fwd_params)
        /*0014*/ 	.word	0x00000000


	//----- nvinfo : EIATTR_REGCOUNT
	.align		4
.L_43:
        /*0018*/ 	.byte	0x04, 0x2f
        /*001a*/ 	.short	(.L_45 - .L_44)
	.align		4
.L_44:
        /*001c*/ 	.word	index@(_Z35group_norm_nhwc_fwd_one_pass_kernelI11Fp32IOFp16WLi256ELi30ELi480EEv26Group_norm_nhwc_fwd_params)
        /*0020*/ 	.word	0x00000039


	//----- nvinfo : EIATTR_FRAME_SIZE
	.align		4
.L_45:
        /*0024*/ 	.byte	0x04, 0x11
        /*0026*/ 	.short	(.L_47 - .L_46)
	.align		4
.L_46:
        /*0028*/ 	.word	index@(_Z35group_norm_nhwc_fwd_one_pass_kernelI11Fp32IOFp16WLi256ELi30ELi480EEv26Group_norm_nhwc_fwd_params)
        /*002c*/ 	.word	0x00000000


	//----- nvinfo : EIATTR_REGCOUNT
	.align		4
.L_47:
        /*0030*/ 	.byte	0x04, 0x2f
        /*0032*/ 	.short	(.L_49 - .L_48)
	.align		4
.L_48:
        /*0034*/ 	.word	index@(_Z35group_norm_nhwc_fwd_one_pass_kernelI11Fp32IOFp16WLi128ELi30ELi480EEv26Group_norm_nhwc_fwd_params)
        /*0038*/ 	.word	0x00000028


	//----- nvinfo : EIATTR_FRAME_SIZE
	.align		4
.L_49:
        /*003c*/ 	.byte	0x04, 0x11
        /*003e*/ 	.short	(.L_51 - .L_50)
	.align		4
.L_50:
        /*0040*/ 	.word	index@(_Z35group_norm_nhwc_fwd_one_pass_kernelI11Fp32IOFp16WLi128ELi30ELi480EEv26Group_norm_nhwc_fwd_params)
        /*0044*/ 	.word	0x00000000


	//----- nvinfo : EIATTR_REGCOUNT
	.align		4
.L_51:
        /*0048*/ 	.byte	0x04, 0x2f
        /*004a*/ 	.short	(.L_53 - .L_52)
	.align		4
.L_52:
        /*004c*/ 	.word	index@(_Z35group_norm_nhwc_fwd_one_pass_kernelI11Fp32IOFp16WLi64ELi30ELi480EEv26Group_norm_nhwc_fwd_params)
        /*0050*/ 	.word	0x00000020


	//----- nvinfo : EIATTR_FRAME_SIZE
	.align		4
.L_53:
        /*0054*/ 	.byte	0x04, 0x11
        /*0056*/ 	.short	(.L_55 - .L_54)
	.align		4
.L_54:
        /*0058*/ 	.word	index@(_Z35group_norm_nhwc_fwd_one_pass_kernelI11Fp32IOFp16WLi64ELi30ELi480EEv26Group_norm_nhwc_fwd_params)
        /*005c*/ 	.word	0x00000000


	//----- nvinfo : EIATTR_REGCOUNT
	.align		4
.L_55:
        /*0060*/ 	.byte	0x04, 0x2f
        /*0062*/ 	.short	(.L_57 - .L_56)
	.align		4
.L_56:
        /*0064*/ 	.word	index@(_Z35group_norm_nhwc_fwd_one_pass_kernelI11Fp32IOBf16WLi512ELi30ELi480EEv26Group_norm_nhwc_fwd_params)
        /*0068*/ 	.word	0x0000006c


	//----- nvinfo : EIATTR_FRAME_SIZE
	.align		4
.L_57:
        /*006c*/ 	.byte	0x04, 0x11
        /*006e*/ 	.short	(.L_59 - .L_58)
	.align		4
.L_58:
        /*0070*/ 	.word	index@(_Z35group_norm_nhwc_fwd_one_pass_kernelI11Fp32IOBf16WLi512ELi30ELi480EEv26Group_norm_nhwc_fwd_params)
        /*0074*/ 	.word	0x00000000


	//----- nvinfo : EIATTR_REGCOUNT
	.align		4
.L_59:
        /*0078*/ 	.byte	0x04, 0x2f
        /*007a*/ 	.short	(.L_61 - .L_60)
	.align		4
.L_60:
        /*007c*/ 	.word	index@(_Z35group_norm_nhwc_fwd_one_pass_kernelI11Fp32IOBf16WLi256ELi30ELi480EEv26Group_norm_nhwc_fwd_params)
        /*0080*/ 	.word	0x00000039


	//----- nvinfo : EIATTR_FRAME_SIZE
	.align		4
.L_61:
        /*0084*/ 	.byte	0x04, 0x11
        /*0086*/ 	.short	(.L_63 - .L_62)
	.align		4
.L_62:
        /*0088*/ 	.word	index@(_Z35group_norm_nhwc_fwd_one_pass_kernelI11Fp32IOBf16WLi256ELi30ELi480EEv26Group_norm_nhwc_fwd_params)
        /*008c*/ 	.word	0x00000000


	//----- nvinfo : EIATTR_REGCOUNT
	.align		4
.L_63:
        /*0090*/ 	.byte	0x04, 0x2f
        /*0092*/ 	.short	(.L_65 - .L_64)
	.align		4
.L_64:
        /*0094*/ 	.word	index@(_Z35group_norm_nhwc_fwd_one_pass_kernelI11Fp32IOBf16WLi128ELi30ELi480EEv26Group_norm_nhwc_fwd_params)
        /*0098*/ 	.word	0x00000028


	//----- nvinfo : EIATTR_FRAME_SIZE
	.align		4
.L_65:
        /*009c*/ 	.byte	0x04, 0x11
        /*009e*/ 	.short	(.L_67 - .L_66)
	.align		4
.L_66:
        /*00a0*/ 	.word	index@(_Z35group_norm_nhwc_fwd_one_pass_kernelI11Fp32IOBf16WLi128ELi30ELi480EEv26Group_norm_nhwc_fwd_params)
        /*00a4*/ 	.word	0x00000000


	//----- nvinfo : EIATTR_REGCOUNT
	.align		4
.L_67:
        /*00a8*/ 	.byte	0x04, 0x2f
        /*00aa*/ 	.short	(.L_69 - .L_68)
	.align		4
.L_68:
        /*00ac*/ 	.word	index@(_Z35group_norm_nhwc_fwd_one_pass_kernelI11Fp32IOBf16WLi64ELi30ELi480EEv26Group_norm_nhwc_fwd_params)
        /*00b0*/ 	.word	0x00000020


	//----- nvinfo : EIATTR_FRAME_SIZE
	.align		4
.L_69:
        /*00b4*/ 	.byte	0x04, 0x11
        /*00b6*/ 	.short	(.L_71 - .L_70)
	.align		4
.L_70:
        /*00b8*/ 	.word	index@(_Z35group_norm_nhwc_fwd_one_pass_kernelI11Fp32IOBf16WLi64ELi30ELi480EEv26Group_norm_nhwc_fwd_params)
        /*00bc*/ 	.word	0x00000000


	//----- nvinfo : EIATTR_REGCOUNT
	.align		4
.L_71:
        /*00c0*/ 	.byte	0x04, 0x2f
        /*00c2*/ 	.short	(.L_73 - .L_72)
	.align		4
.L_72:
        /*00c4*/ 	.word	index@(_Z35group_norm_nhwc_fwd_one_pass_kernelI11Fp32IOFp32WLi512ELi30ELi480EEv26Group_norm_nhwc_fwd_params)
        /*00c8*/ 	.word	0x0000007e


	//----- nvinfo : EIATTR_FRAME_SIZE
	.align		4
.L_73:
        /*00cc*/ 	.byte	0x04, 0x11
        /*00ce*/ 	.short	(.L_75 - .L_74)
	.align		4
.L_74:
        /*00d0*/ 	.word	index@(_Z35group_norm_nhwc_fwd_one_pass_kernelI11Fp32IOFp32WLi512ELi30ELi480EEv26Group_norm_nhwc_fwd_params)
        /*00d4*/ 	.word	0x00000000


	//----- nvinfo : EIATTR_REGCOUNT
	.align		4
.L_75:
        /*00d8*/ 	.byte	0x04, 0x2f
        /*00da*/ 	.short	(.L_77 - .L_76)
	.align		4
.L_76:
        /*00dc*/ 	.word	index@(_Z35group_norm_nhwc_fwd_one_pass_kernelI11Fp32IOFp32WLi256ELi30ELi480EEv26Group_norm_nhwc_fwd_params)
        /*00e0*/ 	.word	0x0000003a


	//----- nvinfo : EIATTR_FRAME_SIZE
	.align		4
.L_77:
        /*00e4*/ 	.byte	0x04, 0x11
        /*00e6*/ 	.short	(.L_79 - .L_78)
	.align		4
.L_78:
        /*00e8*/ 	.word	index@(_Z35group_norm_nhwc_fwd_one_pass_kernelI11Fp32IOFp32WLi256ELi30ELi480EEv26Group_norm_nhwc_fwd_params)
        /*00ec*/ 	.word	0x00000000


	//----- nvinfo : EIATTR_REGCOUNT
	.align		4
.L_79:
        /*00f0*/ 	.byte	0x04, 0x2f
        /*00f2*/ 	.short	(.L_81 - .L_80)
	.align		4
.L_80:
        /*00f4*/ 	.word	index@(_Z35group_norm_nhwc_fwd_one_pass_kernelI11Fp32IOFp32WLi128ELi30ELi480EEv26Group_norm_nhwc_fwd_params)
        /*00f8*/ 	.word	0x00000028


	//----- nvinfo : EIATTR_FRAME_SIZE
	.align		4
.L_81:
        /*00fc*/ 	.byte	0x04, 0x11
        /*00fe*/ 	.short	(.L_83 - .L_82)
	.align		4
.L_82:
        /*0100*/ 	.word	index@(_Z35group_norm_nhwc_fwd_one_pass_kernelI11Fp32IOFp32WLi128ELi30ELi480EEv26Group_norm_nhwc_fwd_params)
        /*0104*/ 	.word	0x00000000


	//----- nvinfo : EIATTR_REGCOUNT
	.align		4
.L_83:
        /*0108*/ 	.byte	0x04, 0x2f
        /*010a*/ 	.short	(.L_85 - .L_84)
	.align		4
.L_84:
        /*010c*/ 	.word	index@(_Z35group_norm_nhwc_fwd_one_pass_kernelI11Fp32IOFp32WLi64ELi30ELi480EEv26Group_norm_nhwc_fwd_params)
        /*0110*/ 	.word	0x00000020


	//----- nvinfo : EIATTR_FRAME_SIZE
	.align		4
.L_85:
        /*0114*/ 	.byte	0x04, 0x11
        /*0116*/ 	.short	(.L_87 - .L_86)
	.align		4
.L_86:
        /*0118*/ 	.word	index@(_Z35group_norm_nhwc_fwd_one_pass_kernelI11Fp32IOFp32WLi64ELi30ELi480EEv26Group_norm_nhwc_fwd_params)
        /*011c*/ 	.word	0x00000000


	//----- nvinfo : EIATTR_REGCOUNT
	.align		4
.L_87:
        /*0120*/ 	.byte	0x04, 0x2f
        /*0122*/ 	.short	(.L_89 - .L_88)
	.align		4
.L_88:
        /*0124*/ 	.word	index@(_Z35group_norm_nhwc_fwd_one_pass_kernelI11Fp16IOFp16WLi512ELi30ELi480EEv26Group_norm_nhwc_fwd_params)
        /*0128*/ 	.word	0x00000040


	//----- nvinfo : EIATTR_FRAME_SIZE
	.align		4
.L_89:
        /*012c*/ 	.byte	0x04, 0x11
        /*012e*/ 	.short	(.L_91 - .L_90)
	.align		4
.L_90:
        /*0130*/ 	.word	index@(_Z35group_norm_nhwc_fwd_one_pass_kernelI11Fp16IOFp16WLi512ELi30ELi480EEv26Group_norm_nhwc_fwd_params)
        /*0134*/ 	.word	0x00000000


	//----- nvinfo : EIATTR_REGCOUNT
	.align		4
.L_91:
        /*0138*/ 	.byte	0x04, 0x2f
        /*013a*/ 	.short	(.L_93 - .L_92)
	.align		4
.L_92:
        /*013c*/ 	.word	index@(_Z35group_norm_nhwc_fwd_one_pass_kernelI11Fp16IOFp16WLi256ELi30ELi480EEv26Group_norm_nhwc_fwd_params)
        /*0140*/ 	.word	0x00000039


	//----- nvinfo : EIATTR_FRAME_SIZE
	.align		4
.L_93:
        /*0144*/ 	.byte	0x04, 0x11
        /*0146*/ 	.short	(.L_95 - .L_94)
	.align		4
.L_94:
        /*0148*/ 	.word	index@(_Z35group_norm_nhwc_fwd_one_pass_kernelI11Fp16IOFp16WLi256ELi30ELi480EEv26Group_norm_nhwc_fwd_params)
        /*014c*/ 	.word	0x00000000


	//----- nvinfo : EIATTR_REGCOUNT
	.align		4
.L_95:
        /*0150*/ 	.byte	0x04, 0x2f
        /*0152*/ 	.short	(.L_97 - .L_96)
	.align		4
.L_96:
        /*0154*/ 	.word	index@(_Z35group_norm_nhwc_fwd_one_pass_kernelI11Fp16IOFp16WLi128ELi30ELi480EEv26Group_norm_nhwc_fwd_params)
        /*0158*/ 	.word	0x00000020


	//----- nvinfo : EIATTR_FRAME_SIZE
	.align		4
.L_97:
        /*015c*/ 	.byte	0x04, 0x11
        /*015e*/ 	.short	(.L_99 - .L_98)
	.align		4
.L_98:
        /*0160*/ 	.word	index@(_Z35group_norm_nhwc_fwd_one_pass_kernelI11Fp16IOFp16WLi128ELi30ELi480EEv26Group_norm_nhwc_fwd_params)
        /*0164*/ 	.word	0x00000000


	//----- nvinfo : EIATTR_REGCOUNT
	.align		4
.L_99:
        /*0168*/ 	.byte	0x04, 0x2f
        /*016a*/ 	.short	(.L_101 - .L_100)
	.align		4
.L_100:
        /*016c*/ 	.word	index@(_Z35group_norm_nhwc_fwd_one_pass_kernelI11Fp16IOFp16WLi64ELi30ELi480EEv26Group_norm_nhwc_fwd_params)
        /*0170*/ 	.word	0x00000020


	//----- nvinfo : EIATTR_FRAME_SIZE
	.align		4
.L_101:
        /*0174*/ 	.byte	0x04, 0x11
        /*0176*/ 	.short	(.L_103 - .L_102)
	.align		4
.L_102:
        /*0178*/ 	.word	index@(_Z35group_norm_nhwc_fwd_one_pass_kernelI11Fp16IOFp16WLi64ELi30ELi480EEv26Group_norm_nhwc_fwd_params)
        /*017c*/ 	.word	0x00000000


	//----- nvinfo : EIATTR_REGCOUNT
	.align		4
.L_103:
        /*0180*/ 	.byte	0x04, 0x2f
        /*0182*/ 	.short	(.L_105 - .L_104)
	.align		4
.L_104:
        /*0184*/ 	.word	index@(_Z35group_norm_nhwc_fwd_one_pass_kernelI11Fp16IOBf16WLi512ELi30ELi480EEv26Group_norm_nhwc_fwd_params)
        /*0188*/ 	.word	0x00000040


	//----- nvinfo : EIATTR_FRAME_SIZE
	.align		4
.L_105:
        /*018c*/ 	.byte	0x04, 0x11
        /*018e*/ 	.short	(.L_107 - .L_106)
	.align		4
.L_106:
        /*0190*/ 	.word	index@(_Z35group_norm_nhwc_fwd_one_pass_kernelI11Fp16IOBf16WLi512ELi30ELi480EEv26Group_norm_nhwc_fwd_params)
        /*0194*/ 	.word	0x00000000


	//----- nvinfo : EIATTR_REGCOUNT
	.align		4
.L_107:
        /*0198*/ 	.byte	0x04, 0x2f
        /*019a*/ 	.short	(.L_109 - .L_108)
	.align		4
.L_108:
        /*019c*/ 	.word	index@(_Z35group_norm_nhwc_fwd_one_pass_kernelI11Fp16IOBf16WLi256ELi30ELi480EEv26Group_norm_nhwc_fwd_params)
        /*01a0*/ 	.word	0x00000039


	//----- nvinfo : EIATTR_FRAME_SIZE
	.align		4
.L_109:
        /*01a4*/ 	.byte	0x04, 0x11
        /*01a6*/ 	.short	(.L_111 - .L_110)
	.align		4
.L_110:
        /*01a8*/ 	.word	index@(_Z35group_norm_nhwc_fwd_one_pass_kernelI11Fp16IOBf16WLi256ELi30ELi480EEv26Group_norm_nhwc_fwd_params)
        /*01ac*/ 	.word	0x00000000


	//----- nvinfo : EIATTR_REGCOUNT
	.align		4
.L_111:
        /*01b0*/ 	.byte	0x04, 0x2f
        /*01b2*/ 	.short	(.L_113 - .L_112)
	.align		4
.L_112:
        /*01b4*/ 	.word	index@(_Z35group_norm_nhwc_fwd_one_pass_kernelI11Fp16IOBf16WLi128ELi30ELi480EEv26Group_norm_nhwc_fwd_params)
        /*01b8*/ 	.word	0x00000020


	//----- nvinfo : EIATTR_FRAME_SIZE
	.align		4
.L_113:
        /*01bc*/ 	.byte	0x04, 0x11
        /*01be*/ 	.short	(.L_115 - .L_114)
	.align		4
.L_114:
        /*01c0*/ 	.word	index@(_Z35group_norm_nhwc_fwd_one_pass_kernelI11Fp16IOBf16WLi128ELi30ELi480EEv26Group_norm_nhwc_fwd_params)
        /*01c4*/ 	.word	0x00000000


	//----- nvinfo : EIATTR_REGCOUNT
	.align		4
.L_115:
        /*01c8*/ 	.byte	0x04, 0x2f
        /*01ca*/ 	.short	(.L_117 - .L_116)
	.align		4
.L_116:
        /*01cc*/ 	.word	index@(_Z35group_norm_nhwc_fwd_one_pass_kernelI11Fp16IOBf16WLi64ELi30ELi480EEv26Group_norm_nhwc_fwd_params)
        /*01d0*/ 	.word	0x00000020


	//----- nvinfo : EIATTR_FRAME_SIZE
	.align		4
.L_117:
        /*01d4*/ 	.byte	0x04, 0x11
        /*01d6*/ 	.short	(.L_119 - .L_118)
	.align		4
.L_118:
        /*01d8*/ 	.word	index@(_Z35group_norm_nhwc_fwd_one_pass_kernelI11Fp16IOBf16WLi64ELi30ELi480EEv26Group_norm_nhwc_fwd_params)
        /*01dc*/ 	.word	0x00000000


	//----- nvinfo : EIATTR_REGCOUNT
	.align		4
.L_119:
        /*01e0*/ 	.byte	0x04, 0x2f
        /*01e2*/ 	.short	(.L_121 - .L_120)
	.align		4
.L_120:
        /*01e4*/ 	.word	index@(_Z35group_norm_nhwc_fwd_one_pass_kernelI11Fp16IOFp32WLi512ELi30ELi480EEv26Group_norm_nhwc_fwd_params)
        /*01e8*/ 	.word	0x00000040


	//----- nvinfo : EIATTR_FRAME_SIZE
	.align		4
.L_121:
        /*01ec*/ 	.byte	0x04, 0x11
        /*01ee*/ 	.short	(.L_123 - .L_122)
	.align		4
.L_122:
        /*01f0*/ 	.word	index@(_Z35group_norm_nhwc_fwd_one_pass_kernelI11Fp16IOFp32WLi512ELi30ELi480EEv26Group_norm_nhwc_fwd_params)
        /*01f4*/ 	.word	0x00000000


	//----- nvinfo : EIATTR_REGCOUNT
	.align		4
.L_123:
        /*01f8*/ 	.byte	0x04, 0x2f
        /*01fa*/ 	.short	(.L_125 - .L_124)
	.align		4
.L_124:
        /*01fc*/ 	.word	index@(_Z35group_norm_nhwc_fwd_one_pass_kernelI11Fp16IOFp32WLi256ELi30ELi480EEv26Group_norm_nhwc_fwd_params)
        /*0200*/ 	.word	0x00000039


	//----- nvinfo : EIATTR_FRAME_SIZE
	.align		4
.L_125:
        /*0204*/ 	.byte	0x04, 0x11
        /*0206*/ 	.short	(.L_127 - .L_126)
	.align		4
.L_126:
        /*0208*/ 	.word	index@(_Z35group_norm_nhwc_fwd_one_pass_kernelI11Fp16IOFp32WLi256ELi30ELi480EEv26Group_norm_nhwc_fwd_params)
        /*020c*/ 	.word	0x00000000


	//----- nvinfo : EIATTR_REGCOUNT
	.align		4
.L_127:
        /*0210*/ 	.byte	0x04, 0x2f
        /*0212*/ 	.short	(.L_129 - .L_128)
	.align		4
.L_128:
        /*0214*/ 	.word	index@(_Z35group_norm_nhwc_fwd_one_pass_kernelI11Fp16IOFp32WLi128ELi30ELi480EEv26Group_norm_nhwc_fwd_params)
        /*0218*/ 	.word	0x00000020


	//----- nvinfo : EIATTR_FRAME_SIZE
	.align		4
.L_129:
        /*021c*/ 	.byte	0x04, 0x11
        /*021e*/ 	.short	(.L_131 - .L_130)
	.align		4
.L_130:
        /*0220*/ 	.word	index@(_Z35group_norm_nhwc_fwd_one_pass_kernelI11Fp16IOFp32WLi128ELi30ELi480EEv26Group_norm_nhwc_fwd_params)
        /*0224*/ 	.word	0x00000000


	//----- nvinfo : EIATTR_REGCOUNT
	.align		4
.L_131:
        /*0228*/ 	.byte	0x04, 0x2f
        /*022a*/ 	.short	(.L_133 - .L_132)
	.align		4
.L_132:
        /*022c*/ 	.word	index@(_Z35group_norm_nhwc_fwd_one_pass_kernelI11Fp16IOFp32WLi64ELi30ELi480EEv26Group_norm_nhwc_fwd_params)
        /*0230*/ 	.word	0x00000020


	//----- nvinfo : EIATTR_FRAME_SIZE
	.align		4
.L_133:
        /*0234*/ 	.byte	0x04, 0x11
        /*0236*/ 	.short	(.L_135 - .L_134)
	.align		4
.L_134:
        /*0238*/ 	.word	index@(_Z35group_norm_nhwc_fwd_one_pass_kernelI11Fp16IOFp32WLi64ELi30ELi480EEv26Group_norm_nhwc_fwd_params)
        /*023c*/ 	.word	0x00000000


	//----- nvinfo : EIATTR_REGCOUNT
	.align		4
.L_135:
        /*0240*/ 	.byte	0x04, 0x2f
        /*0242*/ 	.short	(.L_137 - .L_136)
	.align		4
.L_136:
        /*0244*/ 	.word	index@(_Z35group_norm_nhwc_fwd_one_pass_kernelI11Bf16IOFp16WLi512ELi30ELi480EEv26Group_norm_nhwc_fwd_params)
        /*0248*/ 	.word	0x0000007e


	//----- nvinfo : EIATTR_FRAME_SIZE
	.align		4
.L_137:
        /*024c*/ 	.byte	0x04, 0x11
        /*024e*/ 	.short	(.L_139 - .L_138)
	.align		4
.L_138:
        /*0250*/ 	.word	index@(_Z35group_norm_nhwc_fwd_one_pass_kernelI11Bf16IOFp16WLi512ELi30ELi480EEv26Group_norm_nhwc_fwd_params)
        /*0254*/ 	.word	0x00000000


	//----- nvinfo : EIATTR_REGCOUNT
	.align		4
.L_139:
        /*0258*/ 	.byte	0x04, 0x2f
        /*025a*/ 	.short	(.L_141 - .L_140)
	.align		4
.L_140:
        /*025c*/ 	.word	index@(_Z35group_norm_nhwc_fwd_one_pass_kernelI11Bf16IOFp16WLi256ELi30ELi480EEv26Group_norm_nhwc_fwd_params)
        /*0260*/ 	.word	0x00000038


	//----- nvinfo : EIATTR_FRAME_SIZE
	.align		4
.L_141:
        /*0264*/ 	.byte	0x04, 0x11
        /*0266*/ 	.short	(.L_143 - .L_142)
	.align		4
.L_142:
        /*0268*/ 	.word	index@(_Z35group_norm_nhwc_fwd_one_pass_kernelI11Bf16IOFp16WLi256ELi30ELi480EEv26Group_norm_nhwc_fwd_params)
        /*026c*/ 	.word	0x00000000


	//----- nvinfo : EIATTR_REGCOUNT
	.align		4
.L_143:
        /*0270*/ 	.byte	0x04, 0x2f
        /*0272*/ 	.short	(.L_145 - .L_144)
	.align		4
.L_144:
        /*0274*/ 	.word	index@(_Z35group_norm_nhwc_fwd_one_pass_kernelI11Bf16IOFp16WLi128ELi30ELi480EEv26Group_norm_nhwc_fwd_params)
        /*0278*/ 	.word	0x00000020


	//----- nvinfo : EIATTR_FRAME_SIZE
	.align		4
.L_145:
        /*027c*/ 	.byte	0x04, 0x11
        /*027e*/ 	.short	(.L_147 - .L_146)
	.align		4
.L_146:
        /*0280*/ 	.word	index@(_Z35group_norm_nhwc_fwd_one_pass_kernelI11Bf16IOFp16WLi128ELi30ELi480EEv26Group_norm_nhwc_fwd_params)
        /*0284*/ 	.word	0x00000000


	//----- nvinfo : EIATTR_REGCOUNT
	.align		4
.L_147:
        /*0288*/ 	.byte	0x04, 0x2f
        /*028a*/ 	.short	(.L_149 - .L_148)
	.align		4
.L_148:
        /*028c*/ 	.word	index@(_Z35group_norm_nhwc_fwd_one_pass_kernelI11Bf16IOFp16WLi64ELi30ELi480EEv26Group_norm_nhwc_fwd_params)
        /*0290*/ 	.word	0x00000020


	//----- nvinfo : EIATTR_FRAME_SIZE
	.align		4
.L_149:
        /*0294*/ 	.byte	0x04, 0x11
        /*0296*/ 	.short	(.L_151 - .L_150)
	.align		4
.L_150:
        /*0298*/ 	.word	index@(_Z35group_norm_nhwc_fwd_one_pass_kernelI11Bf16IOFp16WLi64ELi30ELi480EEv26Group_norm_nhwc_fwd_params)
        /*029c*/ 	.word	0x00000000


	//----- nvinfo : EIATTR_REGCOUNT
	.align		4
.L_151:
        /*02a0*/ 	.byte	0x04, 0x2f
        /*02a2*/ 	.short	(.L_153 - .L_152)
	.align		4
.L_152:
        /*02a4*/ 	.word	index@(_Z35group_norm_nhwc_fwd_one_pass_kernelI11Bf16IOBf16WLi512ELi30ELi480EEv26Group_norm_nhwc_fwd_params)
        /*02a8*/ 	.word	0x0000007e


	//----- nvinfo : EIATTR_FRAME_SIZE
	.align		4
.L_153:
        /*02ac*/ 	.byte	0x04, 0x11
        /*02ae*/ 	.short	(.L_155 - .L_154)
	.align		4
.L_154:
        /*02b0*/ 	.word	index@(_Z35group_norm_nhwc_fwd_one_pass_kernelI11Bf16IOBf16WLi512ELi30ELi480EEv26Group_norm_nhwc_fwd_params)
        /*02b4*/ 	.word	0x00000000


	//----- nvinfo : EIATTR_REGCOUNT
	.align		4
.L_155:
        /*02b8*/ 	.byte	0x04, 0x2f
        /*02ba*/ 	.short	(.L_157 - .L_156)
	.align		4
.L_156:
        /*02bc*/ 	.word	index@(_Z35group_norm_nhwc_fwd_one_pass_kernelI11Bf16IOBf16WLi256ELi30ELi480EEv26Group_norm_nhwc_fwd_params)
        /*02c0*/ 	.word	0x00000038


	//----- nvinfo : EIATTR_FRAME_SIZE
	.align		4
.L_157:
        /*02c4*/ 	.byte	0x04, 0x11
        /*02c6*/ 	.short	(.L_159 - .L_158)
	.align		4
.L_158:
        /*02c8*/ 	.word	index@(_Z35group_norm_nhwc_fwd_one_pass_kernelI11Bf16IOBf16WLi256ELi30ELi480EEv26Group_norm_nhwc_fwd_params)
        /*02cc*/ 	.word	0x00000000


	//----- nvinfo : EIATTR_REGCOUNT
	.align		4
.L_159:
        /*02d0*/ 	.byte	0x04, 0x2f
        /*02d2*/ 	.short	(.L_161 - .L_160)
	.align		4
.L_160:
        /*02d4*/ 	.word	index@(_Z35group_norm_nhwc_fwd_one_pass_kernelI11Bf16IOBf16WLi128ELi30ELi480EEv26Group_norm_nhwc_fwd_params)
        /*02d8*/ 	.word	0x00000020


	//----- nvinfo : EIATTR_FRAME_SIZE
	.align		4
.L_161:
        /*02dc*/ 	.byte	0x04, 0x11
        /*02de*/ 	.short	(.L_163 - .L_162)
	.align		4
.L_162:
        /*02e0*/ 	.word	index@(_Z35group_norm_nhwc_fwd_one_pass_kernelI11Bf16IOBf16WLi128ELi30ELi480EEv26Group_norm_nhwc_fwd_params)
        /*02e4*/ 	.word	0x00000000


	//----- nvinfo : EIATTR_REGCOUNT
	.align		4
.L_163:
        /*02e8*/ 	.byte	0x04, 0x2f
        /*02ea*/ 	.short	(.L_165 - .L_164)
	.align		4
.L_164:
        /*02ec*/ 	.word	index@(_Z35group_norm_nhwc_fwd_one_pass_kernelI11Bf16IOBf16WLi64ELi30ELi480EEv26Group_norm_nhwc_fwd_params)
        /*02f0*/ 	.word	0x00000020


	//----- nvinfo : EIATTR_FRAME_SIZE
	.align		4
.L_165:
        /*02f4*/ 	.byte	0x04, 0x11
        /*02f6*/ 	.short	(.L_167 - .L_166)
	.align		4
.L_166:
        /*02f8*/ 	.word	index@(_Z35group_norm_nhwc_fwd_one_pass_kernelI11Bf16IOBf16WLi64ELi30ELi480EEv26Group_norm_nhwc_fwd_params)
        /*02fc*/ 	.word	0x00000000


	//----- nvinfo : EIATTR_REGCOUNT
	.align		4
.L_167:
        /*0300*/ 	.byte	0x04, 0x2f
        /*0302*/ 	.short	(.L_169 - .L_168)
	.align		4
.L_168:
        /*0304*/ 	.word	index@(_Z35group_norm_nhwc_fwd_one_pass_kernelI11Bf16IOFp32WLi512ELi30ELi480EEv26Group_norm_nhwc_fwd_params)
        /*0308*/ 	.word	0x0000007e


	//----- nvinfo : EIATTR_FRAME_SIZE
	.align		4
.L_169:
        /*030c*/ 	.byte	0x04, 0x11
        /*030e*/ 	.short	(.L_171 - .L_170)
	.align		4
.L_170:
        /*0310*/ 	.word	index@(_Z35group_norm_nhwc_fwd_one_pass_kernelI11Bf16IOFp32WLi512ELi30ELi480EEv26Group_norm_nhwc_fwd_params)
        /*0314*/ 	.word	0x00000000


	//----- nvinfo : EIATTR_REGCOUNT
	.align		4
.L_171:
        /*0318*/ 	.byte	0x04, 0x2f
        /*031a*/ 	.short	(.L_173 - .L_172)
	.align		4
.L_172:
        /*031c*/ 	.word	index@(_Z35group_norm_nhwc_fwd_one_pass_kernelI11Bf16IOFp32WLi256ELi30ELi480EEv26Group_norm_nhwc_fwd_params)
        /*0320*/ 	.word	0x00000038


	//----- nvinfo : EIATTR_FRAME_SIZE
	.align		4
.L_173:
        /*0324*/ 	.byte	0x04, 0x11
        /*0326*/ 	.short	(.L_175 - .L_174)
	.align		4
.L_174:
        /*0328*/ 	.word	index@(_Z35group_norm_nhwc_fwd_one_pass_kernelI11Bf16IOFp32WLi256ELi30ELi480EEv26Group_norm_nhwc_fwd_params)
        /*032c*/ 	.word	0x00000000


	//----- nvinfo : EIATTR_REGCOUNT
	.align		4
.L_175:
        /*0330*/ 	.byte	0x04, 0x2f
        /*0332*/ 	.short	(.L_177 - .L_176)
	.align		4
.L_176:
        /*0334*/ 	.word	index@(_Z35group_norm_nhwc_fwd_one_pass_kernelI11Bf16IOFp32WLi128ELi30ELi480EEv26Group_norm_nhwc_fwd_params)
        /*0338*/ 	.word	0x00000020


	//----- nvinfo : EIATTR_FRAME_SIZE
	.align		4
.L_177:
        /*033c*/ 	.byte	0x04, 0x11
        /*033e*/ 	.short	(.L_179 - .L_178)
	.align		4
.L_178:
        /*0340*/ 	.word	index@(_Z35group_norm_nhwc_fwd_one_pass_kernelI11Bf16IOFp32WLi128ELi30ELi480EEv26Group_norm_nhwc_fwd_params)
        /*0344*/ 	.word	0x00000000


	//----- nvinfo : EIATTR_REGCOUNT
	.align		4
.L_179:
        /*0348*/ 	.byte	0x04, 0x2f
        /*034a*/ 	.short	(.L_181 - .L_180)
	.align		4
.L_180:
        /*034c*/ 	.word	index@(_Z35group_norm_nhwc_fwd_one_pass_kernelI11Bf16IOFp32WLi64ELi30ELi480EEv26Group_norm_nhwc_fwd_params)
        /*0350*/ 	.word	0x00000020


	//----- nvinfo : EIATTR_FRAME_SIZE
	.align		4
.L_181:
        /*0354*/ 	.byte	0x04, 0x11
        /*0356*/ 	.short	(.L_183 - .L_182)
	.align		4
.L_182:
        /*0358*/ 	.word	index@(_Z35group_norm_nhwc_fwd_one_pass_kernelI11Bf16IOFp32WLi64ELi30ELi480EEv26Group_norm_nhwc_fwd_params)
        /*035c*/ 	.word	0x00000000


	//----- nvinfo : EIATTR_REGCOUNT
	.align		4
.L_183:
        /*0360*/ 	.byte	0x04, 0x2f
        /*0362*/ 	.short	(.L_185 - .L_184)
	.align		4
.L_184:
        /*0364*/ 	.word	index@(_Z35group_norm_nhwc_bwd_one_pass_kernelI11Fp32IOFp16WLi512ELi30ELi480EEv26Group_norm_nhwc_bwd_params)
        /*0368*/ 	.word	0x00000080


	//----- nvinfo : EIATTR_FRAME_SIZE
	.align		4
.L_185:
        /*036c*/ 	.byte	0x04, 0x11
        /*036e*/ 	.short	(.L_187 - .L_186)
	.align		4
.L_186:
        /*0370*/ 	.word	index@(_Z35group_norm_nhwc_bwd_one_pass_kernelI11Fp32IOFp16WLi512ELi30ELi480EEv26Group_norm_nhwc_bwd_params)
        /*0374*/ 	.word	0x00000000


	//----- nvinfo : EIATTR_REGCOUNT
	.align		4
.L_187:
        /*0378*/ 	.byte	0x04, 0x2f
        /*037a*/ 	.short	(.L_189 - .L_188)
	.align		4
.L_188:
        /*037c*/ 	.word	index@(_Z35group_norm_nhwc_bwd_one_pass_kernelI11Fp32IOFp16WLi256ELi30ELi480EEv26Group_norm_nhwc_bwd_params)
        /*0380*/ 	.word	0x0000005f


	//----- nvinfo : EIATTR_FRAME_SIZE
	.align		4
.L_189:
        /*0384*/ 	.byte	0x04, 0x11
        /*0386*/ 	.short	(.L_191 - .L_190)
	.align		4
.L_190:
        /*0388*/ 	.word	index@(_Z35group_norm_nhwc_bwd_one_pass_kernelI11Fp32IOFp16WLi256ELi30ELi480EEv26Group_norm_nhwc_bwd_params)
        /*038c*/ 	.word	0x00000000


	//----- nvinfo : EIATTR_REGCOUNT
	.align		4
.L_191:
        /*0390*/ 	.byte	0x04, 0x2f
        /*0392*/ 	.short	(.L_193 - .L_192)
	.align		4
.L_192:
        /*0394*/ 	.word	index@(_Z35group_norm_nhwc_bwd_one_pass_kernelI11Fp32IOFp16WLi128ELi30ELi480EEv26Group_norm_nhwc_bwd_params)
        /*0398*/ 	.word	0x00000040


	//----- nvinfo : EIATTR_FRAME_SIZE
	.align		4
.L_193:
        /*039c*/ 	.byte	0x04, 0x11
        /*039e*/ 	.short	(.L_195 - .L_194)
	.align		4
.L_194:
        /*03a0*/ 	.word	index@(_Z35group_norm_nhwc_bwd_one_pass_kernelI11Fp32IOFp16WLi128ELi30ELi480EEv26Group_norm_nhwc_bwd_params)
        /*03a4*/ 	.word	0x00000000


	//----- nvinfo : EIATTR_REGCOUNT
	.align		4
.L_195:
        /*03a8*/ 	.byte	0x04, 0x2f
        /*03aa*/ 	.short	(.L_197 - .L_196)
	.align		4
.L_196:
        /*03ac*/ 	.word	index@(_Z35group_norm_nhwc_bwd_one_pass_kernelI11Fp32IOFp16WLi64ELi30ELi480EEv26Group_norm_nhwc_bwd_params)
        /*03b0*/ 	.word	0x00000040


	//----- nvinfo : EIATTR_FRAME_SIZE
	.align		4
.L_197:
        /*03b4*/ 	.byte	0x04, 0x11
        /*03b6*/ 	.short	(.L_199 - .L_198)
	.align		4
.L_198:
        /*03b8*/ 	.word	index@(_Z35group_norm_nhwc_bwd_one_pass_kernelI11Fp32IOFp16WLi64ELi30ELi480EEv26Group_norm_nhwc_bwd_params)
        /*03bc*/ 	.word	0x00000000


	//----- nvinfo : EIATTR_REGCOUNT
	.align		4
.L_199:
        /*03c0*/ 	.byte	0x04, 0x2f
        /*03c2*/ 	.short	(.L_201 - .L_200)
	.align		4
.L_200:
        /*03c4*/ 	.word	index@(_Z35group_norm_nhwc_bwd_one_pass_kernelI11Fp32IOBf16WLi512ELi30ELi480EEv26Group_norm_nhwc_bwd_params)
        /*03c8*/ 	.word	0x00000080


	//----- nvinfo : EIATTR_FRAME_SIZE
	.align		4
.L_201:
        /*03cc*/ 	.byte	0x04, 0x11
        /*03ce*/ 	.short	(.L_203 - .L_202)
	.align		4
.L_202:
        /*03d0*/ 	.word	index@(_Z35group_norm_nhwc_bwd_one_pass_kernelI11Fp32IOBf16WLi512ELi30ELi480EEv26Group_norm_nhwc_bwd_params)
        /*03d4*/ 	.word	0x00000000


	//----- nvinfo : EIATTR_REGCOUNT
	.align		4
.L_203:
        /*03d8*/ 	.byte	0x04, 0x2f
        /*03da*/ 	.short	(.L_205 - .L_204)
	.align		4
.L_204:
        /*03dc*/ 	.word	index@(_Z35group_norm_nhwc_bwd_one_pass_kernelI11Fp32IOBf16WLi256ELi30ELi480EEv26Group_norm_nhwc_bwd_params)
        /*03e0*/ 	.word	0x0000005f


	//----- nvinfo : EIATTR_FRAME_SIZE
	.align		4
.L_205:
        /*03e4*/ 	.byte	0x04, 0x11
        /*03e6*/ 	.short	(.L_207 - .L_206)
	.align		4
.L_206:
        /*03e8*/ 	.word	index@(_Z35group_norm_nhwc_bwd_one_pass_kernelI11Fp32IOBf16WLi256ELi30ELi480EEv26Group_norm_nhwc_bwd_params)
        /*03ec*/ 	.word	0x00000000


	//----- nvinfo : EIATTR_REGCOUNT
	.align		4
.L_207:
        /*03f0*/ 	.byte	0x04, 0x2f
        /*03f2*/ 	.short	(.L_209 - .L_208)
	.align		4
.L_208:
        /*03f4*/ 	.word	index@(_Z35group_norm_nhwc_bwd_one_pass_kernelI11Fp32IOBf16WLi128ELi30ELi480EEv26Group_norm_nhwc_bwd_params)
        /*03f8*/ 	.word	0x00000040


	//----- nvinfo : EIATTR_FRAME_SIZE
	.align		4
.L_209:
        /*03fc*/ 	.byte	0x04, 0x11
        /*03fe*/ 	.short	(.L_211 - .L_210)
	.align		4
.L_210:
        /*0400*/ 	.word	index@(_Z35group_norm_nhwc_bwd_one_pass_kernelI11Fp32IOBf16WLi128ELi30ELi480EEv26Group_norm_nhwc_bwd_params)
        /*0404*/ 	.word	0x00000000


	//----- nvinfo : EIATTR_REGCOUNT
	.align		4
.L_211:
        /*0408*/ 	.byte	0x04, 0x2f
        /*040a*/ 	.short	(.L_213 - .L_212)
	.align		4
.L_212:
        /*040c*/ 	.word	index@(_Z35group_norm_nhwc_bwd_one_pass_kernelI11Fp32IOBf16WLi64ELi30ELi480EEv26Group_norm_nhwc_bwd_params)
        /*0410*/ 	.word	0x00000040


	//----- nvinfo : EIATTR_FRAME_SIZE
	.align		4
.L_213:
        /*0414*/ 	.byte	0x04, 0x11
        /*0416*/ 	.short	(.L_215 - .L_214)
	.align		4
.L_214:
        /*0418*/ 	.word	index@(_Z35group_norm_nhwc_bwd_one_pass_kernelI11Fp32IOBf16WLi64ELi30ELi480EEv26Group_norm_nhwc_bwd_params)
        /*041c*/ 	.word	0x00000000


	//----- nvinfo : EIATTR_REGCOUNT
	.align		4
.L_215:
        /*0420*/ 	.byte	0x04, 0x2f
        /*0422*/ 	.short	(.L_217 - .L_216)
	.align		4
.L_216:
        /*0424*/ 	.word	index@(_Z35group_norm_nhwc_bwd_one_pass_kernelI11Fp32IOFp32WLi512ELi30ELi480EEv26Group_norm_nhwc_bwd_params)
        /*0428*/ 	.word	0x00000080


	//----- nvinfo : EIATTR_FRAME_SIZE
	.align		4
.L_217:
        /*042c*/ 	.byte	0x04, 0x11
        /*042e*/ 	.short	(.L_219 - .L_218)
	.align		4
.L_218:
        /*0430*/ 	.word	index@(_Z35group_norm_nhwc_bwd_one_pass_kernelI11Fp32IOFp32WLi512ELi30ELi480EEv26Group_norm_nhwc_bwd_params)
        /*0434*/ 	.word	0x00000000


	//----- nvinfo : EIATTR_REGCOUNT
	.align		4
.L_219:
        /*0438*/ 	.byte	0x04, 0x2f
        /*043a*/ 	.short	(.L_221 - .L_220)
	.align		4
.L_220:
        /*043c*/ 	.word	index@(_Z35group_norm_nhwc_bwd_one_pass_kernelI11Fp32IOFp32WLi256ELi30ELi480EEv26Group_norm_nhwc_bwd_params)
        /*0440*/ 	.word	0x0000005f


	//----- nvinfo : EIATTR_FRAME_SIZE
	.align		4
.L_221:
        /*0444*/ 	.byte	0x04, 0x11
        /*0446*/ 	.short	(.L_223 - .L_222)
	.align		4
.L_222:
        /*0448*/ 	.word	index@(_Z35group_norm_nhwc_bwd_one_pass_kernelI11Fp32IOFp32WLi256ELi30ELi480EEv26Group_norm_nhwc_bwd_params)
        /*044c*/ 	.word	0x00000000


	//----- nvinfo : EIATTR_REGCOUNT
	.align		4
.L_223:
        /*0450*/ 	.byte	0x04, 0x2f
        /*0452*/ 	.short	(.L_225 - .L_224)
	.align		4
.L_224:
        /*0454*/ 	.word	index@(_Z35group_norm_nhwc_bwd_one_pass_kernelI11Fp32IOFp32WLi128ELi30ELi480EEv26Group_norm_nhwc_bwd_params)
        /*0458*/ 	.word	0x00000040


	//----- nvinfo : EIATTR_FRAME_SIZE
	.align		4
.L_225:
        /*045c*/ 	.byte	0x04, 0x11
        /*045e*/ 	.short	(.L_227 - .L_226)
	.align		4
.L_226:
        /*0460*/ 	.word	index@(_Z35group_norm_nhwc_bwd_one_pass_kernelI11Fp32IOFp32WLi128ELi30ELi480EEv26Group_norm_nhwc_bwd_params)
        /*0464*/ 	.word	0x00000000


	//----- nvinfo : EIATTR_REGCOUNT
	.align		4
.L_227:
        /*0468*/ 	.byte	0x04, 0x2f
        /*046a*/ 	.short	(.L_229 - .L_228)
	.align		4
.L_228:
        /*046c*/ 	.word	index@(_Z35group_norm_nhwc_bwd_one_pass_kernelI11Fp32IOFp32WLi64ELi30ELi480EEv26Group_norm_nhwc_bwd_params)
        /*0470*/ 	.word	0x00000040


	//----- nvinfo : EIATTR_FRAME_SIZE
	.align		4
.L_229:
        /*0474*/ 	.byte	0x04, 0x11
        /*0476*/ 	.short	(.L_231 - .L_230)
	.align		4
.L_230:
        /*0478*/ 	.word	index@(_Z35group_norm_nhwc_bwd_one_pass_kernelI11Fp32IOFp32WLi64ELi30ELi480EEv26Group_norm_nhwc_bwd_params)
        /*047c*/ 	.word	0x00000000


	//----- nvinfo : EIATTR_REGCOUNT
	.align		4
.L_231:
        /*0480*/ 	.byte	0x04, 0x2f
        /*0482*/ 	.short	(.L_233 - .L_232)
	.align		4
.L_232:
        /*0484*/ 	.word	index@(_Z35group_norm_nhwc_bwd_one_pass_kernelI11Fp16IOFp16WLi512ELi30ELi480EEv26Group_norm_nhwc_bwd_params)
        /*0488*/ 	.word	0x00000080


	//----- nvinfo : EIATTR_FRAME_SIZE
	.align		4
.L_233:
        /*048c*/ 	.byte	0x04, 0x11
        /*048e*/ 	.short	(.L_235 - .L_234)
	.align		4
.L_234:
        /*0490*/ 	.word	index@(_Z35group_norm_nhwc_bwd_one_pass_kernelI11Fp16IOFp16WLi512ELi30ELi480EEv26Group_norm_nhwc_bwd_params)
        /*0494*/ 	.word	0x00000000


	//----- nvinfo : EIATTR_REGCOUNT
	.align		4
.L_235:
        /*0498*/ 	.byte	0x04, 0x2f
        /*049a*/ 	.short	(.L_237 - .L_236)
	.align		4
.L_236:
        /*049c*/ 	.word	index@(_Z35group_norm_nhwc_bwd_one_pass_kernelI11Fp16IOFp16WLi256ELi30ELi480EEv26Group_norm_nhwc_bwd_params)
        /*04a0*/ 	.word	0x00000040


	//----- nvinfo : EIATTR_FRAME_SIZE
	.align		4
.L_237:
        /*04a4*/ 	.byte	0x04, 0x11
        /*04a6*/ 	.short	(.L_239 - .L_238)
	.align		4
.L_238:
        /*04a8*/ 	.word	index@(_Z35group_norm_nhwc_bwd_one_pass_kernelI11Fp16IOFp16WLi256ELi30ELi480EEv26Group_norm_nhwc_bwd_params)
        /*04ac*/ 	.word	0x00000000


	//----- nvinfo : EIATTR_REGCOUNT
	.align		4
.L_239:
        /*04b0*/ 	.byte	0x04, 0x2f
        /*04b2*/ 	.short	(.L_241 - .L_240)
	.align		4
.L_240:
        /*04b4*/ 	.word	index@(_Z35group_norm_nhwc_bwd_one_pass_kernelI11Fp16IOFp16WLi128ELi30ELi480EEv26Group_norm_nhwc_bwd_params)
        /*04b8*/ 	.word	0x00000040


	//----- nvinfo : EIATTR_FRAME_SIZE
	.align		4
.L_241:
        /*04bc*/ 	.byte	0x04, 0x11
        /*04be*/ 	.short	(.L_243 - .L_242)
	.align		4
.L_242:
        /*04c0*/ 	.word	index@(_Z35group_norm_nhwc_bwd_one_pass_kernelI11Fp16IOFp16WLi128ELi30ELi480EEv26Group_norm_nhwc_bwd_params)
        /*04c4*/ 	.word	0x00000000


	//----- nvinfo : EIATTR_REGCOUNT
	.align		4
.L_243:
        /*04c8*/ 	.byte	0x04, 0x2f
        /*04ca*/ 	.short	(.L_245 - .L_244)
	.align		4
.L_244:
        /*04cc*/ 	.word	index@(_Z35group_norm_nhwc_bwd_one_pass_kernelI11Fp16IOFp16WLi64ELi30ELi480EEv26Group_norm_nhwc_bwd_params)
        /*04d0*/ 	.word	0x00000028


	//----- nvinfo : EIATTR_FRAME_SIZE
	.align		4
.L_245:
        /*04d4*/ 	.byte	0x04, 0x11
        /*04d6*/ 	.short	(.L_247 - .L_246)
	.align		4
.L_246:
        /*04d8*/ 	.word	index@(_Z35group_norm_nhwc_bwd_one_pass_kernelI11Fp16IOFp16WLi64ELi30ELi480EEv26Group_norm_nhwc_bwd_params)
        /*04dc*/ 	.word	0x00000000


	//----- nvinfo : EIATTR_REGCOUNT
	.align		4
.L_247:
        /*04e0*/ 	.byte	0x04, 0x2f
        /*04e2*/ 	.short	(.L_249 - .L_248)
	.align		4
.L_248:
        /*04e4*/ 	.word	index@(_Z35group_norm_nhwc_bwd_one_pass_kernelI11Fp16IOBf16WLi512ELi30ELi480EEv26Group_norm_nhwc_bwd_params)
        /*04e8*/ 	.word	0x00000080


	//----- nvinfo : EIATTR_FRAME_SIZE
	.align		4
.L_249:
        /*04ec*/ 	.byte	0x04, 0x11
        /*04ee*/ 	.short	(.L_251 - .L_250)
	.align		4
.L_250:
        /*04f0*/ 	.word	index@(_Z35group_norm_nhwc_bwd_one_pass_kernelI11Fp16IOBf16WLi512ELi30ELi480EEv26Group_norm_nhwc_bwd_params)
        /*04f4*/ 	.word	0x00000000


	//----- nvinfo : EIATTR_REGCOUNT
	.align		4
.L_251:
        /*04f8*/ 	.byte	0x04, 0x2f
        /*04fa*/ 	.short	(.L_253 - .L_252)
	.align		4
.L_252:
        /*04fc*/ 	.word	index@(_Z35group_norm_nhwc_bwd_one_pass_kernelI11Fp16IOBf16WLi256ELi30ELi480EEv26Group_norm_nhwc_bwd_params)
        /*0500*/ 	.word	0x00000040


	//----- nvinfo : EIATTR_FRAME_SIZE
	.align		4
.L_253:
        /*0504*/ 	.byte	0x04, 0x11
        /*0506*/ 	.short	(.L_255 - .L_254)
	.align		4
.L_254:
        /*0508*/ 	.word	index@(_Z35group_norm_nhwc_bwd_one_pass_kernelI11Fp16IOBf16WLi256ELi30ELi480EEv26Group_norm_nhwc_bwd_params)
        /*050c*/ 	.word	0x00000000


	//----- nvinfo : EIATTR_REGCOUNT
	.align		4
.L_255:
        /*0510*/ 	.byte	0x04, 0x2f
        /*0512*/ 	.short	(.L_257 - .L_256)
	.align		4
.L_256:
        /*0514*/ 	.word	index@(_Z35group_norm_nhwc_bwd_one_pass_kernelI11Fp16IOBf16WLi128ELi30ELi480EEv26Group_norm_nhwc_bwd_params)
        /*0518*/ 	.word	0x00000040


	//----- nvinfo : EIATTR_FRAME_SIZE
	.align		4
.L_257:
        /*051c*/ 	.byte	0x04, 0x11
        /*051e*/ 	.short	(.L_259 - .L_258)
	.align		4
.L_258:
        /*0520*/ 	.word	index@(_Z35group_norm_nhwc_bwd_one_pass_kernelI11Fp16IOBf16WLi128ELi30ELi480EEv26Group_norm_nhwc_bwd_params)
        /*0524*/ 	.word	0x00000000


	//----- nvinfo : EIATTR_REGCOUNT
	.align		4
.L_259:
        /*0528*/ 	.byte	0x04, 0x2f
        /*052a*/ 	.short	(.L_261 - .L_260)
	.align		4
.L_260:
        /*052c*/ 	.word	index@(_Z35group_norm_nhwc_bwd_one_pass_kernelI11Fp16IOBf16WLi64ELi30ELi480EEv26Group_norm_nhwc_bwd_params)
        /*0530*/ 	.word	0x00000028


	//----- nvinfo : EIATTR_FRAME_SIZE
	.align		4
.L_261:
        /*0534*/ 	.byte	0x04, 0x11
        /*0536*/ 	.short	(.L_263 - .L_262)
	.align		4
.L_262:
        /*0538*/ 	.word	index@(_Z35group_norm_nhwc_bwd_one_pass_kernelI11Fp16IOBf16WLi64ELi30ELi480EEv26Group_norm_nhwc_bwd_params)
        /*053c*/ 	.word	0x00000000


	//----- nvinfo : EIATTR_REGCOUNT
	.align		4
.L_263:
        /*0540*/ 	.byte	0x04, 0x2f
        /*0542*/ 	.short	(.L_265 - .L_264)
	.align		4
.L_264:
        /*0544*/ 	.word	index@(_Z35group_norm_nhwc_bwd_one_pass_kernelI11Fp16IOFp32WLi512ELi30ELi480EEv26Group_norm_nhwc_bwd_params)
        /*0548*/ 	.word	0x00000080


	//----- nvinfo : EIATTR_FRAME_SIZE
	.align		4
.L_265:
        /*054c*/ 	.byte	0x04, 0x11
        /*054e*/ 	.short	(.L_267 - .L_266)
	.align		4
.L_266:
        /*0550*/ 	.word	index@(_Z35group_norm_nhwc_bwd_one_pass_kernelI11Fp16IOFp32WLi512ELi30ELi480EEv26Group_norm_nhwc_bwd_params)
        /*0554*/ 	.word	0x00000000


	//----- nvinfo : EIATTR_REGCOUNT
	.align		4
.L_267:
        /*0558*/ 	.byte	0x04, 0x2f
        /*055a*/ 	.short	(.L_269 - .L_268)
	.align		4
.L_268:
        /*055c*/ 	.word	index@(_Z35group_norm_nhwc_bwd_one_pass_kernelI11Fp16IOFp32WLi256ELi30ELi480EEv26Group_norm_nhwc_bwd_params)
        /*0560*/ 	.word	0x00000040


	//----- nvinfo : EIATTR_FRAME_SIZE
	.align		4
.L_269:
        /*0564*/ 	.byte	0x04, 0x11
        /*0566*/ 	.short	(.L_271 - .L_270)
	.align		4
.L_270:
        /*0568*/ 	.word	index@(_Z35group_norm_nhwc_bwd_one_pass_kernelI11Fp16IOFp32WLi256ELi30ELi480EEv26Group_norm_nhwc_bwd_params)
        /*056c*/ 	.word	0x00000000


	//----- nvinfo : EIATTR_REGCOUNT
	.align		4
.L_271:
        /*0570*/ 	.byte	0x04, 0x2f
        /*0572*/ 	.short	(.L_273 - .L_272)
	.align		4
.L_272:
        /*0574*/ 	.word	index@(_Z35group_norm_nhwc_bwd_one_pass_kernelI11Fp16IOFp32WLi128ELi30ELi480EEv26Group_norm_nhwc_bwd_params)
        /*0578*/ 	.word	0x00000040


	//----- nvinfo : EIATTR_FRAME_SIZE
	.align		4
.L_273:
        /*057c*/ 	.byte	0x04, 0x11
        /*057e*/ 	.short	(.L_275 - .L_274)
	.align		4
.L_274:
        /*0580*/ 	.word	index@(_Z35group_norm_nhwc_bwd_one_pass_kernelI11Fp16IOFp32WLi128ELi30ELi480EEv26Group_norm_nhwc_bwd_params)
        /*0584*/ 	.word	0x00000000


	//----- nvinfo : EIATTR_REGCOUNT
	.align		4
.L_275:
        /*0588*/ 	.byte	0x04, 0x2f
        /*058a*/ 	.short	(.L_277 - .L_276)
	.align		4
.L_276:
        /*058c*/ 	.word	index@(_Z35group_norm_nhwc_bwd_one_pass_kernelI11Fp16IOFp32WLi64ELi30ELi480EEv26Group_norm_nhwc_bwd_params)
        /*0590*/ 	.word	0x00000028


	//----- nvinfo : EIATTR_FRAME_SIZE
	.align		4
.L_277:
        /*0594*/ 	.byte	0x04, 0x11
        /*0596*/ 	.short	(.L_279 - .L_278)
	.align		4
.L_278:
        /*0598*/ 	.word	index@(_Z35group_norm_nhwc_bwd_one_pass_kernelI11Fp16IOFp32WLi64ELi30ELi480EEv26Group_norm_nhwc_bwd_params)
        /*059c*/ 	.word	0x00000000


	//----- nvinfo : EIATTR_REGCOUNT
	.align		4
.L_279:
        /*05a0*/ 	.byte	0x04, 0x2f
        /*05a2*/ 	.short	(.L_281 - .L_280)
	.align		4
.L_280:
        /*05a4*/ 	.word	index@(_Z35group_norm_nhwc_bwd_one_pass_kernelI11Bf16IOFp16WLi512ELi30ELi480EEv26Group_norm_nhwc_bwd_params)
        /*05a8*/ 	.word	0x00000080


	//----- nvinfo : EIATTR_FRAME_SIZE
	.align		4
.L_281:
        /*05ac*/ 	.byte	0x04, 0x11
        /*05ae*/ 	.short	(.L_283 - .L_282)
	.align		4
.L_282:
        /*05b0*/ 	.word	index@(_Z35group_norm_nhwc_bwd_one_pass_kernelI11Bf16IOFp16WLi512ELi30ELi480EEv26Group_norm_nhwc_bwd_params)
        /*05b4*/ 	.word	0x00000000


	//----- nvinfo : EIATTR_REGCOUNT
	.align		4
.L_283:
        /*05b8*/ 	.byte	0x04, 0x2f
        /*05ba*/ 	.short	(.L_285 - .L_284)
	.align		4
.L_284:
        /*05bc*/ 	.word	index@(_Z35group_norm_nhwc_bwd_one_pass_kernelI11Bf16IOFp16WLi256ELi30ELi480EEv26Group_norm_nhwc_bwd_params)
        /*05c0*/ 	.word	0x00000063


	//----- nvinfo : EIATTR_FRAME_SIZE
	.align		4
.L_285:
        /*05c4*/ 	.byte	0x04, 0x11
        /*05c6*/ 	.short	(.L_287 - .L_286)
	.align		4
.L_286:
        /*05c8*/ 	.word	index@(_Z35group_norm_nhwc_bwd_one_pass_kernelI11Bf16IOFp16WLi256ELi30ELi480EEv26Group_norm_nhwc_bwd_params)
        /*05cc*/ 	.word	0x00000000


	//----- nvinfo : EIATTR_REGCOUNT
	.align		4
.L_287:
        /*05d0*/ 	.byte	0x04, 0x2f
        /*05d2*/ 	.short	(.L_289 - .L_288)
	.align		4
.L_288:
        /*05d4*/ 	.word	index@(_Z35group_norm_nhwc_bwd_one_pass_kernelI11Bf16IOFp16WLi128ELi30ELi480EEv26Group_norm_nhwc_bwd_params)
        /*05d8*/ 	.word	0x0000003a


	//----- nvinfo : EIATTR_FRAME_SIZE
	.align		4
.L_289:
        /*05dc*/ 	.byte	0x04, 0x11
        /*05de*/ 	.short	(.L_291 - .L_290)
	.align		4
.L_290:
        /*05e0*/ 	.word	index@(_Z35group_norm_nhwc_bwd_one_pass_kernelI11Bf16IOFp16WLi128ELi30ELi480EEv26Group_norm_nhwc_bwd_params)
        /*05e4*/ 	.word	0x00000000


	//----- nvinfo : EIATTR_REGCOUNT
	.align		4
.L_291:
        /*05e8*/ 	.byte	0x04, 0x2f
        /*05ea*/ 	.short	(.L_293 - .L_292)
	.align		4
.L_292:
        /*05ec*/ 	.word	index@(_Z35group_norm_nhwc_bwd_one_pass_kernelI11Bf16IOFp16WLi64ELi30ELi480EEv26Group_norm_nhwc_bwd_params)
        /*05f0*/ 	.word	0x00000040


	//----- nvinfo : EIATTR_FRAME_SIZE
	.align		4
.L_293:
        /*05f4*/ 	.byte	0x04, 0x11
        /*05f6*/ 	.short	(.L_295 - .L_294)
	.align		4
.L_294:
        /*05f8*/ 	.word	index@(_Z35group_norm_nhwc_bwd_one_pass_kernelI11Bf16IOFp16WLi64ELi30ELi480EEv26Group_norm_nhwc_bwd_params)
        /*05fc*/ 	.word	0x00000000


	//----- nvinfo : EIATTR_REGCOUNT
	.align		4
.L_295:
        /*0600*/ 	.byte	0x04, 0x2f
        /*0602*/ 	.short	(.L_297 - .L_296)
	.align		4
.L_296:
        /*0604*/ 	.word	index@(_Z35group_norm_nhwc_bwd_one_pass_kernelI11Bf16IOBf16WLi512ELi30ELi480EEv26Group_norm_nhwc_bwd_params)
        /*0608*/ 	.word	0x00000080


	//----- nvinfo : EIATTR_FRAME_SIZE
	.align		4
.L_297:
        /*060c*/ 	.byte	0x04, 0x11
        /*060e*/ 	.short	(.L_299 - .L_298)
	.align		4
.L_298:
        /*0610*/ 	.word	index@(_Z35group_norm_nhwc_bwd_one_pass_kernelI11Bf16IOBf16WLi512ELi30ELi480EEv26Group_norm_nhwc_bwd_params)
        /*0614*/ 	.word	0x00000000


	//----- nvinfo : EIATTR_REGCOUNT
	.align		4
.L_299:
        /*0618*/ 	.byte	0x04, 0x2f
        /*061a*/ 	.short	(.L_301 - .L_300)
	.align		4
.L_300:
        /*061c*/ 	.word	index@(_Z35group_norm_nhwc_bwd_one_pass_kernelI11Bf16IOBf16WLi256ELi30ELi480EEv26Group_norm_nhwc_bwd_params)
        /*0620*/ 	.word	0x00000063


	//----- nvinfo : EIATTR_FRAME_SIZE
	.align		4
.L_301:
        /*0624*/ 	.byte	0x04, 0x11
        /*0626*/ 	.short	(.L_303 - .L_302)
	.align		4
.L_302:
        /*0628*/ 	.word	index@(_Z35group_norm_nhwc_bwd_one_pass_kernelI11Bf16IOBf16WLi256ELi30ELi480EEv26Group_norm_nhwc_bwd_params)
        /*062c*/ 	.word	0x00000000


	//----- nvinfo : EIATTR_REGCOUNT
	.align		4
.L_303:
        /*0630*/ 	.byte	0x04, 0x2f
        /*0632*/ 	.short	(.L_305 - .L_304)
	.align		4
.L_304:
        /*0634*/ 	.word	index@(_Z35group_norm_nhwc_bwd_one_pass_kernelI11Bf16IOBf16WLi128ELi30ELi480EEv26Group_norm_nhwc_bwd_params)
        /*0638*/ 	.word	0x0000003a


	//----- nvinfo : EIATTR_FRAME_SIZE
	.align		4
.L_305:
        /*063c*/ 	.byte	0x04, 0x11
        /*063e*/ 	.short	(.L_307 - .L_306)
	.align		4
.L_306:
        /*0640*/ 	.word	index@(_Z35group_norm_nhwc_bwd_one_pass_kernelI11Bf16IOBf16WLi128ELi30ELi480EEv26Group_norm_nhwc_bwd_params)
        /*0644*/ 	.word	0x00000000


	//----- nvinfo : EIATTR_REGCOUNT
	.align		4
.L_307:
        /*0648*/ 	.byte	0x04, 0x2f
        /*064a*/ 	.short	(.L_309 - .L_308)
	.align		4
.L_308:
        /*064c*/ 	.word	index@(_Z35group_norm_nhwc_bwd_one_pass_kernelI11Bf16IOBf16WLi64ELi30ELi480EEv26Group_norm_nhwc_bwd_params)
        /*0650*/ 	.word	0x00000040


	//----- nvinfo : EIATTR_FRAME_SIZE
	.align		4
.L_309:
        /*0654*/ 	.byte	0x04, 0x11
        /*0656*/ 	.short	(.L_311 - .L_310)
	.align		4
.L_310:
        /*0658*/ 	.word	index@(_Z35group_norm_nhwc_bwd_one_pass_kernelI11Bf16IOBf16WLi64ELi30ELi480EEv26Group_norm_nhwc_bwd_params)
        /*065c*/ 	.word	0x00000000


	//----- nvinfo : EIATTR_REGCOUNT
	.align		4
.L_311:
        /*0660*/ 	.byte	0x04, 0x2f
        /*0662*/ 	.short	(.L_313 - .L_312)
	.align		4
.L_312:
        /*0664*/ 	.word	index@(_Z35group_norm_nhwc_bwd_one_pass_kernelI11Bf16IOFp32WLi512ELi30ELi480EEv26Group_norm_nhwc_bwd_params)
        /*0668*/ 	.word	0x00000080


	//----- nvinfo : EIATTR_FRAME_SIZE
	.align		4
.L_313:
        /*066c*/ 	.byte	0x04, 0x11
        /*066e*/ 	.short	(.L_315 - .L_314)
	.align		4
.L_314:
        /*0670*/ 	.word	index@(_Z35group_norm_nhwc_bwd_one_pass_kernelI11Bf16IOFp32WLi512ELi30ELi480EEv26Group_norm_nhwc_bwd_params)
        /*0674*/ 	.word	0x00000000


	//----- nvinfo : EIATTR_REGCOUNT
	.align		4
.L_315:
        /*0678*/ 	.byte	0x04, 0x2f
        /*067a*/ 	.short	(.L_317 - .L_316)
	.align		4
.L_316:
        /*067c*/ 	.word	index@(_Z35group_norm_nhwc_bwd_one_pass_kernelI11Bf16IOFp32WLi256ELi30ELi480EEv26Group_norm_nhwc_bwd_params)
        /*0680*/ 	.word	0x00000063


	//----- nvinfo : EIATTR_FRAME_SIZE
	.align		4
.L_317:
        /*0684*/ 	.byte	0x04, 0x11
        /*0686*/ 	.short	(.L_319 - .L_318)
	.align		4
.L_318:
        /*0688*/ 	.word	index@(_Z35group_norm_nhwc_bwd_one_pass_kernelI11Bf16IOFp32WLi256ELi30ELi480EEv26Group_norm_nhwc_bwd_params)
        /*068c*/ 	.word	0x00000000


	//----- nvinfo : EIATTR_REGCOUNT
	.align		4
.L_319:
        /*0690*/ 	.byte	0x04, 0x2f
        /*0692*/ 	.short	(.L_321 - .L_320)
	.align		4
.L_320:
        /*0694*/ 	.word	index@(_Z35group_norm_nhwc_bwd_one_pass_kernelI11Bf16IOFp32WLi128ELi30ELi480EEv26Group_norm_nhwc_bwd_params)
        /*0698*/ 	.word	0x0000003b


	//----- nvinfo : EIATTR_FRAME_SIZE
	.align		4
.L_321:
        /*069c*/ 	.byte	0x04, 0x11
        /*069e*/ 	.short	(.L_323 - .L_322)
	.align		4
.L_322:
        /*06a0*/ 	.word	index@(_Z35group_norm_nhwc_bwd_one_pass_kernelI11Bf16IOFp32WLi128ELi30ELi480EEv26Group_norm_nhwc_bwd_params)
        /*06a4*/ 	.word	0x00000000


	//----- nvinfo : EIATTR_REGCOUNT
	.align		4
.L_323:
        /*06a8*/ 	.byte	0x04, 0x2f
        /*06aa*/ 	.short	(.L_325 - .L_324)
	.align		4
.L_324:
        /*06ac*/ 	.word	index@(_Z35group_norm_nhwc_bwd_one_pass_kernelI11Bf16IOFp32WLi64ELi30ELi480EEv26Group_norm_nhwc_bwd_params)
        /*06b0*/ 	.word	0x00000040


	//----- nvinfo : EIATTR_FRAME_SIZE
	.align		4
.L_325:
        /*06b4*/ 	.byte	0x04, 0x11
        /*06b6*/ 	.short	(.L_327 - .L_326)
	.align		4
.L_326:
        /*06b8*/ 	.word	index@(_Z35group_norm_nhwc_bwd_one_pass_kernelI11Bf16IOFp32WLi64ELi30ELi480EEv26Group_norm_nhwc_bwd_params)
        /*06bc*/ 	.word	0x00000000


	//----- nvinfo : EIATTR_REGCOUNT
	.align		4
.L_327:
        /*06c0*/ 	.byte	0x04, 0x2f
        /*06c2*/ 	.short	(.L_329 - .L_328)
	.align		4
.L_328:
        /*06c4*/ 	.word	index@(_ZN3cub17CUB_300001_SM_9006detail11EmptyKernelIvEEvv)
        /*06c8*/ 	.word	0x00000004


	//----- nvinfo : EIATTR_FRAME_SIZE
	.align		4
.L_329:
        /*06cc*/ 	.byte	0x04, 0x11
        /*06ce*/ 	.short	(.L_331 - .L_330)
	.align		4
.L_330:
        /*06d0*/ 	.word	index@(_ZN3cub17CUB_300001_SM_9006detail11EmptyKernelIvEEvv)
        /*06d4*/ 	.word	0x00000000


	//----- nvinfo : EIATTR_MIN_STACK_SIZE
	.align		4
.L_331:
        /*06d8*/ 	.byte	0x04, 0x12
        /*06da*/ 	.short	(.L_333 - .L_332)
	.align		4
.L_332:
        /*06dc*/ 	.word	index@(_ZN3cub17CUB_300001_SM_9006detail11EmptyKernelIvEEvv)
        /*06e0*/ 	.word	0x00000000


	//----- nvinfo : EIATTR_MIN_STACK_SIZE
	.align		4
.L_333:
        /*06e4*/ 	.byte	0x04, 0x12
        /*06e6*/ 	.short	(.L_335 - .L_334)
	.align		4
.L_334:
        /*06e8*/ 	.word	index@(_Z35group_norm_nhwc_bwd_one_pass_kernelI11Bf16IOFp32WLi64ELi30ELi480EEv26Group_norm_nhwc_bwd_params)
        /*06ec*/ 	.word	0x00000000


	//----- nvinfo : EIATTR_MIN_STACK_SIZE
	.align		4
.L_335:
        /*06f0*/ 	.byte	0x04, 0x12
        /*06f2*/ 	.short	(.L_337 - .L_336)
	.align		4
.L_336:
        /*06f4*/ 	.word	index@(_Z35group_norm_nhwc_bwd_one_pass_kernelI11Bf16IOFp32WLi128ELi30ELi480EEv26Group_norm_nhwc_bwd_params)
        /*06f8*/ 	.word	0x00000000


	//----- nvinfo : EIATTR_MIN_STACK_SIZE
	.align		4
.L_337:
        /*06fc*/ 	.byte	0x04, 0x12
        /*06fe*/ 	.short	(.L_339 - .L_338)
	.align		4
.L_338:
        /*0700*/ 	.word	index@(_Z35group_norm_nhwc_bwd_one_pass_kernelI11Bf16IOFp32WLi256ELi30ELi480EEv26Group_norm_nhwc_bwd_params)
        /*0704*/ 	.word	0x00000000


	//----- nvinfo : EIATTR_MIN_STACK_SIZE
	.align		4
.L_339:
        /*0708*/ 	.byte	0x04, 0x12
        /*070a*/ 	.short	(.L_341 - .L_340)
	.align		4
.L_340:
        /*070c*/ 	.word	index@(_Z35group_norm_nhwc_bwd_one_pass_kernelI11Bf16IOFp32WLi512ELi30ELi480EEv26Group_norm_nhwc_bwd_params)
        /*0710*/ 	.word	0x00000000


	//----- nvinfo : EIATTR_MIN_STACK_SIZE
	.align		4
.L_341:
        /*0714*/ 	.byte	0x04, 0x12
        /*0716*/ 	.short	(.L_343 - .L_342)
	.align		4
.L_342:
        /*0718*/ 	.word	index@(_Z35group_norm_nhwc_bwd_one_pass_kernelI11Bf16IOBf16WLi64ELi30ELi480EEv26Group_norm_nhwc_bwd_params)
        /*071c*/ 	.word	0x00000000


	//----- nvinfo : EIATTR_MIN_STACK_SIZE
	.align		4
.L_343:
        /*0720*/ 	.byte	0x04, 0x12
        /*0722*/ 	.short	(.L_345 - .L_344)
	.align		4
.L_344:
        /*0724*/ 	.word	index@(_Z35group_norm_nhwc_bwd_one_pass_kernelI11Bf16IOBf16WLi128ELi30ELi480EEv26Group_norm_nhwc_bwd_params)
        /*0728*/ 	.word	0x00000000


	//----- nvinfo : EIATTR_MIN_STACK_SIZE
	.align		4
.L_345:
        /*072c*/ 	.byte	0x04, 0x12
        /*072e*/ 	.short	(.L_347 - .L_346)
	.align		4
.L_346:
        /*0730*/ 	.word	index@(_Z35group_norm_nhwc_bwd_one_pass_kernelI11Bf16IOBf16WLi256ELi30ELi480EEv26Group_norm_nhwc_bwd_params)
        /*0734*/ 	.word	0x00000000


	//----- nvinfo : EIATTR_MIN_STACK_SIZE
	.align		4
.L_347:
        /*0738*/ 	.byte	0x04, 0x12
        /*073a*/ 	.short	(.L_349 - .L_348)
	.align		4
.L_348:
        /*073c*/ 	.word	index@(_Z35group_norm_nhwc_bwd_one_pass_kernelI11Bf16IOBf16WLi512ELi30ELi480EEv26Group_norm_nhwc_bwd_params)
        /*0740*/ 	.word	0x00000000


	//----- nvinfo : EIATTR_MIN_STACK_SIZE
	.align		4
.L_349:
        /*0744*/ 	.byte	0x04, 0x12
        /*0746*/ 	.short	(.L_351 - .L_350)
	.align		4
.L_350:
        /*0748*/ 	.word	index@(_Z35group_norm_nhwc_bwd_one_pass_kernelI11Bf16IOFp16WLi64ELi30ELi480EEv26Group_norm_nhwc_bwd_params)
        /*074c*/ 	.word	0x00000000


	//----- nvinfo : EIATTR_MIN_STACK_SIZE
	.align		4
.L_351:
        /*0750*/ 	.byte	0x04, 0x12
        /*0752*/ 	.short	(.L_353 - .L_352)
	.align		4
.L_352:
        /*0754*/ 	.word	index@(_Z35group_norm_nhwc_bwd_one_pass_kernelI11Bf16IOFp16WLi128ELi30ELi480EEv26Group_norm_nhwc_bwd_params)
        /*0758*/ 	.word	0x00000000


	//----- nvinfo : EIATTR_MIN_STACK_SIZE
	.align		4
.L_353:
        /*075c*/ 	.byte	0x04, 0x12
        /*075e*/ 	.short	(.L_355 - .L_354)
	.align		4
.L_354:
        /*0760*/ 	.word	index@(_Z35group_norm_nhwc_bwd_one_pass_kernelI11Bf16IOFp16WLi256ELi30ELi480EEv26Group_norm_nhwc_bwd_params)
        /*0764*/ 	.word	0x00000000


	//----- nvinfo : EIATTR_MIN_STACK_SIZE
	.align		4
.L_355:
        /*0768*/ 	.byte	0x04, 0x12
        /*076a*/ 	.short	(.L_357 - .L_356)
	.align		4
.L_356:
        /*076c*/ 	.word	index@(_Z35group_norm_nhwc_bwd_one_pass_kernelI11Bf16IOFp16WLi512ELi30ELi480EEv26Group_norm_nhwc_bwd_params)
        /*0770*/ 	.word	0x00000000


	//----- nvinfo : EIATTR_MIN_STACK_SIZE
	.align		4
.L_357:
        /*0774*/ 	.byte	0x04, 0x12
        /*0776*/ 	.short	(.L_359 - .L_358)
	.align		4
.L_358:
        /*0778*/ 	.word	index@(_Z35group_norm_nhwc_bwd_one_pass_kernelI11Fp16IOFp32WLi64ELi30ELi480EEv26Group_norm_nhwc_bwd_params)
        /*077c*/ 	.word	0x00000000


	//----- nvinfo : EIATTR_MIN_STACK_SIZE
	.align		4
.L_359:
        /*0780*/ 	.byte	0x04, 0x12
        /*0782*/ 	.short	(.L_361 - .L_360)
	.align		4
.L_360:
        /*0784*/ 	.word	index@(_Z35group_norm_nhwc_bwd_one_pass_kernelI11Fp16IOFp32WLi128ELi30ELi480EEv26Group_norm_nhwc_bwd_params)
        /*0788*/ 	.word	0x00000000


	//----- nvinfo : EIATTR_MIN_STACK_SIZE
	.align		4
.L_361:
        /*078c*/ 	.byte	0x04, 0x12
        /*078e*/ 	.short	(.L_363 - .L_362)
	.align		4
.L_362:
        /*0790*/ 	.word	index@(_Z35group_norm_nhwc_bwd_one_pass_kernelI11Fp16IOFp32WLi256ELi30ELi480EEv26Group_norm_nhwc_bwd_params)
        /*0794*/ 	.word	0x00000000


	//----- nvinfo : EIATTR_MIN_STACK_SIZE
	.align		4
.L_363:
        /*0798*/ 	.byte	0x04, 0x12
        /*079a*/ 	.short	(.L_365 - .L_364)
	.align		4
.L_364:
        /*079c*/ 	.word	index@(_Z35group_norm_nhwc_bwd_one_pass_kernelI11Fp16IOFp32WLi512ELi30ELi480EEv26Group_norm_nhwc_bwd_params)
        /*07a0*/ 	.word	0x00000000


	//----- nvinfo : EIATTR_MIN_STACK_SIZE
	.align		4
.L_365:
        /*07a4*/ 	.byte	0x04, 0x12
        /*07a6*/ 	.short	(.L_367 - .L_366)
	.align		4
.L_366:
        /*07a8*/ 	.word	index@(_Z35group_norm_nhwc_bwd_one_pass_kernelI11Fp16IOBf16WLi64ELi30ELi480EEv26Group_norm_nhwc_bwd_params)
        /*07ac*/ 	.word	0x00000000


	//----- nvinfo : EIATTR_MIN_STACK_SIZE
	.align		4
.L_367:
        /*07b0*/ 	.byte	0x04, 0x12
        /*07b2*/ 	.short	(.L_369 - .L_368)
	.align		4
.L_368:
        /*07b4*/ 	.word	index@(_Z35group_norm_nhwc_bwd_one_pass_kernelI11Fp16IOBf16WLi128ELi30ELi480EEv26Group_norm_nhwc_bwd_params)
        /*07b8*/ 	.word	0x00000000


	//----- nvinfo : EIATTR_MIN_STACK_SIZE
	.align		4
.L_369:
        /*07bc*/ 	.byte	0x04, 0x12
        /*07be*/ 	.short	(.L_371 - .L_370)
	.align		4
.L_370:
        /*07c0*/ 	.word	index@(_Z35group_norm_nhwc_bwd_one_pass_kernelI11Fp16IOBf16WLi256ELi30ELi480EEv26Group_norm_nhwc_bwd_params)
        /*07c4*/ 	.word	0x00000000


	//----- nvinfo : EIATTR_MIN_STACK_SIZE
	.align		4
.L_371:
        /*07c8*/ 	.byte	0x04, 0x12
        /*07ca*/ 	.short	(.L_373 - .L_372)
	.align		4
.L_372:
        /*07cc*/ 	.word	index@(_Z35group_norm_nhwc_bwd_one_pass_kernelI11Fp16IOBf16WLi512ELi30ELi480EEv26Group_norm_nhwc_bwd_params)
        /*07d0*/ 	.word	0x00000000


	//----- nvinfo : EIATTR_MIN_STACK_SIZE
	.align		4
.L_373:
        /*07d4*/ 	.byte	0x04, 0x12
        /*07d6*/ 	.short	(.L_375 - .L_374)
	.align		4
.L_374:
        /*07d8*/ 	.word	index@(_Z35group_norm_nhwc_bwd_one_pass_kernelI11Fp16IOFp16WLi64ELi30ELi480EEv26Group_norm_nhwc_bwd_params)
        /*07dc*/ 	.word	0x00000000


	//----- nvinfo : EIATTR_MIN_STACK_SIZE
	.align		4
.L_375:
        /*07e0*/ 	.byte	0x04, 0x12
        /*07e2*/ 	.short	(.L_377 - .L_376)
	.align		4
.L_376:
        /*07e4*/ 	.word	index@(_Z35group_norm_nhwc_bwd_one_pass_kernelI11Fp16IOFp16WLi128ELi30ELi480EEv26Group_norm_nhwc_bwd_params)
        /*07e8*/ 	.word	0x00000000


	//----- nvinfo : EIATTR_MIN_STACK_SIZE
	.align		4
.L_377:
        /*07ec*/ 	.byte	0x04, 0x12
        /*07ee*/ 	.short	(.L_379 - .L_378)
	.align		4
.L_378:
        /*07f0*/ 	.word	index@(_Z35group_norm_nhwc_bwd_one_pass_kernelI11Fp16IOFp16WLi256ELi30ELi480EEv26Group_norm_nhwc_bwd_params)
        /*07f4*/ 	.word	0x00000000


	//----- nvinfo : EIATTR_MIN_STACK_SIZE
	.align		4
.L_379:
        /*07f8*/ 	.byte	0x04, 0x12
        /*07fa*/ 	.short	(.L_381 - .L_380)
	.align		4
.L_380:
        /*07fc*/ 	.word	index@(_Z35group_norm_nhwc_bwd_one_pass_kernelI11Fp16IOFp16WLi512ELi30ELi480EEv26Group_norm_nhwc_bwd_params)
        /*0800*/ 	.word	0x00000000


	//----- nvinfo : EIATTR_MIN_STACK_SIZE
	.align		4
.L_381:
        /*0804*/ 	.byte	0x04, 0x12
        /*0806*/ 	.short	(.L_383 - .L_382)
	.align		4
.L_382:
        /*0808*/ 	.word	index@(_Z35group_norm_nhwc_bwd_one_pass_kernelI11Fp32IOFp32WLi64ELi30ELi480EEv26Group_norm_nhwc_bwd_params)
        /*080c*/ 	.word	0x00000000


	//----- nvinfo : EIATTR_MIN_STACK_SIZE
	.align		4
.L_383:
        /*0810*/ 	.byte	0x04, 0x12
        /*0812*/ 	.short	(.L_385 - .L_384)
	.align		4
.L_384:
        /*0814*/ 	.word	index@(_Z35group_norm_nhwc_bwd_one_pass_kernelI11Fp32IOFp32WLi128ELi30ELi480EEv26Group_norm_nhwc_bwd_params)
        /*0818*/ 	.word	0x00000000


	//----- nvinfo : EIATTR_MIN_STACK_SIZE
	.align		4
.L_385:
        /*081c*/ 	.byte	0x04, 0x12
        /*081e*/ 	.short	(.L_387 - .L_386)
	.align		4
.L_386:
        /*0820*/ 	.word	index@(_Z35group_norm_nhwc_bwd_one_pass_kernelI11Fp32IOFp32WLi256ELi30ELi480EEv26Group_norm_nhwc_bwd_params)
        /*0824*/ 	.word	0x00000000


	//----- nvinfo : EIATTR_MIN_STACK_SIZE
	.align		4
.L_387:
        /*0828*/ 	.byte	0x04, 0x12
        /*082a*/ 	.short	(.L_389 - .L_388)
	.align		4
.L_388:
        /*082c*/ 	.word	index@(_Z35group_norm_nhwc_bwd_one_pass_kernelI11Fp32IOFp32WLi512ELi30ELi480EEv26Group_norm_nhwc_bwd_params)
        /*0830*/ 	.word	0x00000000


	//----- nvinfo : EIATTR_MIN_STACK_SIZE
	.align		4
.L_389:
        /*0834*/ 	.byte	0x04, 0x12
        /*0836*/ 	.short	(.L_391 - .L_390)
	.align		4
.L_390:
        /*0838*/ 	.word	index@(_Z35group_norm_nhwc_bwd_one_pass_kernelI11Fp32IOBf16WLi64ELi30ELi480EEv26Group_norm_nhwc_bwd_params)
        /*083c*/ 	.word	0x00000000


	//----- nvinfo : EIATTR_MIN_STACK_SIZE
	.align		4
.L_391:
        /*0840*/ 	.byte	0x04, 0x12
        /*0842*/ 	.short	(.L_393 - .L_392)
	.align		4
.L_392:
        /*0844*/ 	.word	index@(_Z35group_norm_nhwc_bwd_one_pass_kernelI11Fp32IOBf16WLi128ELi30ELi480EEv26Group_norm_nhwc_bwd_params)
        /*0848*/ 	.word	0x00000000


	//----- nvinfo : EIATTR_MIN_STACK_SIZE
	.align		4
.L_393:
        /*084c*/ 	.byte	0x04, 0x12
        /*084e*/ 	.short	(.L_395 - .L_394)
	.align		4
.L_394:
        /*0850*/ 	.word	index@(_Z35group_norm_nhwc_bwd_one_pass_kernelI11Fp32IOBf16WLi256ELi30ELi480EEv26Group_norm_nhwc_bwd_params)
        /*0854*/ 	.word	0x00000000


	//----- nvinfo : EIATTR_MIN_STACK_SIZE
	.align		4
.L_395:
        /*0858*/ 	.byte	0x04, 0x12
        /*085a*/ 	.short	(.L_397 - .L_396)
	.align		4
.L_396:
        /*085c*/ 	.word	index@(_Z35group_norm_nhwc_bwd_one_pass_kernelI11Fp32IOBf16WLi512ELi30ELi480EEv26Group_norm_nhwc_bwd_params)
        /*0860*/ 	.word	0x00000000


	//----- nvinfo : EIATTR_MIN_STACK_SIZE
	.align		4
.L_397:
        /*0864*/ 	.byte	0x04, 0x12
        /*0866*/ 	.short	(.L_399 - .L_398)
	.align		4
.L_398:
        /*0868*/ 	.word	index@(_Z35group_norm_nhwc_bwd_one_pass_kernelI11Fp32IOFp16WLi64ELi30ELi480EEv26Group_norm_nhwc_bwd_params)
        /*086c*/ 	.word	0x00000000


	//----- nvinfo : EIATTR_MIN_STACK_SIZE
	.align		4
.L_399:
        /*0870*/ 	.byte	0x04, 0x12
        /*0872*/ 	.short	(.L_401 - .L_400)
	.align		4
.L_400:
        /*0874*/ 	.word	index@(_Z35group_norm_nhwc_bwd_one_pass_kernelI11Fp32IOFp16WLi128ELi30ELi480EEv26Group_norm_nhwc_bwd_params)
        /*0878*/ 	.word	0x00000000


	//----- nvinfo : EIATTR_MIN_STACK_SIZE
	.align		4
.L_401:
        /*087c*/ 	.byte	0x04, 0x12
        /*087e*/ 	.short	(.L_403 - .L_402)
	.align		4
.L_402:
        /*0880*/ 	.word	index@(_Z35group_norm_nhwc_bwd_one_pass_kernelI11Fp32IOFp16WLi256ELi30ELi480EEv26Group_norm_nhwc_bwd_params)
        /*0884*/ 	.word	0x00000000


	//----- nvinfo : EIATTR_MIN_STACK_SIZE
	.align		4
.L_403:
        /*0888*/ 	.byte	0x04, 0x12
        /*088a*/ 	.short	(.L_405 - .L_404)
	.align		4
.L_404:
        /*088c*/ 	.word	index@(_Z35group_norm_nhwc_bwd_one_pass_kernelI11Fp32IOFp16WLi512ELi30ELi480EEv26Group_norm_nhwc_bwd_params)
        /*0890*/ 	.word	0x00000000


	//----- nvinfo : EIATTR_MIN_STACK_SIZE
	.align		4
.L_405:
        /*0894*/ 	.byte	0x04, 0x12
        /*0896*/ 	.short	(.L_407 - .L_406)
	.align		4
.L_406:
        /*0898*/ 	.word	index@(_Z35group_norm_nhwc_fwd_one_pass_kernelI11Bf16IOFp32WLi64ELi30ELi480EEv26Group_norm_nhwc_fwd_params)
        /*089c*/ 	.word	0x00000000


	//----- nvinfo : EIATTR_MIN_STACK_SIZE
	.align		4
.L_407:
        /*08a0*/ 	.byte	0x04, 0x12
        /*08a2*/ 	.short	(.L_409 - .L_408)
	.align		4
.L_408:
        /*08a4*/ 	.word	index@(_Z35group_norm_nhwc_fwd_one_pass_kernelI11Bf16IOFp32WLi128ELi30ELi480EEv26Group_norm_nhwc_fwd_params)
        /*08a8*/ 	.word	0x00000000


	//----- nvinfo : EIATTR_MIN_STACK_SIZE
	.align		4
.L_409:
        /*08ac*/ 	.byte	0x04, 0x12
        /*08ae*/ 	.short	(.L_411 - .L_410)
	.align		4
.L_410:
        /*08b0*/ 	.word	index@(_Z35group_norm_nhwc_fwd_one_pass_kernelI11Bf16IOFp32WLi256ELi30ELi480EEv26Group_norm_nhwc_fwd_params)
        /*08b4*/ 	.word	0x00000000


	//----- nvinfo : EIATTR_MIN_STACK_SIZE
	.align		4
.L_411:
        /*08b8*/ 	.byte	0x04, 0x12
        /*08ba*/ 	.short	(.L_413 - .L_412)
	.align		4
.L_412:
        /*08bc*/ 	.word	index@(_Z35group_norm_nhwc_fwd_one_pass_kernelI11Bf16IOFp32WLi512ELi30ELi480EEv26Group_norm_nhwc_fwd_params)
        /*08c0*/ 	.word	0x00000000


	//----- nvinfo : EIATTR_MIN_STACK_SIZE
	.align		4
.L_413:
        /*08c4*/ 	.byte	0x04, 0x12
        /*08c6*/ 	.short	(.L_415 - .L_414)
	.align		4
.L_414:
        /*08c8*/ 	.word	index@(_Z35group_norm_nhwc_fwd_one_pass_kernelI11Bf16IOBf16WLi64ELi30ELi480EEv26Group_norm_nhwc_fwd_params)
        /*08cc*/ 	.word	0x00000000


	//----- nvinfo : EIATTR_MIN_STACK_SIZE
	.align		4
.L_415:
        /*08d0*/ 	.byte	0x04, 0x12
        /*08d2*/ 	.short	(.L_417 - .L_416)
	.align		4
.L_416:
        /*08d4*/ 	.word	index@(_Z35group_norm_nhwc_fwd_one_pass_kernelI11Bf16IOBf16WLi128ELi30ELi480EEv26Group_norm_nhwc_fwd_params)
        /*08d8*/ 	.word	0x00000000


	//----- nvinfo : EIATTR_MIN_STACK_SIZE
	.align		4
.L_417:
        /*08dc*/ 	.byte	0x04, 0x12
        /*08de*/ 	.short	(.L_419 - .L_418)
	.align		4
.L_418:
        /*08e0*/ 	.word	index@(_Z35group_norm_nhwc_fwd_one_pass_kernelI11Bf16IOBf16WLi256ELi30ELi480EEv26Group_norm_nhwc_fwd_params)
        /*08e4*/ 	.word	0x00000000


	//----- nvinfo : EIATTR_MIN_STACK_SIZE
	.align		4
.L_419:
        /*08e8*/ 	.byte	0x04, 0x12
        /*08ea*/ 	.short	(.L_421 - .L_420)
	.align		4
.L_420:
        /*08ec*/ 	.word	index@(_Z35group_norm_nhwc_fwd_one_pass_kernelI11Bf16IOBf16WLi512ELi30ELi480EEv26Group_norm_nhwc_fwd_params)
        /*08f0*/ 	.word	0x00000000


	//----- nvinfo : EIATTR_MIN_STACK_SIZE
	.align		4
.L_421:
        /*08f4*/ 	.byte	0x04, 0x12
        /*08f6*/ 	.short	(.L_423 - .L_422)
	.align		4
.L_422:
        /*08f8*/ 	.word	index@(_Z35group_norm_nhwc_fwd_one_pass_kernelI11Bf16IOFp16WLi64ELi30ELi480EEv26Group_norm_nhwc_fwd_params)
        /*08fc*/ 	.word	0x00000000


	//----- nvinfo : EIATTR_MIN_STACK_SIZE
	.align		4
.L_423:
        /*0900*/ 	.byte	0x04, 0x12
        /*0902*/ 	.short	(.L_425 - .L_424)
	.align		4
.L_424:
        /*0904*/ 	.word	index@(_Z35group_norm_nhwc_fwd_one_pass_kernelI11Bf16IOFp16WLi128ELi30ELi480EEv26Group_norm_nhwc_fwd_params)
        /*0908*/ 	.word	0x00000000


	//----- nvinfo : EIATTR_MIN_STACK_SIZE
	.align		4
.L_425:
        /*090c*/ 	.byte	0x04, 0x12
        /*090e*/ 	.short	(.L_427 - .L_426)
	.align		4
.L_426:
        /*0910*/ 	.word	index@(_Z35group_norm_nhwc_fwd_one_pass_kernelI11Bf16IOFp16WLi256ELi30ELi480EEv26Group_norm_nhwc_fwd_params)
        /*0914*/ 	.word	0x00000000


	//----- nvinfo : EIATTR_MIN_STACK_SIZE
	.align		4
.L_427:
        /*0918*/ 	.byte	0x04, 0x12
        /*091a*/ 	.short	(.L_429 - .L_428)
	.align		4
.L_428:
        /*091c*/ 	.word	index@(_Z35group_norm_nhwc_fwd_one_pass_kernelI11Bf16IOFp16WLi512ELi30ELi480EEv26Group_norm_nhwc_fwd_params)
        /*0920*/ 	.word	0x00000000


	//----- nvinfo : EIATTR_MIN_STACK_SIZE
	.align		4
.L_429:
        /*0924*/ 	.byte	0x04, 0x12
        /*0926*/ 	.short	(.L_431 - .L_430)
	.align		4
.L_430:
        /*0928*/ 	.word	index@(_Z35group_norm_nhwc_fwd_one_pass_kernelI11Fp16IOFp32WLi64ELi30ELi480EEv26Group_norm_nhwc_fwd_params)
        /*092c*/ 	.word	0x00000000


	//----- nvinfo : EIATTR_MIN_STACK_SIZE
	.align		4
.L_431:
        /*0930*/ 	.byte	0x04, 0x12
        /*0932*/ 	.short	(.L_433 - .L_432)
	.align		4
.L_432:
        /*0934*/ 	.word	index@(_Z35group_norm_nhwc_fwd_one_pass_kernelI11Fp16IOFp32WLi128ELi30ELi480EEv26Group_norm_nhwc_fwd_params)
        /*0938*/ 	.word	0x00000000


	//----- nvinfo : EIATTR_MIN_STACK_SIZE
	.align		4
.L_433:
        /*093c*/ 	.byte	0x04, 0x12
        /*093e*/ 	.short	(.L_435 - .L_434)
	.align		4
.L_434:
        /*0940*/ 	.word	index@(_Z35group_norm_nhwc_fwd_one_pass_kernelI11Fp16IOFp32WLi256ELi30ELi480EEv26Group_norm_nhwc_fwd_params)
        /*0944*/ 	.word	0x00000000


	//----- nvinfo : EIATTR_MIN_STACK_SIZE
	.align		4
.L_435:
        /*0948*/ 	.byte	0x04, 0x12
        /*094a*/ 	.short	(.L_437 - .L_436)
	.align		4
.L_436:
        /*094c*/ 	.word	index@(_Z35group_norm_nhwc_fwd_one_pass_kernelI11Fp16IOFp32WLi512ELi30ELi480EEv26Group_norm_nhwc_fwd_params)
        /*0950*/ 	.word	0x00000000


	//----- nvinfo : EIATTR_MIN_STACK_SIZE
	.align		4
.L_437:
        /*0954*/ 	.byte	0x04, 0x12
        /*0956*/ 	.short	(.L_439 - .L_438)
	.align		4
.L_438:
        /*0958*/ 	.word	index@(_Z35group_norm_nhwc_fwd_one_pass_kernelI11Fp16IOBf16WLi64ELi30ELi480EEv26Group_norm_nhwc_fwd_params)
        /*095c*/ 	.word	0x00000000


	//----- nvinfo : EIATTR_MIN_STACK_SIZE
	.align		4
.L_439:
        /*0960*/ 	.byte	0x04, 0x12
        /*0962*/ 	.short	(.L_441 - .L_440)
	.align		4
.L_440:
        /*0964*/ 	.word	index@(_Z35group_norm_nhwc_fwd_one_pass_kernelI11Fp16IOBf16WLi128ELi30ELi480EEv26Group_norm_nhwc_fwd_params)
        /*0968*/ 	.word	0x00000000


	//----- nvinfo : EIATTR_MIN_STACK_SIZE
	.align		4
.L_441:
        /*096c*/ 	.byte	0x04, 0x12
        /*096e*/ 	.short	(.L_443 - .L_442)
	.align		4
.L_442:
        /*0970*/ 	.word	index@(_Z35group_norm_nhwc_fwd_one_pass_kernelI11Fp16IOBf16WLi256ELi30ELi480EEv26Group_norm_nhwc_fwd_params)
        /*0974*/ 	.word	0x00000000


	//----- nvinfo : EIATTR_MIN_STACK_SIZE
	.align		4
.L_443:
        /*0978*/ 	.byte	0x04, 0x12
        /*097a*/ 	.short	(.L_445 - .L_444)
	.align		4
.L_444:
        /*097c*/ 	.word	index@(_Z35group_norm_nhwc_fwd_one_pass_kernelI11Fp16IOBf16WLi512ELi30ELi480EEv26Group_norm_nhwc_fwd_params)
        /*0980*/ 	.word	0x00000000


	//----- nvinfo : EIATTR_MIN_STACK_SIZE
	.align		4
.L_445:
        /*0984*/ 	.byte	0x04, 0x12
        /*0986*/ 	.short	(.L_447 - .L_446)
	.align		4
.L_446:
        /*0988*/ 	.word	index@(_Z35group_norm_nhwc_fwd_one_pass_kernelI11Fp16IOFp16WLi64ELi30ELi480EEv26Group_norm_nhwc_fwd_params)
        /*098c*/ 	.word	0x00000000


	//----- nvinfo : EIATTR_MIN_STACK_SIZE
	.align		4
.L_447:
        /*0990*/ 	.byte	0x04, 0x12
        /*0992*/ 	.short	(.L_449 - .L_448)
	.align		4
.L_448:
        /*0994*/ 	.word	index@(_Z35group_norm_nhwc_fwd_one_pass_kernelI11Fp16IOFp16WLi128ELi30ELi480EEv26Group_norm_nhwc_fwd_params)
        /*0998*/ 	.word	0x00000000


	//----- nvinfo : EIATTR_MIN_STACK_SIZE
	.align		4
.L_449:
        /*099c*/ 	.byte	0x04, 0x12
        /*099e*/ 	.short	(.L_451 - .L_450)
	.align		4
.L_450:
        /*09a0*/ 	.word	index@(_Z35group_norm_nhwc_fwd_one_pass_kernelI11Fp16IOFp16WLi256ELi30ELi480EEv26Group_norm_nhwc_fwd_params)
        /*09a4*/ 	.word	0x00000000


	//----- nvinfo : EIATTR_MIN_STACK_SIZE
	.align		4
.L_451:
        /*09a8*/ 	.byte	0x04, 0x12
        /*09aa*/ 	.short	(.L_453 - .L_452)
	.align		4
.L_452:
        /*09ac*/ 	.word	index@(_Z35group_norm_nhwc_fwd_one_pass_kernelI11Fp16IOFp16WLi512ELi30ELi480EEv26Group_norm_nhwc_fwd_params)
        /*09b0*/ 	.word	0x00000000


	//----- nvinfo : EIATTR_MIN_STACK_SIZE
	.align		4
.L_453:
        /*09b4*/ 	.byte	0x04, 0x12
        /*09b6*/ 	.short	(.L_455 - .L_454)
	.align		4
.L_454:
        /*09b8*/ 	.word	index@(_Z35group_norm_nhwc_fwd_one_pass_kernelI11Fp32IOFp32WLi64ELi30ELi480EEv26Group_norm_nhwc_fwd_params)
        /*09bc*/ 	.word	0x00000000


	//----- nvinfo : EIATTR_MIN_STACK_SIZE
	.align		4
.L_455:
        /*09c0*/ 	.byte	0x04, 0x12
        /*09c2*/ 	.short	(.L_457 - .L_456)
	.align		4
.L_456:
        /*09c4*/ 	.word	index@(_Z35group_norm_nhwc_fwd_one_pass_kernelI11Fp32IOFp32WLi128ELi30ELi480EEv26Group_norm_nhwc_fwd_params)
        /*09c8*/ 	.word	0x00000000


	//----- nvinfo : EIATTR_MIN_STACK_SIZE
	.align		4
.L_457:
        /*09cc*/ 	.byte	0x04, 0x12
        /*09ce*/ 	.short	(.L_459 - .L_458)
	.align		4
.L_458:
        /*09d0*/ 	.word	index@(_Z35group_norm_nhwc_fwd_one_pass_kernelI11Fp32IOFp32WLi256ELi30ELi480EEv26Group_norm_nhwc_fwd_params)
        /*09d4*/ 	.word	0x00000000


	//----- nvinfo : EIATTR_MIN_STACK_SIZE
	.align		4
.L_459:
        /*09d8*/ 	.byte	0x04, 0x12
        /*09da*/ 	.short	(.L_461 - .L_460)
	.align		4
.L_460:
        /*09dc*/ 	.word	index@(_Z35group_norm_nhwc_fwd_one_pass_kernelI11Fp32IOFp32WLi512ELi30ELi480EEv26Group_norm_nhwc_fwd_params)
        /*09e0*/ 	.word	0x00000000


	//----- nvinfo : EIATTR_MIN_STACK_SIZE
	.align		4
.L_461:
        /*09e4*/ 	.byte	0x04, 0x12
        /*09e6*/ 	.short	(.L_463 - .L_462)
	.align		4
.L_462:
        /*09e8*/ 	.word	index@(_Z35group_norm_nhwc_fwd_one_pass_kernelI11Fp32IOBf16WLi64ELi30ELi480EEv26Group_norm_nhwc_fwd_params)
        /*09ec*/ 	.word	0x00000000


	//----- nvinfo : EIATTR_MIN_STACK_SIZE
	.align		4
.L_463:
        /*09f0*/ 	.byte	0x04, 0x12
        /*09f2*/ 	.short	(.L_465 - .L_464)
	.align		4
.L_464:
        /*09f4*/ 	.word	index@(_Z35group_norm_nhwc_fwd_one_pass_kernelI11Fp32IOBf16WLi128ELi30ELi480EEv26Group_norm_nhwc_fwd_params)
        /*09f8*/ 	.word	0x00000000


	//----- nvinfo : EIATTR_MIN_STACK_SIZE
	.align		4
.L_465:
        /*09fc*/ 	.byte	0x04, 0x12
        /*09fe*/ 	.short	(.L_467 - .L_466)
	.align		4
.L_466:
        /*0a00*/ 	.word	index@(_Z35group_norm_nhwc_fwd_one_pass_kernelI11Fp32IOBf16WLi256ELi30ELi480EEv26Group_norm_nhwc_fwd_params)
        /*0a04*/ 	.word	0x00000000


	//----- nvinfo : EIATTR_MIN_STACK_SIZE
	.align		4
.L_467:
        /*0a08*/ 	.byte	0x04, 0x12
        /*0a0a*/ 	.short	(.L_469 - .L_468)
	.align		4
.L_468:
        /*0a0c*/ 	.word	index@(_Z35group_norm_nhwc_fwd_one_pass_kernelI11Fp32IOBf16WLi512ELi30ELi480EEv26Group_norm_nhwc_fwd_params)
        /*0a10*/ 	.word	0x00000000


	//----- nvinfo : EIATTR_MIN_STACK_SIZE
	.align		4
.L_469:
        /*0a14*/ 	.byte	0x04, 0x12
        /*0a16*/ 	.short	(.L_471 - .L_470)
	.align		4
.L_470:
        /*0a18*/ 	.word	index@(_Z35group_norm_nhwc_fwd_one_pass_kernelI11Fp32IOFp16WLi64ELi30ELi480EEv26Group_norm_nhwc_fwd_params)
        /*0a1c*/ 	.word	0x00000000


	//----- nvinfo : EIATTR_MIN_STACK_SIZE
	.align		4
.L_471:
        /*0a20*/ 	.byte	0x04, 0x12
        /*0a22*/ 	.short	(.L_473 - .L_472)
	.align		4
.L_472:
        /*0a24*/ 	.word	index@(_Z35group_norm_nhwc_fwd_one_pass_kernelI11Fp32IOFp16WLi128ELi30ELi480EEv26Group_norm_nhwc_fwd_params)
        /*0a28*/ 	.word	0x00000000


	//----- nvinfo : EIATTR_MIN_STACK_SIZE
	.align		4
.L_473:
        /*0a2c*/ 	.byte	0x04, 0x12
        /*0a2e*/ 	.short	(.L_475 - .L_474)
	.align		4
.L_474:
        /*0a30*/ 	.word	index@(_Z35group_norm_nhwc_fwd_one_pass_kernelI11Fp32IOFp16WLi256ELi30ELi480EEv26Group_norm_nhwc_fwd_params)
        /*0a34*/ 	.word	0x00000000


	//----- nvinfo : EIATTR_MIN_STACK_SIZE
	.align		4
.L_475:
        /*0a38*/ 	.byte	0x04, 0x12
        /*0a3a*/ 	.short	(.L_477 - .L_476)
	.align		4
.L_476:
        /*0a3c*/ 	.word	index@(_Z35group_norm_nhwc_fwd_one_pass_kernelI11Fp32IOFp16WLi512ELi30ELi480EEv26Group_norm_nhwc_fwd_params)
        /*0a40*/ 	.word	0x00000000
.L_477:


//--------------------- .nv.compat                --------------------------
	.section	.nv.compat,"",@"SHT_CUDA_COMPAT_INFO"
	.align	4
        /*0000*/ 	.byte	0x02, 0x09, 0x00, 0x00, 0x02, 0x02, 0x01, 0x00, 0x02, 0x05, 0x05, 0x00, 0x03, 0x07, 0x01, 0x01
        /*0010*/ 	.byte	0x02, 0x03, 0x00, 0x00, 0x02, 0x06, 0x01, 0x00, 0x04, 0x0b, 0x08, 0x00, 0x00, 0x00, 0x00, 0x00
        /*0020*/ 	.byte	0x00, 0x00, 0x00, 0x00


//--------------------- .nv.info._ZN3cub17CUB_300001_SM_9006detail11EmptyKernelIvEEvv --------------------------
	.section	.nv.info._ZN3cub17CUB_300001_SM_9006detail11EmptyKernelIvEEvv,"",@"SHT_CUDA_INFO"
	.sectionflags	@""
	.align	4


	//----- nvinfo : EIATTR_CUDA_API_VERSION
	.align		4
        /*0000*/ 	.byte	0x04, 0x37
        /*0002*/ 	.short	(.L_479 - .L_478)
.L_478:
        /*0004*/ 	.word	0x00000082


	//----- nvinfo : EIATTR_SPARSE_MMA_MASK
	.align		4
.L_479:
        /*0008*/ 	.byte	0x03, 0x50
        /*000a*/ 	.short	0x0000


	//----- nvinfo : EIATTR_MAXREG_COUNT
	.align		4
        /*000c*/ 	.byte	0x03, 0x1b
        /*000e*/ 	.short	0x00ff


	//----- nvinfo : EIATTR_MERCURY_ISA_VERSION
	.align		4
        /*0010*/ 	.byte	0x03, 0x5f
        /*0012*/ 	.short	0x0101


	//----- nvinfo : EIATTR_EXIT_INSTR_OFFSETS
	.align		4
        /*0014*/ 	.byte	0x04, 0x1c
        /*0016*/ 	.short	(.L_481 - .L_480)


	//   ....[0]....
.L_480:
        /*0018*/ 	.word	0x00000010


	//----- nvinfo : EIATTR_SW_WAR
	.align		4
.L_481:
        /*001c*/ 	.byte	0x04, 0x36
        /*001e*/ 	.short	(.L_483 - .L_482)
.L_482:
        /*0020*/ 	.word	0x00000008
.L_483:


//--------------------- .nv.info._Z35group_norm_nhwc_bwd_one_pass_kernelI11Bf16IOFp32WLi64ELi30ELi480EEv26Group_norm_nhwc_bwd_params --------------------------
	.section	.nv.info._Z35group_norm_nhwc_bwd_one_pass_kernelI11Bf16IOFp32WLi64ELi30ELi480EEv26Group_norm_nhwc_bwd_params,"",@"SHT_CUDA_INFO"
	.sectionflags	@""
	.align	4


	//----- nvinfo : EIATTR_CUDA_API_VERSION
	.align		4
        /*0000*/ 	.byte	0x04, 0x37
        /*0002*/ 	.short	(.L_485 - .L_484)
.L_484:
        /*0004*/ 	.word	0x00000082


	//----- nvinfo : EIATTR_KPARAM_INFO
	.align		4
.L_485:
        /*0008*/ 	.byte	0x04, 0x17
        /*000a*/ 	.short	(.L_487 - .L_486)
.L_486:
        /*000c*/ 	.word	0x00000000
        /*0010*/ 	.short	0x0000
        /*0012*/ 	.short	0x0000
        /*0014*/ 	.byte	0x00, 0xf0, 0xe1, 0x02


	//----- nvinfo : EIATTR_SPARSE_MMA_MASK
	.align		4
.L_487:
        /*0018*/ 	.byte	0x03, 0x50
        /*001a*/ 	.short	0x0000


	//----- nvinfo : EIATTR_MAXREG_COUNT
	.align		4
        /*001c*/ 	.byte	0x03, 0x1b
        /*001e*/ 	.short	0x0080


	//----- nvinfo : EIATTR_NUM_BARRIERS
	.align		4
        /*0020*/ 	.byte	0x02, 0x4c
        /*0022*/ 	.byte	0x01
	.zero		1


	//----- nvinfo : EIATTR_MERCURY_ISA_VERSION
	.align		4
        /*0024*/ 	.byte	0x03, 0x5f
        /*0026*/ 	.short	0x0101


	//----- nvinfo : EIATTR_INT_WARP_WIDE_INSTR_OFFSETS
	.align		4
        /*0028*/ 	.byte	0x04, 0x31
        /*002a*/ 	.short	(.L_489 - .L_488)


	//   ....[0]....
.L_488:
        /*002c*/ 	.word	0x00002030


	//   ....[1]....
        /*0030*/ 	.word	0x000039b0


	//----- nvinfo : EIATTR_COOP_GROUP_MASK_REGIDS
	.align		4
.L_489:
        /*0034*/ 	.byte	0x04, 0x29
        /*0036*/ 	.short	(.L_491 - .L_490)


	//   ....[0]....
.L_490:
        /*0038*/ 	.word	0xffffffff


	//   ....[1]....
        /*003c*/ 	.word	0xffffffff


	//   ....[2]....
        /*0040*/ 	.word	0xffffffff


	//   ....[3]....
        /*0044*/ 	.word	0xffffffff


	//   ....[4]....
        /*0048*/ 	.word	0xffffffff


	//   ....[5]....
        /*004c*/ 	.word	0xffffffff


	//   ....[6]....
        /*0050*/ 	.word	0xffffffff


	//   ....[7]....
        /*0054*/ 	.word	0xffffffff


	//   ....[8]....
        /*0058*/ 	.word	0xffffffff


	//   ....[9]....
        /*005c*/ 	.word	0xffffffff


	//----- nvinfo : EIATTR_COOP_GROUP_INSTR_OFFSETS
	.align		4
.L_491:
        /*0060*/ 	.byte	0x04, 0x28
        /*0062*/ 	.short	(.L_493 - .L_492)


	//   ....[0]....
.L_492:
        /*0064*/ 	.word	0x00000f10


	//   ....[1]....
        /*0068*/ 	.word	0x00000f50


	//   ....[2]....
        /*006c*/ 	.word	0x00000fa0


	//   ....[3]....
        /*0070*/ 	.word	0x00000fc0


	//   ....[4]....
        /*0074*/ 	.word	0x00000ff0


	//   ....[5]....
        /*0078*/ 	.word	0x00001010


	//   ....[6]....
        /*007c*/ 	.word	0x00001040


	//   ....[7]....
        /*0080*/ 	.word	0x00001060


	//   ....[8]....
        /*0084*/ 	.word	0x00001090


	//   ....[9]....
        /*0088*/ 	.word	0x000010b0


	//----- nvinfo : EIATTR_EXIT_INSTR_OFFSETS
	.align		4
.L_493:
        /*008c*/ 	.byte	0x04, 0x1c
        /*008e*/ 	.short	(.L_495 - .L_494)


	//   ....[0]....
.L_494:
        /*0090*/ 	.word	0x00003a40


	//   ....[1]....
        /*0094*/ 	.word	0x00003b80


	//   ....[2]....
        /*0098*/ 	.word	0x00003dc0


	//----- nvinfo : EIATTR_MAX_THREADS
	.align		4
.L_495:
        /*009c*/ 	.byte	0x04, 0x05
        /*009e*/ 	.short	(.L_497 - .L_496)
.L_496:
        /*00a0*/ 	.word	0x000001e0
        /*00a4*/ 	.word	0x00000001
        /*00a8*/ 	.word	0x00000001


	//----- nvinfo : EIATTR_CRS_STACK_SIZE
	.align		4
.L_497:
        /*00ac*/ 	.byte	0x04, 0x1e
        /*00ae*/ 	.short	(.L_499 - .L_498)
.L_498:
        /*00b0*/ 	.word	0x00000000


	//----- nvinfo : EIATTR_CBANK_PARAM_SIZE
	.align		4
.L_499:
        /*00b4*/ 	.byte	0x03, 0x19
        /*00b6*/ 	.short	0x00b8


	//----- nvinfo : EIATTR_PARAM_CBANK
	.align		4
        /*00b8*/ 	.byte	0x04, 0x0a
        /*00ba*/ 	.short	(.L_501 - .L_500)
	.align		4
.L_500:
        /*00bc*/ 	.word	index@(.nv.constant0._Z35group_norm_nhwc_bwd_one_pass_kernelI11Bf16IOFp32WLi64ELi30ELi480EEv26Group_norm_nhwc_bwd_params)
        /*00c0*/ 	.short	0x0210
        /*00c2*/ 	.short	0x00b8


	//----- nvinfo : EIATTR_SW_WAR
	.align		4
.L_501:
        /*00c4*/ 	.byte	0x04, 0x36
        /*00c6*/ 	.short	(.L_503 - .L_502)
.L_502:
        /*00c8*/ 	.word	0x00000008
.L_503:


//--------------------- .nv.info._Z35group_norm_nhwc_bwd_one_pass_kernelI11Bf16IOFp32WLi128ELi30ELi480EEv26Group_norm_nhwc_bwd_params --------------------------
	.section	.nv.info._Z35group_norm_nhwc_bwd_one_pass_kernelI11Bf16IOFp32WLi128ELi30ELi480EEv26Group_norm_nhwc_bwd_params,"",@"SHT_CUDA_INFO"
	.sectionflags	@""
	.align	4


	//----- nvinfo : EIATTR_CUDA_API_VERSION
	.align		4
        /*0000*/ 	.byte	0x04, 0x37
        /*0002*/ 	.short	(.L_505 - .L_504)
.L_504:
        /*0004*/ 	.word	0x00000082


	//----- nvinfo : EIATTR_KPARAM_INFO
	.align		4
.L_505:
        /*0008*/ 	.byte	0x04, 0x17
        /*000a*/ 	.short	(.L_507 - .L_506)
.L_506:
        /*000c*/ 	.word	0x00000000
        /*0010*/ 	.short	0x0000
        /*0012*/ 	.short	0x0000
        /*0014*/ 	.byte	0x00, 0xf0, 0xe1, 0x02


	//----- nvinfo : EIATTR_SPARSE_MMA_MASK
	.align		4
.L_507:
        /*0018*/ 	.byte	0x03, 0x50
        /*001a*/ 	.short	0x0000


	//----- nvinfo : EIATTR_MAXREG_COUNT
	.align		4
        /*001c*/ 	.byte	0x03, 0x1b
        /*001e*/ 	.short	0x0080


	//----- nvinfo : EIATTR_NUM_BARRIERS
	.align		4
        /*0020*/ 	.byte	0x02, 0x4c
        /*0022*/ 	.byte	0x01
	.zero		1


	//----- nvinfo : EIATTR_MERCURY_ISA_VERSION
	.align		4
        /*0024*/ 	.byte	0x03, 0x5f
        /*0026*/ 	.short	0x0101


	//----- nvinfo : EIATTR_INT_WARP_WIDE_INSTR_OFFSETS
	.align		4
        /*0028*/ 	.byte	0x04, 0x31
        /*002a*/ 	.short	(.L_509 - .L_508)


	//   ....[0]....
.L_508:
        /*002c*/ 	.word	0x00002870


	//   ....[1]....
        /*0030*/ 	.word	0x00004890


	//----- nvinfo : EIATTR_COOP_GROUP_MASK_REGIDS
	.align		4
.L_509:
        /*0034*/ 	.byte	0x04, 0x29
        /*0036*/ 	.short	(.L_511 - .L_510)


	//   ....[0]....
.L_510:
        /*0038*/ 	.word	0xffffffff


	//   ....[1]....
        /*003c*/ 	.word	0xffffffff


	//   ....[2]....
        /*0040*/ 	.word	0xffffffff


	//   ....[3]....
        /*0044*/ 	.word	0xffffffff


	//   ....[4]....
        /*0048*/ 	.word	0xffffffff


	//   ....[5]....
        /*004c*/ 	.word	0xffffffff


	//   ....[6]....
        /*0050*/ 	.word	0xffffffff


	//   ....[7]....
        /*0054*/ 	.word	0xffffffff


	//   ....[8]....
        /*0058*/ 	.word	0xffffffff


	//   ....[9]....
        /*005c*/ 	.word	0xffffffff


	//----- nvinfo : EIATTR_COOP_GROUP_INSTR_OFFSETS
	.align		4
.L_511:
        /*0060*/ 	.byte	0x04, 0x28
        /*0062*/ 	.short	(.L_513 - .L_512)


	//   ....[0]....
.L_512:
        /*0064*/ 	.word	0x00001700


	//   ....[1]....
        /*0068*/ 	.word	0x00001740


	//   ....[2]....
        /*006c*/ 	.word	0x00001830


	//   ....[3]....
        /*0070*/ 	.word	0x00001850


	//   ....[4]....
        /*0074*/ 	.word	0x00001880


	//   ....[5]....
        /*0078*/ 	.word	0x000018a0


	//   ....[6]....
        /*007c*/ 	.word	0x000018d0


	//   ....[7]....
        /*0080*/ 	.word	0x000018f0


	//   ....[8]....
        /*0084*/ 	.word	0x00001920


	//   ....[9]....
        /*0088*/ 	.word	0x00001940


	//----- nvinfo : EIATTR_EXIT_INSTR_OFFSETS
	.align		4
.L_513:
        /*008c*/ 	.byte	0x04, 0x1c
        /*008e*/ 	.short	(.L_515 - .L_514)


	//   ....[0]....
.L_514:
        /*0090*/ 	.word	0x00004920


	//   ....[1]....
        /*0094*/ 	.word	0x00004a60


	//   ....[2]....
        /*0098*/ 	.word	0x00004ca0


	//----- nvinfo : EIATTR_MAX_THREADS
	.align		4
.L_515:
        /*009c*/ 	.byte	0x04, 0x05
        /*009e*/ 	.short	(.L_517 - .L_516)
.L_516:
        /*00a0*/ 	.word	0x000001e0
        /*00a4*/ 	.word	0x00000001
        /*00a8*/ 	.word	0x00000001


	//----- nvinfo : EIATTR_CRS_STACK_SIZE
	.align		4
.L_517:
        /*00ac*/ 	.byte	0x04, 0x1e
        /*00ae*/ 	.short	(.L_519 - .L_518)
.L_518:
        /*00b0*/ 	.word	0x00000000


	//----- nvinfo : EIATTR_CBANK_PARAM_SIZE
	.align		4
.L_519:
        /*00b4*/ 	.byte	0x03, 0x19
        /*00b6*/ 	.short	0x00b8


	//----- nvinfo : EIATTR_PARAM_CBANK
	.align		4
        /*00b8*/ 	.byte	0x04, 0x0a
        /*00ba*/ 	.short	(.L_521 - .L_520)
	.align		4
.L_520:
        /*00bc*/ 	.word	index@(.nv.constant0._Z35group_norm_nhwc_bwd_one_pass_kernelI11Bf16IOFp32WLi128ELi30ELi480EEv26Group_norm_nhwc_bwd_params)
        /*00c0*/ 	.short	0x0210
        /*00c2*/ 	.short	0x00b8


	//----- nvinfo : EIATTR_SW_WAR
	.align		4
.L_521:
        /*00c4*/ 	.byte	0x04, 0x36
        /*00c6*/ 	.short	(.L_523 - .L_522)
.L_522:
        /*00c8*/ 	.word	0x00000008
.L_523:


//--------------------- .nv.info._Z35group_norm_nhwc_bwd_one_pass_kernelI11Bf16IOFp32WLi256ELi30ELi480EEv26Group_norm_nhwc_bwd_params --------------------------
	.section	.nv.info._Z35group_norm_nhwc_bwd_one_pass_kernelI11Bf16IOFp32WLi256ELi30ELi480EEv26Group_norm_nhwc_bwd_params,"",@"SHT_CUDA_INFO"
	.sectionflags	@""
	.align	4


	//----- nvinfo : EIATTR_CUDA_API_VERSION
	.align		4
        /*0000*/ 	.byte	0x04, 0x37
        /*0002*/ 	.short	(.L_525 - .L_524)
.L_524:
        /*0004*/ 	.word	0x00000082


	//----- nvinfo : EIATTR_KPARAM_INFO
	.align		4
.L_525:
        /*0008*/ 	.byte	0x04, 0x17
        /*000a*/ 	.short	(.L_527 - .L_526)
.L_526:
        /*000c*/ 	.word	0x00000000
        /*0010*/ 	.short	0x0000
        /*0012*/ 	.short	0x0000
        /*0014*/ 	.byte	0x00, 0xf0, 0xe1, 0x02


	//----- nvinfo : EIATTR_SPARSE_MMA_MASK
	.align		4
.L_527:
        /*0018*/ 	.byte	0x03, 0x50
        /*001a*/ 	.short	0x0000


	//----- nvinfo : EIATTR_MAXREG_COUNT
	.align		4
        /*001c*/ 	.byte	0x03, 0x1b
        /*001e*/ 	.short	0x0080


	//----- nvinfo : EIATTR_NUM_BARRIERS
	.align		4
        /*0020*/ 	.byte	0x02, 0x4c
        /*0022*/ 	.byte	0x01
	.zero		1


	//----- nvinfo : EIATTR_MERCURY_ISA_VERSION
	.align		4
        /*0024*/ 	.byte	0x03, 0x5f
        /*0026*/ 	.short	0x0101


	//----- nvinfo : EIATTR_INT_WARP_WIDE_INSTR_OFFSETS
	.align		4
        /*0028*/ 	.byte	0x04, 0x31
        /*002a*/ 	.short	(.L_529 - .L_528)


	//   ....[0]....
.L_528:
        /*002c*/ 	.word	0x00003850


	//   ....[1]....
        /*0030*/ 	.word	0x000064c0


	//----- nvinfo : EIATTR_COOP_GROUP_MASK_REGIDS
	.align		4
.L_529:
        /*0034*/ 	.byte	0x04, 0x29
        /*0036*/ 	.short	(.L_531 - .L_530)


	//   ....[0]....
.L_530:
        /*0038*/ 	.word	0xffffffff


	//   ....[1]....
        /*003c*/ 	.word	0xffffffff


	//   ....[2]....
        /*0040*/ 	.word	0xffffffff


	//   ....[3]....
        /*0044*/ 	.word	0xffffffff


	//   ....[4]....
        /*0048*/ 	.word	0xffffffff


	//   ....[5]....
        /*004c*/ 	.word	0xffffffff


	//   ....[6]....
        /*0050*/ 	.word	0xffffffff


	//   ....[7]....
        /*0054*/ 	.word	0xffffffff


	//   ....[8]....
        /*0058*/ 	.word	0xffffffff


	//   ....[9]....
        /*005c*/ 	.word	0xffffffff


	//----- nvinfo : EIATTR_COOP_GROUP_INSTR_OFFSETS
	.align		4
.L_531:
        /*0060*/ 	.byte	0x04, 0x28
        /*0062*/ 	.short	(.L_533 - .L_532)


	//   ....[0]....
.L_532:
        /*0064*/ 	.word	0x000024a0


	//   ....[1]....
        /*0068*/ 	.word	0x000024b0


	//   ....[2]....
        /*006c*/ 	.word	0x000024f0


	//   ....[3]....
        /*0070*/ 	.word	0x00002510


	//   ....[4]....
        /*0074*/ 	.word	0x00002540


	//   ....[5]....
        /*0078*/ 	.word	0x00002560


	//   ....[6]....
        /*007c*/ 	.word	0x00002590


	//   ....[7]....
        /*0080*/ 	.word	0x000025b0


	//   ....[8]....
        /*0084*/ 	.word	0x000025e0


	//   ....[9]....
        /*0088*/ 	.word	0x00002600


	//----- nvinfo : EIATTR_EXIT_INSTR_OFFSETS
	.align		4
.L_533:
        /*008c*/ 	.byte	0x04, 0x1c
        /*008e*/ 	.short	(.L_535 - .L_534)


	//   ....[0]....
.L_534:
        /*0090*/ 	.word	0x000065b0


	//   ....[1]....
        /*0094*/ 	.word	0x000066f0


	//   ....[2]....
        /*0098*/ 	.word	0x00006930


	//----- nvinfo : EIATTR_MAX_THREADS
	.align		4
.L_535:
        /*009c*/ 	.byte	0x04, 0x05
        /*009e*/ 	.short	(.L_537 - .L_536)
.L_536:
        /*00a0*/ 	.word	0x000001e0
        /*00a4*/ 	.word	0x00000001
        /*00a8*/ 	.word	0x00000001


	//----- nvinfo : EIATTR_CRS_STACK_SIZE
	.align		4
.L_537:
        /*00ac*/ 	.byte	0x04, 0x1e
        /*00ae*/ 	.short	(.L_539 - .L_538)
.L_538:
        /*00b0*/ 	.word	0x00000000


	//----- nvinfo : EIATTR_CBANK_PARAM_SIZE
	.align		4
.L_539:
        /*00b4*/ 	.byte	0x03, 0x19
        /*00b6*/ 	.short	0x00b8


	//----- nvinfo : EIATTR_PARAM_CBANK
	.align		4
        /*00b8*/ 	.byte	0x04, 0x0a
        /*00ba*/ 	.short	(.L_541 - .L_540)
	.align		4
.L_540:
        /*00bc*/ 	.word	index@(.nv.constant0._Z35group_norm_nhwc_bwd_one_pass_kernelI11Bf16IOFp32WLi256ELi30ELi480EEv26Group_norm_nhwc_bwd_params)
        /*00c0*/ 	.short	0x0210
        /*00c2*/ 	.short	0x00b8


	//----- nvinfo : EIATTR_SW_WAR
	.align		4
.L_541:
        /*00c4*/ 	.byte	0x04, 0x36
        /*00c6*/ 	.short	(.L_543 - .L_542)
.L_542:
        /*00c8*/ 	.word	0x00000008
.L_543:


//--------------------- .nv.info._Z35group_norm_nhwc_bwd_one_pass_kernelI11Bf16IOFp32WLi512ELi30ELi480EEv26Group_norm_nhwc_bwd_params --------------------------
	.section	.nv.info._Z35group_norm_nhwc_bwd_one_pass_kernelI11Bf16IOFp32WLi512ELi30ELi480EEv26Group_norm_nhwc_bwd_params,"",@"SHT_CUDA_INFO"
	.sectionflags	@""
	.align	4


	//----- nvinfo : EIATTR_CUDA_API_VERSION
	.align		4
        /*0000*/ 	.byte	0x04, 0x37
        /*0002*/ 	.short	(.L_545 - .L_544)
.L_544:
        /*0004*/ 	.word	0x00000082


	//----- nvinfo : EIATTR_KPARAM_INFO
	.align		4
.L_545:
        /*0008*/ 	.byte	0x04, 0x17
        /*000a*/ 	.short	(.L_547 - .L_546)
.L_546:
        /*000c*/ 	.word	0x00000000
        /*0010*/ 	.short	0x0000
        /*0012*/ 	.short	0x0000
        /*0014*/ 	.byte	0x00, 0xf0, 0xe1, 0x02


	//----- nvinfo : EIATTR_SPARSE_MMA_MASK
	.align		4
.L_547:
        /*0018*/ 	.byte	0x03, 0x50
        /*001a*/ 	.short	0x0000


	//----- nvinfo : EIATTR_MAXREG_COUNT
	.align		4
        /*001c*/ 	.byte	0x03, 0x1b
        /*001e*/ 	.short	0x0080


	//----- nvinfo : EIATTR_NUM_BARRIERS
	.align		4
        /*0020*/ 	.byte	0x02, 0x4c
        /*0022*/ 	.byte	0x01
	.zero		1


	//----- nvinfo : EIATTR_MERCURY_ISA_VERSION
	.align		4
        /*0024*/ 	.byte	0x03, 0x5f
        /*0026*/ 	.short	0x0101


	//----- nvinfo : EIATTR_INT_WARP_WIDE_INSTR_OFFSETS
	.align		4
        /*0028*/ 	.byte	0x04, 0x31
        /*002a*/ 	.short	(.L_549 - .L_548)


	//   ....[0]....
.L_548:
        /*002c*/ 	.word	0x00005bc0


	//   ....[1]....
        /*0030*/ 	.word	0x0000a350


	//----- nvinfo : EIATTR_COOP_GROUP_MASK_REGIDS
	.align		4
.L_549:
        /*0034*/ 	.byte	0x04, 0x29
        /*0036*/ 	.short	(.L_551 - .L_550)


	//   ....[0]....
.L_550:
        /*0038*/ 	.word	0xffffffff


	//   ....[1]....
        /*003c*/ 	.word	0xffffffff


	//   ....[2]....
        /*0040*/ 	.word	0xffffffff


	//   ....[3]....
        /*0044*/ 	.word	0xffffffff


	//   ....[4]....
        /*0048*/ 	.word	0xffffffff


	//   ....[5]....
        /*004c*/ 	.word	0xffffffff


	//   ....[6]....
        /*0050*/ 	.word	0xffffffff


	//   ....[7]....
        /*0054*/ 	.word	0xffffffff


	//   ....[8]....
        /*0058*/ 	.word	0xffffffff


	//   ....[9]....
        /*005c*/ 	.word	0xffffffff


	//----- nvinfo : EIATTR_COOP_GROUP_INSTR_OFFSETS
	.align		4
.L_551:
        /*0060*/ 	.byte	0x04, 0x28
        /*0062*/ 	.short	(.L_553 - .L_552)


	//   ....[0]....
.L_552:
        /*0064*/ 	.word	0x00004660


	//   ....[1]....
        /*0068*/ 	.word	0x000046a0


	//   ....[2]....
        /*006c*/ 	.word	0x00004830


	//   ....[3]....
        /*0070*/ 	.word	0x00004870


	//   ....[4]....
        /*0074*/ 	.word	0x00004a00


	//   ....[5]....
        /*0078*/ 	.word	0x00004a30


	//   ....[6]....
        /*007c*/ 	.word	0x00004a70


	//   ....[7]....
        /*0080*/ 	.word	0x00004a90


	//   ....[8]....
        /*0084*/ 	.word	0x00004ac0


	//   ....[9]....
        /*0088*/ 	.word	0x00004ae0


	//----- nvinfo : EIATTR_EXIT_INSTR_OFFSETS
	.align		4
.L_553:
        /*008c*/ 	.byte	0x04, 0x1c
        /*008e*/ 	.short	(.L_555 - .L_554)


	//   ....[0]....
.L_554:
        /*0090*/ 	.word	0x0000a3e0


	//   ....[1]....
        /*0094*/ 	.word	0x0000a520


	//   ....[2]....
        /*0098*/ 	.word	0x0000a760


	//----- nvinfo : EIATTR_MAX_THREADS
	.align		4
.L_555:
        /*009c*/ 	.byte	0x04, 0x05
        /*009e*/ 	.short	(.L_557 - .L_556)
.L_556:
        /*00a0*/ 	.word	0x000001e0
        /*00a4*/ 	.word	0x00000001
        /*00a8*/ 	.word	0x00000001


	//----- nvinfo : EIATTR_CRS_STACK_SIZE
	.align		4
.L_557:
        /*00ac*/ 	.byte	0x04, 0x1e
        /*00ae*/ 	.short	(.L_559 - .L_558)
.L_558:
        /*00b0*/ 	.word	0x00000000


	//----- nvinfo : EIATTR_CBANK_PARAM_SIZE
	.align		4
.L_559:
        /*00b4*/ 	.byte	0x03, 0x19
        /*00b6*/ 	.short	0x00b8


	//----- nvinfo : EIATTR_PARAM_CBANK
	.align		4
        /*00b8*/ 	.byte	0x04, 0x0a
        /*00ba*/ 	.short	(.L_561 - .L_560)
	.align		4
.L_560:
        /*00bc*/ 	.word	index@(.nv.constant0._Z35group_norm_nhwc_bwd_one_pass_kernelI11Bf16IOFp32WLi512ELi30ELi480EEv26Group_norm_nhwc_bwd_params)
        /*00c0*/ 	.short	0x0210
        /*00c2*/ 	.short	0x00b8


	//----- nvinfo : EIATTR_SW_WAR
	.align		4
.L_561:
        /*00c4*/ 	.byte	0x04, 0x36
        /*00c6*/ 	.short	(.L_563 - .L_562)
.L_562:
        /*00c8*/ 	.word	0x00000008
.L_563:


//--------------------- .nv.info._Z35group_norm_nhwc_bwd_one_pass_kernelI11Bf16IOBf16WLi64ELi30ELi480EEv26Group_norm_nhwc_bwd_params --------------------------
	.section	.nv.info._Z35group_norm_nhwc_bwd_one_pass_kernelI11Bf16IOBf16WLi64ELi30ELi480EEv26Group_norm_nhwc_bwd_params,"",@"SHT_CUDA_INFO"
	.sectionflags	@""
	.align	4


	//----- nvinfo : EIATTR_CUDA_API_VERSION
	.align		4
        /*0000*/ 	.byte	0x04, 0x37
        /*0002*/ 	.short	(.L_565 - .L_564)
.L_564:
        /*0004*/ 	.word	0x00000082


	//----- nvinfo : EIATTR_KPARAM_INFO
	.align		4
.L_565:
        /*0008*/ 	.byte	0x04, 0x17
        /*000a*/ 	.short	(.L_567 - .L_566)
.L_566:
        /*000c*/ 	.word	0x00000000
        /*0010*/ 	.short	0x0000
        /*0012*/ 	.short	0x0000
        /*0014*/ 	.byte	0x00, 0xf0, 0xe1, 0x02


	//----- nvinfo : EIATTR_SPARSE_MMA_MASK
	.align		4
.L_567:
        /*0018*/ 	.byte	0x03, 0x50
        /*001a*/ 	.short	0x0000


	//----- nvinfo : EIATTR_MAXREG_COUNT
	.align		4
        /*001c*/ 	.byte	0x03, 0x1b
        /*001e*/ 	.short	0x0080


	//----- nvinfo : EIATTR_NUM_BARRIERS
	.align		4
        /*0020*/ 	.byte	0x02, 0x4c
        /*0022*/ 	.byte	0x01
	.zero		1


	//----- nvinfo : EIATTR_MERCURY_ISA_VERSION
	.align		4
        /*0024*/ 	.byte	0x03, 0x5f
        /*0026*/ 	.short	0x0101


	//----- nvinfo : EIATTR_INT_WARP_WIDE_INSTR_OFFSETS
	.align		4
        /*0028*/ 	.byte	0x04, 0x31
        /*002a*/ 	.short	(.L_569 - .L_568)


	//   ....[0]....
.L_568:
        /*002c*/ 	.word	0x000020b0


	//   ....[1]....
        /*0030*/ 	.word	0x00003a30


	//----- nvinfo : EIATTR_COOP_GROUP_MASK_REGIDS
	.align		4
.L_569:
        /*0034*/ 	.byte	0x04, 0x29
        /*0036*/ 	.short	(.L_571 - .L_570)


	//   ....[0]....
.L_570:
        /*0038*/ 	.word	0xffffffff


	//   ....[1]....
        /*003c*/ 	.word	0xffffffff


	//   ....[2]....
        /*0040*/ 	.word	0xffffffff


	//   ....[3]....
        /*0044*/ 	.word	0xffffffff


	//   ....[4]....
        /*0048*/ 	.word	0xffffffff


	//   ....[5]....
        /*004c*/ 	.word	0xffffffff


	//   ....[6]....
        /*0050*/ 	.word	0xffffffff


	//   ....[7]....
        /*0054*/ 	.word	0xffffffff


	//   ....[8]....
        /*0058*/ 	.word	0xffffffff


	//   ....[9]....
        /*005c*/ 	.word	0xffffffff


	//----- nvinfo : EIATTR_COOP_GROUP_INSTR_OFFSETS
	.align		4
.L_571:
        /*0060*/ 	.byte	0x04, 0x28
        /*0062*/ 	.short	(.L_573 - .L_572)


	//   ....[0]....
.L_572:
        /*0064*/ 	.word	0x00000f90


	//   ....[1]....
        /*0068*/ 	.word	0x00000fd0


	//   ....[2]....
        /*006c*/ 	.word	0x00001030


	//   ....[3]....
        /*0070*/ 	.word	0x00001050


	//   ....[4]....
        /*0074*/ 	.word	0x00001080


	//   ....[5]....
        /*0078*/ 	.word	0x000010a0


	//   ....[6]....
        /*007c*/ 	.word	0x000010d0


	//   ....[7]....
        /*0080*/ 	.word	0x000010f0


	//   ....[8]....
        /*0084*/ 	.word	0x00001120


	//   ....[9]....
        /*0088*/ 	.word	0x00001140


	//----- nvinfo : EIATTR_EXIT_INSTR_OFFSETS
	.align		4
.L_573:
        /*008c*/ 	.byte	0x04, 0x1c
        /*008e*/ 	.short	(.L_575 - .L_574)


	//   ....[0]....
.L_574:
        /*0090*/ 	.word	0x00003ac0


	//   ....[1]....
        /*0094*/ 	.word	0x00003c00


	//   ....[2]....
        /*0098*/ 	.word	0x00003e60


	//----- nvinfo : EIATTR_MAX_THREADS
	.align		4
.L_575:
        /*009c*/ 	.byte	0x04, 0x05
        /*009e*/ 	.short	(.L_577 - .L_576)
.L_576:
        /*00a0*/ 	.word	0x000001e0
        /*00a4*/ 	.word	0x00000001
        /*00a8*/ 	.word	0x00000001


	//----- nvinfo : EIATTR_CRS_STACK_SIZE
	.align		4
.L_577:
        /*00ac*/ 	.byte	0x04, 0x1e
        /*00ae*/ 	.short	(.L_579 - .L_578)
.L_578:
        /*00b0*/ 	.word	0x00000000


	//----- nvinfo : EIATTR_CBANK_PARAM_SIZE
	.align		4
.L_579:
        /*00b4*/ 	.byte	0x03, 0x19
        /*00b6*/ 	.short	0x00b8


	//----- nvinfo : EIATTR_PARAM_CBANK
	.align		4
        /*00b8*/ 	.byte	0x04, 0x0a
        /*00ba*/ 	.short	(.L_581 - .L_580)
	.align		4
.L_580:
        /*00bc*/ 	.word	index@(.nv.constant0._Z35group_norm_nhwc_bwd_one_pass_kernelI11Bf16IOBf16WLi64ELi30ELi480EEv26Group_norm_nhwc_bwd_params)
        /*00c0*/ 	.short	0x0210
        /*00c2*/ 	.short	0x00b8


	//----- nvinfo : EIATTR_SW_WAR
	.align		4
.L_581:
        /*00c4*/ 	.byte	0x04, 0x36
        /*00c6*/ 	.short	(.L_583 - .L_582)
.L_582:
        /*00c8*/ 	.word	0x00000008
.L_583:


//--------------------- .nv.info._Z35group_norm_nhwc_bwd_one_pass_kernelI11Bf16IOBf16WLi128ELi30ELi480EEv26Group_norm_nhwc_bwd_params --------------------------
	.section	.nv.info._Z35group_norm_nhwc_bwd_one_pass_kernelI11Bf16IOBf16WLi128ELi30ELi480EEv26Group_norm_nhwc_bwd_params,"",@"SHT_CUDA_INFO"
	.sectionflags	@""
	.align	4


	//----- nvinfo : EIATTR_CUDA_API_VERSION
	.align		4
        /*0000*/ 	.byte	0x04, 0x37
        /*0002*/ 	.short	(.L_585 - .L_584)
.L_584:
        /*0004*/ 	.word	0x00000082


	//----- nvinfo : EIATTR_KPARAM_INFO
	.align		4
.L_585:
        /*0008*/ 	.byte	0x04, 0x17
        /*000a*/ 	.short	(.L_587 - .L_586)
.L_586:
        /*000c*/ 	.word	0x00000000
        /*0010*/ 	.short	0x0000
        /*0012*/ 	.short	0x0000
        /*0014*/ 	.byte	0x00, 0xf0, 0xe1, 0x02


	//----- nvinfo : EIATTR_SPARSE_MMA_MASK
	.align		4
.L_587:
        /*0018*/ 	.byte	0x03, 0x50
        /*001a*/ 	.short	0x0000


	//----- nvinfo : EIATTR_MAXREG_COUNT
	.align		4
        /*001c*/ 	.byte	0x03, 0x1b
        /*001e*/ 	.short	0x0080


	//----- nvinfo : EIATTR_NUM_BARRIERS
	.align		4
        /*0020*/ 	.byte	0x02, 0x4c
        /*0022*/ 	.byte	0x01
	.zero		1


	//----- nvinfo : EIATTR_MERCURY_ISA_VERSION
	.align		4
        /*0024*/ 	.byte	0x03, 0x5f
        /*0026*/ 	.short	0x0101


	//----- nvinfo : EIATTR_INT_WARP_WIDE_INSTR_OFFSETS
	.align		4
        /*0028*/ 	.byte	0x04, 0x31
        /*002a*/ 	.short	(.L_589 - .L_588)


	//   ....[0]....
.L_588:
        /*002c*/ 	.word	0x000028b0


	//   ....[1]....
        /*0030*/ 	.word	0x000048d0


	//----- nvinfo : EIATTR_COOP_GROUP_MASK_REGIDS
	.align		4
.L_589:
        /*0034*/ 	.byte	0x04, 0x29
        /*0036*/ 	.short	(.L_591 - .L_590)


	//   ....[0]....
.L_590:
        /*0038*/ 	.word	0xffffffff


	//   ....[1]....
        /*003c*/ 	.word	0xffffffff


	//   ....[2]....
        /*0040*/ 	.word	0xffffffff


	//   ....[3]....
        /*0044*/ 	.word	0xffffffff


	//   ....[4]....
        /*0048*/ 	.word	0xffffffff


	//   ....[5]....
        /*004c*/ 	.word	0xffffffff


	//   ....[6]....
        /*0050*/ 	.word	0xffffffff


	//   ....[7]....
        /*0054*/ 	.word	0xffffffff


	//   ....[8]....
        /*0058*/ 	.word	0xffffffff


	//   ....[9]....
        /*005c*/ 	.word	0xffffffff


	//----- nvinfo : EIATTR_COOP_GROUP_INSTR_OFFSETS
	.align		4
.L_591:
        /*0060*/ 	.byte	0x04, 0x28
        /*0062*/ 	.short	(.L_593 - .L_592)


	//   ....[0]....
.L_592:
        /*0064*/ 	.word	0x00001760


	//   ....[1]....
        /*0068*/ 	.word	0x000017a0


	//   ....[2]....
        /*006c*/ 	.word	0x00001890


	//   ....[3]....
        /*0070*/ 	.word	0x000018b0


	//   ....[4]....
        /*0074*/ 	.word	0x000018e0


	//   ....[5]....
        /*0078*/ 	.word	0x00001900


	//   ....[6]....
        /*007c*/ 	.word	0x00001930


	//   ....[7]....
        /*0080*/ 	.word	0x00001950


	//   ....[8]....
        /*0084*/ 	.word	0x00001980


	//   ....[9]....
        /*0088*/ 	.word	0x000019a0


	//----- nvinfo : EIATTR_EXIT_INSTR_OFFSETS
	.align		4
.L_593:
        /*008c*/ 	.byte	0x04, 0x1c
        /*008e*/ 	.short	(.L_595 - .L_594)


	//   ....[0]....
.L_594:
        /*0090*/ 	.word	0x00004960


	//   ....[1]....
        /*0094*/ 	.word	0x00004aa0


	//   ....[2]....
        /*0098*/ 	.word	0x00004d00


	//----- nvinfo : EIATTR_MAX_THREADS
	.align		4
.L_595:
        /*009c*/ 	.byte	0x04, 0x05
        /*009e*/ 	.short	(.L_597 - .L_596)
.L_596:
        /*00a0*/ 	.word	0x000001e0
        /*00a4*/ 	.word	0x00000001
        /*00a8*/ 	.word	0x00000001


	//----- nvinfo : EIATTR_CRS_STACK_SIZE
	.align		4
.L_597:
        /*00ac*/ 	.byte	0x04, 0x1e
        /*00ae*/ 	.short	(.L_599 - .L_598)
.L_598:
        /*00b0*/ 	.word	0x00000000


	//----- nvinfo : EIATTR_CBANK_PARAM_SIZE
	.align		4
.L_599:
        /*00b4*/ 	.byte	0x03, 0x19
        /*00b6*/ 	.short	0x00b8


	//----- nvinfo : EIATTR_PARAM_CBANK
	.align		4
        /*00b8*/ 	.byte	0x04, 0x0a
        /*00ba*/ 	.short	(.L_601 - .L_600)
	.align		4
.L_600:
        /*00bc*/ 	.word	index@(.nv.constant0._Z35group_norm_nhwc_bwd_one_pass_kernelI11Bf16IOBf16WLi128ELi30ELi480EEv26Group_norm_nhwc_bwd_params)
        /*00c0*/ 	.short	0x0210
        /*00c2*/ 	.short	0x00b8


	//----- nvinfo : EIATTR_SW_WAR
	.align		4
.L_601:
        /*00c4*/ 	.byte	0x04, 0x36
        /*00c6*/ 	.short	(.L_603 - .L_602)
.L_602:
        /*00c8*/ 	.word	0x00000008
.L_603:


//--------------------- .nv.info._Z35group_norm_nhwc_bwd_one_pass_kernelI11Bf16IOBf16WLi256ELi30ELi480EEv26Group_norm_nhwc_bwd_params --------------------------
	.section	.nv.info._Z35group_norm_nhwc_bwd_one_pass_kernelI11Bf16IOBf16WLi256ELi30ELi480EEv26Group_norm_nhwc_bwd_params,"",@"SHT_CUDA_INFO"
	.sectionflags	@""
	.align	4


	//----- nvinfo : EIATTR_CUDA_API_VERSION
	.align		4
        /*0000*/ 	.byte	0x04, 0x37
        /*0002*/ 	.short	(.L_605 - .L_604)
.L_604:
        /*0004*/ 	.word	0x00000082


	//----- nvinfo : EIATTR_KPARAM_INFO
	.align		4
.L_605:
        /*0008*/ 	.byte	0x04, 0x17
        /*000a*/ 	.short	(.L_607 - .L_606)
.L_606:
        /*000c*/ 	.word	0x00000000
        /*0010*/ 	.short	0x0000
        /*0012*/ 	.short	0x0000
        /*0014*/ 	.byte	0x00, 0xf0, 0xe1, 0x02


	//----- nvinfo : EIATTR_SPARSE_MMA_MASK
	.align		4
.L_607:
        /*0018*/ 	.byte	0x03, 0x50
        /*001a*/ 	.short	0x0000


	//----- nvinfo : EIATTR_MAXREG_COUNT
	.align		4
        /*001c*/ 	.byte	0x03, 0x1b
        /*001e*/ 	.short	0x0080


	//----- nvinfo : EIATTR_NUM_BARRIERS
	.align		4
        /*0020*/ 	.byte	0x02, 0x4c
        /*0022*/ 	.byte	0x01
	.zero		1


	//----- nvinfo : EIATTR_MERCURY_ISA_VERSION
	.align		4
        /*0024*/ 	.byte	0x03, 0x5f
        /*0026*/ 	.short	0x0101


	//----- nvinfo : EIATTR_INT_WARP_WIDE_INSTR_OFFSETS
	.align		4
        /*0028*/ 	.byte	0x04, 0x31
        /*002a*/ 	.short	(.L_609 - .L_608)


	//   ....[0]....
.L_608:
        /*002c*/ 	.word	0x000038c0


	//   ....[1]....
        /*0030*/ 	.word	0x00006530


	//----- nvinfo : EIATTR_COOP_GROUP_MASK_REGIDS
	.align		4
.L_609:
        /*0034*/ 	.byte	0x04, 0x29
        /*0036*/ 	.short	(.L_611 - .L_610)


	//   ....[0]....
.L_610:
        /*0038*/ 	.word	0xffffffff


	//   ....[1]....
        /*003c*/ 	.word	0xffffffff


	//   ....[2]....
        /*0040*/ 	.word	0xffffffff


	//   ....[3]....
        /*0044*/ 	.word	0xffffffff


	//   ....[4]....
        /*0048*/ 	.word	0xffffffff


	//   ....[5]....
        /*004c*/ 	.word	0xffffffff


	//   ....[6]....
        /*0050*/ 	.word	0xffffffff


	//   ....[7]....
        /*0054*/ 	.word	0xffffffff


	//   ....[8]....
        /*0058*/ 	.word	0xffffffff


	//   ....[9]....
        /*005c*/ 	.word	0xffffffff


	//----- nvinfo : EIATTR_COOP_GROUP_INSTR_OFFSETS
	.align		4
.L_611:
        /*0060*/ 	.byte	0x04, 0x28
        /*0062*/ 	.short	(.L_613 - .L_612)


	//   ....[0]....
.L_612:
        /*0064*/ 	.word	0x00002510


	//   ....[1]....
        /*0068*/ 	.word	0x00002520


	//   ....[2]....
        /*006c*/ 	.word	0x00002570


	//   ....[3]....
        /*0070*/ 	.word	0x00002580


	//   ....[4]....
        /*0074*/ 	.word	0x000025c0


	//   ....[5]....
        /*0078*/ 	.word	0x000025d0


	//   ....[6]....
        /*007c*/ 	.word	0x00002610


	//   ....[7]....
        /*0080*/ 	.word	0x00002620


	//   ....[8]....
        /*0084*/ 	.word	0x00002660


	//   ....[9]....
        /*0088*/ 	.word	0x00002670


	//----- nvinfo : EIATTR_EXIT_INSTR_OFFSETS
	.align		4
.L_613:
        /*008c*/ 	.byte	0x04, 0x1c
        /*008e*/ 	.short	(.L_615 - .L_614)


	//   ....[0]....
.L_614:
        /*0090*/ 	.word	0x00006620


	//   ....[1]....
        /*0094*/ 	.word	0x00006760


	//   ....[2]....
        /*0098*/ 	.word	0x000069c0


	//----- nvinfo : EIATTR_MAX_THREADS
	.align		4
.L_615:
        /*009c*/ 	.byte	0x04, 0x05
        /*009e*/ 	.short	(.L_617 - .L_616)
.L_616:
        /*00a0*/ 	.word	0x000001e0
        /*00a4*/ 	.word	0x00000001
        /*00a8*/ 	.word	0x00000001


	//----- nvinfo : EIATTR_CRS_STACK_SIZE
	.align		4
.L_617:
        /*00ac*/ 	.byte	0x04, 0x1e
        /*00ae*/ 	.short	(.L_619 - .L_618)
.L_618:
        /*00b0*/ 	.word	0x00000000


	//----- nvinfo : EIATTR_CBANK_PARAM_SIZE
	.align		4
.L_619:
        /*00b4*/ 	.byte	0x03, 0x19
        /*00b6*/ 	.short	0x00b8


	//----- nvinfo : EIATTR_PARAM_CBANK
	.align		4
        /*00b8*/ 	.byte	0x04, 0x0a
        /*00ba*/ 	.short	(.L_621 - .L_620)
	.align		4
.L_620:
        /*00bc*/ 	.word	index@(.nv.constant0._Z35group_norm_nhwc_bwd_one_pass_kernelI11Bf16IOBf16WLi256ELi30ELi480EEv26Group_norm_nhwc_bwd_params)
        /*00c0*/ 	.short	0x0210
        /*00c2*/ 	.short	0x00b8


	//----- nvinfo : EIATTR_SW_WAR
	.align		4
.L_621:
        /*00c4*/ 	.byte	0x04, 0x36
        /*00c6*/ 	.short	(.L_623 - .L_622)
.L_622:
        /*00c8*/ 	.word	0x00000008
.L_623:


//--------------------- .nv.info._Z35group_norm_nhwc_bwd_one_pass_kernelI11Bf16IOBf16WLi512ELi30ELi480EEv26Group_norm_nhwc_bwd_params --------------------------
	.section	.nv.info._Z35group_norm_nhwc_bwd_one_pass_kernelI11Bf16IOBf16WLi512ELi30ELi480EEv26Group_norm_nhwc_bwd_params,"",@"SHT_CUDA_INFO"
	.sectionflags	@""
	.align	4


	//----- nvinfo : EIATTR_CUDA_API_VERSION
	.align		4
        /*0000*/ 	.byte	0x04, 0x37
        /*0002*/ 	.short	(.L_625 - .L_624)
.L_624:
        /*0004*/ 	.word	0x00000082


	//----- nvinfo : EIATTR_KPARAM_INFO
	.align		4
.L_625:
        /*0008*/ 	.byte	0x04, 0x17
        /*000a*/ 	.short	(.L_627 - .L_626)
.L_626:
        /*000c*/ 	.word	0x00000000
        /*0010*/ 	.short	0x0000
        /*0012*/ 	.short	0x0000
        /*0014*/ 	.byte	0x00, 0xf0, 0xe1, 0x02


	//----- nvinfo : EIATTR_SPARSE_MMA_MASK
	.align		4
.L_627:
        /*0018*/ 	.byte	0x03, 0x50
        /*001a*/ 	.short	0x0000


	//----- nvinfo : EIATTR_MAXREG_COUNT
	.align		4
        /*001c*/ 	.byte	0x03, 0x1b
        /*001e*/ 	.short	0x0080


	//----- nvinfo : EIATTR_NUM_BARRIERS
	.align		4
        /*0020*/ 	.byte	0x02, 0x4c
        /*0022*/ 	.byte	0x01
	.zero		1


	//----- nvinfo : EIATTR_MERCURY_ISA_VERSION
	.align		4
        /*0024*/ 	.byte	0x03, 0x5f
        /*0026*/ 	.short	0x0101


	//----- nvinfo : EIATTR_INT_WARP_WIDE_INSTR_OFFSETS
	.align		4
        /*0028*/ 	.byte	0x04, 0x31
        /*002a*/ 	.short	(.L_629 - .L_628)


	//   ....[0]....
.L_628:
        /*002c*/ 	.word	0x00005c40


	//   ....[1]....
        /*0030*/ 	.word	0x0000a3d0


	//----- nvinfo : EIATTR_COOP_GROUP_MASK_REGIDS
	.align		4
.L_629:
        /*0034*/ 	.byte	0x04, 0x29
        /*0036*/ 	.short	(.L_631 - .L_630)


	//   ....[0]....
.L_630:
        /*0038*/ 	.word	0xffffffff


	//   ....[1]....
        /*003c*/ 	.word	0xffffffff


	//   ....[2]....
        /*0040*/ 	.word	0xffffffff


	//   ....[3]....
        /*0044*/ 	.word	0xffffffff


	//   ....[4]....
        /*0048*/ 	.word	0xffffffff


	//   ....[5]....
        /*004c*/ 	.word	0xffffffff


	//   ....[6]....
        /*0050*/ 	.word	0xffffffff


	//   ....[7]....
        /*0054*/ 	.word	0xffffffff


	//   ....[8]....
        /*0058*/ 	.word	0xffffffff


	//   ....[9]....
        /*005c*/ 	.word	0xffffffff


	//----- nvinfo : EIATTR_COOP_GROUP_INSTR_OFFSETS
	.align		4
.L_631:
        /*0060*/ 	.byte	0x04, 0x28
        /*0062*/ 	.short	(.L_633 - .L_632)


	//   ....[0]....
.L_632:
        /*0064*/ 	.word	0x000046d0


	//   ....[1]....
        /*0068*/ 	.word	0x00004710


	//   ....[2]....
        /*006c*/ 	.word	0x000048a0


	//   ....[3]....
        /*0070*/ 	.word	0x000048e0


	//   ....[4]....
        /*0074*/ 	.word	0x00004a70


	//   ....[5]....
        /*0078*/ 	.word	0x00004ab0


	//   ....[6]....
        /*007c*/ 	.word	0x00004af0


	//   ....[7]....
        /*0080*/ 	.word	0x00004b10


	//   ....[8]....
        /*0084*/ 	.word	0x00004b40


	//   ....[9]....
        /*0088*/ 	.word	0x00004b60


	//----- nvinfo : EIATTR_EXIT_INSTR_OFFSETS
	.align		4
.L_633:
        /*008c*/ 	.byte	0x04, 0x1c
        /*008e*/ 	.short	(.L_635 - .L_634)


	//   ....[0]....
.L_634:
        /*0090*/ 	.word	0x0000a460


	//   ....[1]....
        /*0094*/ 	.word	0x0000a5a0


	//   ....[2]....
        /*0098*/ 	.word	0x0000a800


	//----- nvinfo : EIATTR_MAX_THREADS
	.align		4
.L_635:
        /*009c*/ 	.byte	0x04, 0x05
        /*009e*/ 	.short	(.L_637 - .L_636)
.L_636:
        /*00a0*/ 	.word	0x000001e0
        /*00a4*/ 	.word	0x00000001
        /*00a8*/ 	.word	0x00000001


	//----- nvinfo : EIATTR_CRS_STACK_SIZE
	.align		4
.L_637:
        /*00ac*/ 	.byte	0x04, 0x1e
        /*00ae*/ 	.short	(.L_639 - .L_638)
.L_638:
        /*00b0*/ 	.word	0x00000000


	//----- nvinfo : EIATTR_CBANK_PARAM_SIZE
	.align		4
.L_639:
        /*00b4*/ 	.byte	0x03, 0x19
        /*00b6*/ 	.short	0x00b8


	//----- nvinfo : EIATTR_PARAM_CBANK
	.align		4
        /*00b8*/ 	.byte	0x04, 0x0a
        /*00ba*/ 	.short	(.L_641 - .L_640)
	.align		4
.L_640:
        /*00bc*/ 	.word	index@(.nv.constant0._Z35group_norm_nhwc_bwd_one_pass_kernelI11Bf16IOBf16WLi512ELi30ELi480EEv26Group_norm_nhwc_bwd_params)
        /*00c0*/ 	.short	0x0210
        /*00c2*/ 	.short	0x00b8


	//----- nvinfo : EIATTR_SW_WAR
	.align		4
.L_641:
        /*00c4*/ 	.byte	0x04, 0x36
        /*00c6*/ 	.short	(.L_643 - .L_642)
.L_642:
        /*00c8*/ 	.word	0x00000008
.L_643:


//--------------------- .nv.info._Z35group_norm_nhwc_bwd_one_pass_kernelI11Bf16IOFp16WLi64ELi30ELi480EEv26Group_norm_nhwc_bwd_params --------------------------
	.section	.nv.info._Z35group_norm_nhwc_bwd_one_pass_kernelI11Bf16IOFp16WLi64ELi30ELi480EEv26Group_norm_nhwc_bwd_params,"",@"SHT_CUDA_INFO"
	.sectionflags	@""
	.align	4


	//----- nvinfo : EIATTR_CUDA_API_VERSION
	.align		4
        /*0000*/ 	.byte	0x04, 0x37
        /*0002*/ 	.short	(.L_645 - .L_644)
.L_644:
        /*0004*/ 	.word	0x00000082


	//----- nvinfo : EIATTR_KPARAM_INFO
	.align		4
.L_645:
        /*0008*/ 	.byte	0x04, 0x17
        /*000a*/ 	.short	(.L_647 - .L_646)
.L_646:
        /*000c*/ 	.word	0x00000000
        /*0010*/ 	.short	0x0000
        /*0012*/ 	.short	0x0000
        /*0014*/ 	.byte	0x00, 0xf0, 0xe1, 0x02


	//----- nvinfo : EIATTR_SPARSE_MMA_MASK
	.align		4
.L_647:
        /*0018*/ 	.byte	0x03, 0x50
        /*001a*/ 	.short	0x0000


	//----- nvinfo : EIATTR_MAXREG_COUNT
	.align		4
        /*001c*/ 	.byte	0x03, 0x1b
        /*001e*/ 	.short	0x0080


	//----- nvinfo : EIATTR_NUM_BARRIERS
	.align		4
        /*0020*/ 	.byte	0x02, 0x4c
        /*0022*/ 	.byte	0x01
	.zero		1


	//----- nvinfo : EIATTR_MERCURY_ISA_VERSION
	.align		4
        /*0024*/ 	.byte	0x03, 0x5f
        /*0026*/ 	.short	0x0101


	//----- nvinfo : EIATTR_INT_WARP_WIDE_INSTR_OFFSETS
	.align		4
        /*0028*/ 	.byte	0x04, 0x31
        /*002a*/ 	.short	(.L_649 - .L_648)


	//   ....[0]....
.L_648:
        /*002c*/ 	.word	0x000020b0


	//   ....[1]....
        /*0030*/ 	.word	0x00003a30


	//----- nvinfo : EIATTR_COOP_GROUP_MASK_REGIDS
	.align		4
.L_649:
        /*0034*/ 	.byte	0x04, 0x29
        /*0036*/ 	.short	(.L_651 - .L_650)


	//   ....[0]....
.L_650:
        /*0038*/ 	.word	0xffffffff


	//   ....[1]....
        /*003c*/ 	.word	0xffffffff


	//   ....[2]....
        /*0040*/ 	.word	0xffffffff


	//   ....[3]....
        /*0044*/ 	.word	0xffffffff


	//   ....[4]....
        /*0048*/ 	.word	0xffffffff


	//   ....[5]....
        /*004c*/ 	.word	0xffffffff


	//   ....[6]....
        /*0050*/ 	.word	0xffffffff


	//   ....[7]....
        /*0054*/ 	.word	0xffffffff


	//   ....[8]....
        /*0058*/ 	.word	0xffffffff


	//   ....[9]....
        /*005c*/ 	.word	0xffffffff


	//----- nvinfo : EIATTR_COOP_GROUP_INSTR_OFFSETS
	.align		4
.L_651:
        /*0060*/ 	.byte	0x04, 0x28
        /*0062*/ 	.short	(.L_653 - .L_652)


	//   ....[0]....
.L_652:
        /*0064*/ 	.word	0x00000f90


	//   ....[1]....
        /*0068*/ 	.word	0x00000fd0


	//   ....[2]....
        /*006c*/ 	.word	0x00001030


	//   ....[3]....
        /*0070*/ 	.word	0x00001050


	//   ....[4]....
        /*0074*/ 	.word	0x00001080


	//   ....[5]....
        /*0078*/ 	.word	0x000010a0


	//   ....[6]....
        /*007c*/ 	.word	0x000010d0


	//   ....[7]....
        /*0080*/ 	.word	0x000010f0


	//   ....[8]....
        /*0084*/ 	.word	0x00001120


	//   ....[9]....
        /*0088*/ 	.word	0x00001140


	//----- nvinfo : EIATTR_EXIT_INSTR_OFFSETS
	.align		4
.L_653:
        /*008c*/ 	.byte	0x04, 0x1c
        /*008e*/ 	.short	(.L_655 - .L_654)


	//   ....[0]....
.L_654:
        /*0090*/ 	.word	0x00003ac0


	//   ....[1]....
        /*0094*/ 	.word	0x00003c00


	//   ....[2]....
        /*0098*/ 	.word	0x00003e60


	//----- nvinfo : EIATTR_MAX_THREADS
	.align		4
.L_655:
        /*009c*/ 	.byte	0x04, 0x05
        /*009e*/ 	.short	(.L_657 - .L_656)
.L_656:
        /*00a0*/ 	.word	0x000001e0
        /*00a4*/ 	.word	0x00000001
        /*00a8*/ 	.word	0x00000001


	//----- nvinfo : EIATTR_CRS_STACK_SIZE
	.align		4
.L_657:
        /*00ac*/ 	.byte	0x04, 0x1e
        /*00ae*/ 	.short	(.L_659 - .L_658)
.L_658:
        /*00b0*/ 	.word	0x00000000


	//----- nvinfo : EIATTR_CBANK_PARAM_SIZE
	.align		4
.L_659:
        /*00b4*/ 	.byte	0x03, 0x19
        /*00b6*/ 	.short	0x00b8


	//----- nvinfo : EIATTR_PARAM_CBANK
	.align		4
        /*00b8*/ 	.byte	0x04, 0x0a
        /*00ba*/ 	.short	(.L_661 - .L_660)
	.align		4
.L_660:
        /*00bc*/ 	.word	index@(.nv.constant0._Z35group_norm_nhwc_bwd_one_pass_kernelI11Bf16IOFp16WLi64ELi30ELi480EEv26Group_norm_nhwc_bwd_params)
        /*00c0*/ 	.short	0x0210
        /*00c2*/ 	.short	0x00b8


	//----- nvinfo : EIATTR_SW_WAR
	.align		4
.L_661:
        /*00c4*/ 	.byte	0x04, 0x36
        /*00c6*/ 	.short	(.L_663 - .L_662)
.L_662:
        /*00c8*/ 	.word	0x00000008
.L_663:


//--------------------- .nv.info._Z35group_norm_nhwc_bwd_one_pass_kernelI11Bf16IOFp16WLi128ELi30ELi480EEv26Group_norm_nhwc_bwd_params --------------------------
	.section	.nv.info._Z35group_norm_nhwc_bwd_one_pass_kernelI11Bf16IOFp16WLi128ELi30ELi480EEv26Group_norm_nhwc_bwd_params,"",@"SHT_CUDA_INFO"
	.sectionflags	@""
	.align	4


	//----- nvinfo : EIATTR_CUDA_API_VERSION
	.align		4
        /*0000*/ 	.byte	0x04, 0x37
        /*0002*/ 	.short	(.L_665 - .L_664)
.L_664:
        /*0004*/ 	.word	0x00000082


	//----- nvinfo : EIATTR_KPARAM_INFO
	.align		4
.L_665:
        /*0008*/ 	.byte	0x04, 0x17
        /*000a*/ 	.short	(.L_667 - .L_666)
.L_666:
        /*000c*/ 	.word	0x00000000
        /*0010*/ 	.short	0x0000
        /*0012*/ 	.short	0x0000
        /*0014*/ 	.byte	0x00, 0xf0, 0xe1, 0x02


	//----- nvinfo : EIATTR_SPARSE_MMA_MASK
	.align		4
.L_667:
        /*0018*/ 	.byte	0x03, 0x50
        /*001a*/ 	.short	0x0000


	//----- nvinfo : EIATTR_MAXREG_COUNT
	.align		4
        /*001c*/ 	.byte	0x03, 0x1b
        /*001e*/ 	.short	0x0080


	//----- nvinfo : EIATTR_NUM_BARRIERS
	.align		4
        /*0020*/ 	.byte	0x02, 0x4c
        /*0022*/ 	.byte	0x01
	.zero		1


	//----- nvinfo : EIATTR_MERCURY_ISA_VERSION
	.align		4
        /*0024*/ 	.byte	0x03, 0x5f
        /*0026*/ 	.short	0x0101


	//----- nvinfo : EIATTR_INT_WARP_WIDE_INSTR_OFFSETS
	.align		4
        /*0028*/ 	.byte	0x04, 0x31
        /*002a*/ 	.short	(.L_669 - .L_668)


	//   ....[0]....
.L_668:
        /*002c*/ 	.word	0x000028b0


	//   ....[1]....
        /*0030*/ 	.word	0x000048d0


	//----- nvinfo : EIATTR_COOP_GROUP_MASK_REGIDS
	.align		4
.L_669:
        /*0034*/ 	.byte	0x04, 0x29
        /*0036*/ 	.short	(.L_671 - .L_670)


	//   ....[0]....
.L_670:
        /*0038*/ 	.word	0xffffffff


	//   ....[1]....
        /*003c*/ 	.word	0xffffffff


	//   ....[2]....
        /*0040*/ 	.word	0xffffffff


	//   ....[3]....
        /*0044*/ 	.word	0xffffffff


	//   ....[4]....
        /*0048*/ 	.word	0xffffffff


	//   ....[5]....
        /*004c*/ 	.word	0xffffffff


	//   ....[6]....
        /*0050*/ 	.word	0xffffffff


	//   ....[7]....
        /*0054*/ 	.word	0xffffffff


	//   ....[8]....
        /*0058*/ 	.word	0xffffffff


	//   ....[9]....
        /*005c*/ 	.word	0xffffffff


	//----- nvinfo : EIATTR_COOP_GROUP_INSTR_OFFSETS
	.align		4
.L_671:
        /*0060*/ 	.byte	0x04, 0x28
        /*0062*/ 	.short	(.L_673 - .L_672)


	//   ....[0]....
.L_672:
        /*0064*/ 	.word	0x00001760


	//   ....[1]....
        /*0068*/ 	.word	0x000017a0


	//   ....[2]....
        /*006c*/ 	.word	0x00001890


	//   ....[3]....
        /*0070*/ 	.word	0x000018b0


	//   ....[4]....
        /*0074*/ 	.word	0x000018e0


	//   ....[5]....
        /*0078*/ 	.word	0x00001900


	//   ....[6]....
        /*007c*/ 	.word	0x00001930


	//   ....[7]....
        /*0080*/ 	.word	0x00001950


	//   ....[8]....
        /*0084*/ 	.word	0x00001980


	//   ....[9]....
        /*0088*/ 	.word	0x000019a0


	//----- nvinfo : EIATTR_EXIT_INSTR_OFFSETS
	.align		4
.L_673:
        /*008c*/ 	.byte	0x04, 0x1c
        /*008e*/ 	.short	(.L_675 - .L_674)


	//   ....[0]....
.L_674:
        /*0090*/ 	.word	0x00004960


	//   ....[1]....
        /*0094*/ 	.word	0x00004aa0


	//   ....[2]....
        /*0098*/ 	.word	0x00004d00


	//----- nvinfo : EIATTR_MAX_THREADS
	.align		4
.L_675:
        /*009c*/ 	.byte	0x04, 0x05
        /*009e*/ 	.short	(.L_677 - .L_676)
.L_676:
        /*00a0*/ 	.word	0x000001e0
        /*00a4*/ 	.word	0x00000001
        /*00a8*/ 	.word	0x00000001


	//----- nvinfo : EIATTR_CRS_STACK_SIZE
	.align		4
.L_677:
        /*00ac*/ 	.byte	0x04, 0x1e
        /*00ae*/ 	.short	(.L_679 - .L_678)
.L_678:
        /*00b0*/ 	.word	0x00000000


	//----- nvinfo : EIATTR_CBANK_PARAM_SIZE
	.align		4
.L_679:
        /*00b4*/ 	.byte	0x03, 0x19
        /*00b6*/ 	.short	0x00b8


	//----- nvinfo : EIATTR_PARAM_CBANK
	.align		4
        /*00b8*/ 	.byte	0x04, 0x0a
        /*00ba*/ 	.short	(.L_681 - .L_680)
	.align		4
.L_680:
        /*00bc*/ 	.word	index@(.nv.constant0._Z35group_norm_nhwc_bwd_one_pass_kernelI11Bf16IOFp16WLi128ELi30ELi480EEv26Group_norm_nhwc_bwd_params)
        /*00c0*/ 	.short	0x0210
        /*00c2*/ 	.short	0x00b8


	//----- nvinfo : EIATTR_SW_WAR
	.align		4
.L_681:
        /*00c4*/ 	.byte	0x04, 0x36
        /*00c6*/ 	.short	(.L_683 - .L_682)
.L_682:
        /*00c8*/ 	.word	0x00000008
.L_683:


//--------------------- .nv.info._Z35group_norm_nhwc_bwd_one_pass_kernelI11Bf16IOFp16WLi256ELi30ELi480EEv26Group_norm_nhwc_bwd_params --------------------------
	.section	.nv.info._Z35group_norm_nhwc_bwd_one_pass_kernelI11Bf16IOFp16WLi256ELi30ELi480EEv26Group_norm_nhwc_bwd_params,"",@"SHT_CUDA_INFO"
	.sectionflags	@""
	.align	4


	//----- nvinfo : EIATTR_CUDA_API_VERSION
	.align		4
        /*0000*/ 	.byte	0x04, 0x37
        /*0002*/ 	.short	(.L_685 - .L_684)
.L_684:
        /*0004*/ 	.word	0x00000082


	//----- nvinfo : EIATTR_KPARAM_INFO
	.align		4
.L_685:
        /*0008*/ 	.byte	0x04, 0x17
        /*000a*/ 	.short	(.L_687 - .L_686)
.L_686:
        /*000c*/ 	.word	0x00000000
        /*0010*/ 	.short	0x0000
        /*0012*/ 	.short	0x0000
        /*0014*/ 	.byte	0x00, 0xf0, 0xe1, 0x02


	//----- nvinfo : EIATTR_SPARSE_MMA_MASK
	.align		4
.L_687:
        /*0018*/ 	.byte	0x03, 0x50
        /*001a*/ 	.short	0x0000


	//----- nvinfo : EIATTR_MAXREG_COUNT
	.align		4
        /*001c*/ 	.byte	0x03, 0x1b
        /*001e*/ 	.short	0x0080


	//----- nvinfo : EIATTR_NUM_BARRIERS
	.align		4
        /*0020*/ 	.byte	0x02, 0x4c
        /*0022*/ 	.byte	0x01
	.zero		1


	//----- nvinfo : EIATTR_MERCURY_ISA_VERSION
	.align		4
        /*0024*/ 	.byte	0x03, 0x5f
        /*0026*/ 	.short	0x0101


	//----- nvinfo : EIATTR_INT_WARP_WIDE_INSTR_OFFSETS
	.align		4
        /*0028*/ 	.byte	0x04, 0x31
        /*002a*/ 	.short	(.L_689 - .L_688)


	//   ....[0]....
.L_688:
        /*002c*/ 	.word	0x000038c0


	//   ....[1]....
        /*0030*/ 	.word	0x00006530


	//----- nvinfo : EIATTR_COOP_GROUP_MASK_REGIDS
	.align		4
.L_689:
        /*0034*/ 	.byte	0x04, 0x29
        /*0036*/ 	.short	(.L_691 - .L_690)


	//   ....[0]....
.L_690:
        /*0038*/ 	.word	0xffffffff


	//   ....[1]....
        /*003c*/ 	.word	0xffffffff


	//   ....[2]....
        /*0040*/ 	.word	0xffffffff


	//   ....[3]....
        /*0044*/ 	.word	0xffffffff


	//   ....[4]....
        /*0048*/ 	.word	0xffffffff


	//   ....[5]....
        /*004c*/ 	.word	0xffffffff


	//   ....[6]....
        /*0050*/ 	.word	0xffffffff


	//   ....[7]....
        /*0054*/ 	.word	0xffffffff


	//   ....[8]....
        /*0058*/ 	.word	0xffffffff


	//   ....[9]....
        /*005c*/ 	.word	0xffffffff


	//----- nvinfo : EIATTR_COOP_GROUP_INSTR_OFFSETS
	.align		4
.L_691:
        /*0060*/ 	.byte	0x04, 0x28
        /*0062*/ 	.short	(.L_693 - .L_692)


	//   ....[0]....
.L_692:
        /*0064*/ 	.word	0x00002510


	//   ....[1]....
        /*0068*/ 	.word	0x00002520


	//   ....[2]....
        /*006c*/ 	.word	0x00002570


	//   ....[3]....
        /*0070*/ 	.word	0x00002580


	//   ....[4]....
        /*0074*/ 	.word	0x000025c0


	//   ....[5]....
        /*0078*/ 	.word	0x000025d0


	//   ....[6]....
        /*007c*/ 	.word	0x00002610


	//   ....[7]....
        /*0080*/ 	.word	0x00002620


	//   ....[8]....
        /*0084*/ 	.word	0x00002660


	//   ....[9]....
        /*0088*/ 	.word	0x00002670


	//----- nvinfo : EIATTR_EXIT_INSTR_OFFSETS
	.align		4
.L_693:
        /*008c*/ 	.byte	0x04, 0x1c
        /*008e*/ 	.short	(.L_695 - .L_694)


	//   ....[0]....
.L_694:
        /*0090*/ 	.word	0x00006620


	//   ....[1]....
        /*0094*/ 	.word	0x00006760


	//   ....[2]....
        /*0098*/ 	.word	0x000069c0


	//----- nvinfo : EIATTR_MAX_THREADS
	.align		4
.L_695:
        /*009c*/ 	.byte	0x04, 0x05
        /*009e*/ 	.short	(.L_697 - .L_696)
.L_696:
        /*00a0*/ 	.word	0x000001e0
        /*00a4*/ 	.word	0x00000001
        /*00a8*/ 	.word	0x00000001


	//----- nvinfo : EIATTR_CRS_STACK_SIZE
	.align		4
.L_697:
        /*00ac*/ 	.byte	0x04, 0x1e
        /*00ae*/ 	.short	(.L_699 - .L_698)
.L_698:
        /*00b0*/ 	.word	0x00000000


	//----- nvinfo : EIATTR_CBANK_PARAM_SIZE
	.align		4
.L_699:
        /*00b4*/ 	.byte	0x03, 0x19
        /*00b6*/ 	.short	0x00b8


	//----- nvinfo : EIATTR_PARAM_CBANK
	.align		4
        /*00b8*/ 	.byte	0x04, 0x0a
        /*00ba*/ 	.short	(.L_701 - .L_700)
	.align		4
.L_700:
        /*00bc*/ 	.word	index@(.nv.constant0._Z35group_norm_nhwc_bwd_one_pass_kernelI11Bf16IOFp16WLi256ELi30ELi480EEv26Group_norm_nhwc_bwd_params)
        /*00c0*/ 	.short	0x0210
        /*00c2*/ 	.short	0x00b8


	//----- nvinfo : EIATTR_SW_WAR
	.align		4
.L_701:
        /*00c4*/ 	.byte	0x04, 0x36
        /*00c6*/ 	.short	(.L_703 - .L_702)
.L_702:
        /*00c8*/ 	.word	0x00000008
.L_703:


//--------------------- .nv.info._Z35group_norm_nhwc_bwd_one_pass_kernelI11Bf16IOFp16WLi512ELi30ELi480EEv26Group_norm_nhwc_bwd_params --------------------------
	.section	.nv.info._Z35group_norm_nhwc_bwd_one_pass_kernelI11Bf16IOFp16WLi512ELi30ELi480EEv26Group_norm_nhwc_bwd_params,"",@"SHT_CUDA_INFO"
	.sectionflags	@""
	.align	4


	//----- nvinfo : EIATTR_CUDA_API_VERSION
	.align		4
        /*0000*/ 	.byte	0x04, 0x37
        /*0002*/ 	.short	(.L_705 - .L_704)
.L_704:
        /*0004*/ 	.word	0x00000082


	//----- nvinfo : EIATTR_KPARAM_INFO
	.align		4
.L_705:
        /*0008*/ 	.byte	0x04, 0x17
        /*000a*/ 	.short	(.L_707 - .L_706)
.L_706:
        /*000c*/ 	.word	0x00000000
        /*0010*/ 	.short	0x0000
        /*0012*/ 	.short	0x0000
        /*0014*/ 	.byte	0x00, 0xf0, 0xe1, 0x02


	//----- nvinfo : EIATTR_SPARSE_MMA_MASK
	.align		4
.L_707:
        /*0018*/ 	.byte	0x03, 0x50
        /*001a*/ 	.short	0x0000


	//----- nvinfo : EIATTR_MAXREG_COUNT
	.align		4
        /*001c*/ 	.byte	0x03, 0x1b
        /*001e*/ 	.short	0x0080


	//----- nvinfo : EIATTR_NUM_BARRIERS
	.align		4
        /*0020*/ 	.byte	0x02, 0x4c
        /*0022*/ 	.byte	0x01
	.zero		1


	//----- nvinfo : EIATTR_MERCURY_ISA_VERSION
	.align		4
        /*0024*/ 	.byte	0x03, 0x5f
        /*0026*/ 	.short	0x0101


	//----- nvinfo : EIATTR_INT_WARP_WIDE_INSTR_OFFSETS
	.align		4
        /*0028*/ 	.byte	0x04, 0x31
        /*002a*/ 	.short	(.L_709 - .L_708)


	//   ....[0]....
.L_708:
        /*002c*/ 	.word	0x00005c40


	//   ....[1]....
        /*0030*/ 	.word	0x0000a3d0


	//----- nvinfo : EIATTR_COOP_GROUP_MASK_REGIDS
	.align		4
.L_709:
        /*0034*/ 	.byte	0x04, 0x29
        /*0036*/ 	.short	(.L_711 - .L_710)


	//   ....[0]....
.L_710:
        /*0038*/ 	.word	0xffffffff


	//   ....[1]....
        /*003c*/ 	.word	0xffffffff


	//   ....[2]....
        /*0040*/ 	.word	0xffffffff


	//   ....[3]....
        /*0044*/ 	.word	0xffffffff


	//   ....[4]....
        /*0048*/ 	.word	0xffffffff


	//   ....[5]....
        /*004c*/ 	.word	0xffffffff


	//   ....[6]....
        /*0050*/ 	.word	0xffffffff


	//   ....[7]....
        /*0054*/ 	.word	0xffffffff


	//   ....[8]....
        /*0058*/ 	.word	0xffffffff


	//   ....[9]....
        /*005c*/ 	.word	0xffffffff


	//----- nvinfo : EIATTR_COOP_GROUP_INSTR_OFFSETS
	.align		4
.L_711:
        /*0060*/ 	.byte	0x04, 0x28
        /*0062*/ 	.short	(.L_713 - .L_712)


	//   ....[0]....
.L_712:
        /*0064*/ 	.word	0x000046d0


	//   ....[1]....
        /*0068*/ 	.word	0x00004710


	//   ....[2]....
        /*006c*/ 	.word	0x000048a0


	//   ....[3]....
        /*0070*/ 	.word	0x000048e0


	//   ....[4]....
        /*0074*/ 	.word	0x00004a70


	//   ....[5]....
        /*0078*/ 	.word	0x00004ab0


	//   ....[6]....
        /*007c*/ 	.word	0x00004af0


	//   ....[7]....
        /*0080*/ 	.word	0x00004b10


	//   ....[8]....
        /*0084*/ 	.word	0x00004b40


	//   ....[9]....
        /*0088*/ 	.word	0x00004b60


	//----- nvinfo : EIATTR_EXIT_INSTR_OFFSETS
	.align		4
.L_713:
        /*008c*/ 	.byte	0x04, 0x1c
        /*008e*/ 	.short	(.L_715 - .L_714)


	//   ....[0]....
.L_714:
        /*0090*/ 	.word	0x0000a460


	//   ....[1]....
        /*0094*/ 	.word	0x0000a5a0


	//   ....[2]....
        /*0098*/ 	.word	0x0000a800


	//----- nvinfo : EIATTR_MAX_THREADS
	.align		4
.L_715:
        /*009c*/ 	.byte	0x04, 0x05
        /*009e*/ 	.short	(.L_717 - .L_716)
.L_716:
        /*00a0*/ 	.word	0x000001e0
        /*00a4*/ 	.word	0x00000001
        /*00a8*/ 	.word	0x00000001


	//----- nvinfo : EIATTR_CRS_STACK_SIZE
	.align		4
.L_717:
        /*00ac*/ 	.byte	0x04, 0x1e
        /*00ae*/ 	.short	(.L_719 - .L_718)
.L_718:
        /*00b0*/ 	.word	0x00000000


	//----- nvinfo : EIATTR_CBANK_PARAM_SIZE
	.align		4
.L_719:
        /*00b4*/ 	.byte	0x03, 0x19
        /*00b6*/ 	.short	0x00b8


	//----- nvinfo : EIATTR_PARAM_CBANK
	.align		4
        /*00b8*/ 	.byte	0x04, 0x0a
        /*00ba*/ 	.short	(.L_721 - .L_720)
	.align		4
.L_720:
        /*00bc*/ 	.word	index@(.nv.constant0._Z35group_norm_nhwc_bwd_one_pass_kernelI11Bf16IOFp16WLi512ELi30ELi480EEv26Group_norm_nhwc_bwd_params)
        /*00c0*/ 	.short	0x0210
        /*00c2*/ 	.short	0x00b8


	//----- nvinfo : EIATTR_SW_WAR
	.align		4
.L_721:
        /*00c4*/ 	.byte	0x04, 0x36
        /*00c6*/ 	.short	(.L_723 - .L_722)
.L_722:
        /*00c8*/ 	.word	0x00000008
.L_723:


//--------------------- .nv.info._Z35group_norm_nhwc_bwd_one_pass_kernelI11Fp16IOFp32WLi64ELi30ELi480EEv26Group_norm_nhwc_bwd_params --------------------------
	.section	.nv.info._Z35group_norm_nhwc_bwd_one_pass_kernelI11Fp16IOFp32WLi64ELi30ELi480EEv26Group_norm_nhwc_bwd_params,"",@"SHT_CUDA_INFO"
	.sectionflags	@""
	.align	4


	//----- nvinfo : EIATTR_CUDA_API_VERSION
	.align		4
        /*0000*/ 	.byte	0x04, 0x37
        /*0002*/ 	.short	(.L_725 - .L_724)
.L_724:
        /*0004*/ 	.word	0x00000082


	//----- nvinfo : EIATTR_KPARAM_INFO
	.align		4
.L_725:
        /*0008*/ 	.byte	0x04, 0x17
        /*000a*/ 	.short	(.L_727 - .L_726)
.L_726:
        /*000c*/ 	.word	0x00000000
        /*0010*/ 	.short	0x0000
        /*0012*/ 	.short	0x0000
        /*0014*/ 	.byte	0x00, 0xf0, 0xe1, 0x02


	//----- nvinfo : EIATTR_SPARSE_MMA_MASK
	.align		4
.L_727:
        /*0018*/ 	.byte	0x03, 0x50
        /*001a*/ 	.short	0x0000


	//----- nvinfo : EIATTR_MAXREG_COUNT
	.align		4
        /*001c*/ 	.byte	0x03, 0x1b
        /*001e*/ 	.short	0x0080


	//----- nvinfo : EIATTR_NUM_BARRIERS
	.align		4
        /*0020*/ 	.byte	0x02, 0x4c
        /*0022*/ 	.byte	0x01
	.zero		1


	//----- nvinfo : EIATTR_MERCURY_ISA_VERSION
	.align		4
        /*0024*/ 	.byte	0x03, 0x5f
        /*0026*/ 	.short	0x0101


	//----- nvinfo : EIATTR_INT_WARP_WIDE_INSTR_OFFSETS
	.align		4
        /*0028*/ 	.byte	0x04, 0x31
        /*002a*/ 	.short	(.L_729 - .L_728)


	//   ....[0]....
.L_728:
        /*002c*/ 	.word	0x00002060


	//   ....[1]....
        /*0030*/ 	.word	0x00003a60


	//----- nvinfo : EIATTR_COOP_GROUP_MASK_REGIDS
	.align		4
.L_729:
        /*0034*/ 	.byte	0x04, 0x29
        /*0036*/ 	.short	(.L_731 - .L_730)


	//   ....[0]....
.L_730:
        /*0038*/ 	.word	0xffffffff


	//   ....[1]....
        /*003c*/ 	.word	0xffffffff


	//   ....[2]....
        /*0040*/ 	.word	0xffffffff


	//   ....[3]....
        /*0044*/ 	.word	0xffffffff


	//   ....[4]....
        /*0048*/ 	.word	0xffffffff


	//   ....[5]....
        /*004c*/ 	.word	0xffffffff


	//   ....[6]....
        /*0050*/ 	.word	0xffffffff


	//   ....[7]....
        /*0054*/ 	.word	0xffffffff


	//   ....[8]....
        /*0058*/ 	.word	0xffffffff


	//   ....[9]....
        /*005c*/ 	.word	0xffffffff


	//----- nvinfo : EIATTR_COOP_GROUP_INSTR_OFFSETS
	.align		4
.L_731:
        /*0060*/ 	.byte	0x04, 0x28
        /*0062*/ 	.short	(.L_733 - .L_732)


	//   ....[0]....
.L_732:
        /*0064*/ 	.word	0x00000fa0


	//   ....[1]....
        /*0068*/ 	.word	0x00000fe0


	//   ....[2]....
        /*006c*/ 	.word	0x00001080


	//   ....[3]....
        /*0070*/ 	.word	0x00001090


	//   ....[4]....
        /*0074*/ 	.word	0x000010c0


	//   ....[5]....
        /*0078*/ 	.word	0x000010e0


	//   ....[6]....
        /*007c*/ 	.word	0x00001110


	//   ....[7]....
        /*0080*/ 	.word	0x00001130


	//   ....[8]....
        /*0084*/ 	.word	0x00001170


	//   ....[9]....
        /*0088*/ 	.word	0x00001180


	//----- nvinfo : EIATTR_EXIT_INSTR_OFFSETS
	.align		4
.L_733:
        /*008c*/ 	.byte	0x04, 0x1c
        /*008e*/ 	.short	(.L_735 - .L_734)


	//   ....[0]....
.L_734:
        /*0090*/ 	.word	0x00003af0


	//   ....[1]....
        /*0094*/ 	.word	0x00003c30


	//   ....[2]....
        /*0098*/ 	.word	0x00003e70


	//----- nvinfo : EIATTR_MAX_THREADS
	.align		4
.L_735:
        /*009c*/ 	.byte	0x04, 0x05
        /*009e*/ 	.short	(.L_737 - .L_736)
.L_736:
        /*00a0*/ 	.word	0x000001e0
        /*00a4*/ 	.word	0x00000001
        /*00a8*/ 	.word	0x00000001


	//----- nvinfo : EIATTR_CRS_STACK_SIZE
	.align		4
.L_737:
        /*00ac*/ 	.byte	0x04, 0x1e
        /*00ae*/ 	.short	(.L_739 - .L_738)
.L_738:
        /*00b0*/ 	.word	0x00000000


	//----- nvinfo : EIATTR_CBANK_PARAM_SIZE
	.align		4
.L_739:
        /*00b4*/ 	.byte	0x03, 0x19
        /*00b6*/ 	.short	0x00b8


	//----- nvinfo : EIATTR_PARAM_CBANK
	.align		4
        /*00b8*/ 	.byte	0x04, 0x0a
        /*00ba*/ 	.short	(.L_741 - .L_740)
	.align		4
.L_740:
        /*00bc*/ 	.word	index@(.nv.constant0._Z35group_norm_nhwc_bwd_one_pass_kernelI11Fp16IOFp32WLi64ELi30ELi480EEv26Group_norm_nhwc_bwd_params)
        /*00c0*/ 	.short	0x0210
        /*00c2*/ 	.short	0x00b8


	//----- nvinfo : EIATTR_SW_WAR
	.align		4
.L_741:
        /*00c4*/ 	.byte	0x04, 0x36
        /*00c6*/ 	.short	(.L_743 - .L_742)
.L_742:
        /*00c8*/ 	.word	0x00000008
.L_743:


//--------------------- .nv.info._Z35group_norm_nhwc_bwd_one_pass_kernelI11Fp16IOFp32WLi128ELi30ELi480EEv26Group_norm_nhwc_bwd_params --------------------------
	.section	.nv.info._Z35group_norm_nhwc_bwd_one_pass_kernelI11Fp16IOFp32WLi128ELi30ELi480EEv26Group_norm_nhwc_bwd_params,"",@"SHT_CUDA_INFO"
	.sectionflags	@""
	.align	4


	//----- nvinfo : EIATTR_CUDA_API_VERSION
	.align		4
        /*0000*/ 	.byte	0x04, 0x37
        /*0002*/ 	.short	(.L_745 - .L_744)
.L_744:
        /*0004*/ 	.word	0x00000082


	//----- nvinfo : EIATTR_KPARAM_INFO
	.align		4
.L_745:
        /*0008*/ 	.byte	0x04, 0x17
        /*000a*/ 	.short	(.L_747 - .L_746)
.L_746:
        /*000c*/ 	.word	0x00000000
        /*0010*/ 	.short	0x0000
        /*0012*/ 	.short	0x0000
        /*0014*/ 	.byte	0x00, 0xf0, 0xe1, 0x02


	//----- nvinfo : EIATTR_SPARSE_MMA_MASK
	.align		4
.L_747:
        /*0018*/ 	.byte	0x03, 0x50
        /*001a*/ 	.short	0x0000


	//----- nvinfo : EIATTR_MAXREG_COUNT
	.align		4
        /*001c*/ 	.byte	0x03, 0x1b
        /*001e*/ 	.short	0x0080


	//----- nvinfo : EIATTR_NUM_BARRIERS
	.align		4
        /*0020*/ 	.byte	0x02, 0x4c
        /*0022*/ 	.byte	0x01
	.zero		1


	//----- nvinfo : EIATTR_MERCURY_ISA_VERSION
	.align		4
        /*0024*/ 	.byte	0x03, 0x5f
        /*0026*/ 	.short	0x0101


	//----- nvinfo : EIATTR_INT_WARP_WIDE_INSTR_OFFSETS
	.align		4
        /*0028*/ 	.byte	0x04, 0x31
        /*002a*/ 	.short	(.L_749 - .L_748)


	//   ....[0]....
.L_748:
        /*002c*/ 	.word	0x00002730


	//   ....[1]....
        /*0030*/ 	.word	0x000046e0


	//----- nvinfo : EIATTR_COOP_GROUP_MASK_REGIDS
	.align		4
.L_749:
        /*0034*/ 	.byte	0x04, 0x29
        /*0036*/ 	.short	(.L_751 - .L_750)


	//   ....[0]....
.L_750:
        /*0038*/ 	.word	0xffffffff


	//   ....[1]....
        /*003c*/ 	.word	0xffffffff


	//   ....[2]....
        /*0040*/ 	.word	0xffffffff


	//   ....[3]....
        /*0044*/ 	.word	0xffffffff


	//   ....[4]....
        /*0048*/ 	.word	0xffffffff


	//   ....[5]....
        /*004c*/ 	.word	0xffffffff


	//   ....[6]....
        /*0050*/ 	.word	0xffffffff


	//   ....[7]....
        /*0054*/ 	.word	0xffffffff


	//   ....[8]....
        /*0058*/ 	.word	0xffffffff


	//   ....[9]....
        /*005c*/ 	.word	0xffffffff


	//----- nvinfo : EIATTR_COOP_GROUP_INSTR_OFFSETS
	.align		4
.L_751:
        /*0060*/ 	.byte	0x04, 0x28
        /*0062*/ 	.short	(.L_753 - .L_752)


	//   ....[0]....
.L_752:
        /*0064*/ 	.word	0x00001660


	//   ....[1]....
        /*0068*/ 	.word	0x000016a0


	//   ....[2]....
        /*006c*/ 	.word	0x00001750


	//   ....[3]....
        /*0070*/ 	.word	0x00001770


	//   ....[4]....
        /*0074*/ 	.word	0x000017a0


	//   ....[5]....
        /*0078*/ 	.word	0x000017c0


	//   ....[6]....
        /*007c*/ 	.word	0x000017f0


	//   ....[7]....
        /*0080*/ 	.word	0x00001810


	//   ....[8]....
        /*0084*/ 	.word	0x00001840


	//   ....[9]....
        /*0088*/ 	.word	0x00001860


	//----- nvinfo : EIATTR_EXIT_INSTR_OFFSETS
	.align		4
.L_753:
        /*008c*/ 	.byte	0x04, 0x1c
        /*008e*/ 	.short	(.L_755 - .L_754)


	//   ....[0]....
.L_754:
        /*0090*/ 	.word	0x00004770


	//   ....[1]....
        /*0094*/ 	.word	0x000048b0


	//   ....[2]....
        /*0098*/ 	.word	0x00004af0


	//----- nvinfo : EIATTR_MAX_THREADS
	.align		4
.L_755:
        /*009c*/ 	.byte	0x04, 0x05
        /*009e*/ 	.short	(.L_757 - .L_756)
.L_756:
        /*00a0*/ 	.word	0x000001e0
        /*00a4*/ 	.word	0x00000001
        /*00a8*/ 	.word	0x00000001


	//----- nvinfo : EIATTR_CRS_STACK_SIZE
	.align		4
.L_757:
        /*00ac*/ 	.byte	0x04, 0x1e
        /*00ae*/ 	.short	(.L_759 - .L_758)
.L_758:
        /*00b0*/ 	.word	0x00000000


	//----- nvinfo : EIATTR_CBANK_PARAM_SIZE
	.align		4
.L_759:
        /*00b4*/ 	.byte	0x03, 0x19
        /*00b6*/ 	.short	0x00b8


	//----- nvinfo : EIATTR_PARAM_CBANK
	.align		4
        /*00b8*/ 	.byte	0x04, 0x0a
        /*00ba*/ 	.short	(.L_761 - .L_760)
	.align		4
.L_760:
        /*00bc*/ 	.word	index@(.nv.constant0._Z35group_norm_nhwc_bwd_one_pass_kernelI11Fp16IOFp32WLi128ELi30ELi480EEv26Group_norm_nhwc_bwd_params)
        /*00c0*/ 	.short	0x0210
        /*00c2*/ 	.short	0x00b8


	//----- nvinfo : EIATTR_SW_WAR
	.align		4
.L_761:
        /*00c4*/ 	.byte	0x04, 0x36
        /*00c6*/ 	.short	(.L_763 - .L_762)
.L_762:
        /*00c8*/ 	.word	0x00000008
.L_763:


//--------------------- .nv.info._Z35group_norm_nhwc_bwd_one_pass_kernelI11Fp16IOFp32WLi256ELi30ELi480EEv26Group_norm_nhwc_bwd_params --------------------------
	.section	.nv.info._Z35group_norm_nhwc_bwd_one_pass_kernelI11Fp16IOFp32WLi256ELi30ELi480EEv26Group_norm_nhwc_bwd_params,"",@"SHT_CUDA_INFO"
	.sectionflags	@""
	.align	4


	//----- nvinfo : EIATTR_CUDA_API_VERSION
	.align		4
        /*0000*/ 	.byte	0x04, 0x37
        /*0002*/ 	.short	(.L_765 - .L_764)
.L_764:
        /*0004*/ 	.word	0x00000082


	//----- nvinfo : EIATTR_KPARAM_INFO
	.align		4
.L_765:
        /*0008*/ 	.byte	0x04, 0x17
        /*000a*/ 	.short	(.L_767 - .L_766)
.L_766:
        /*000c*/ 	.word	0x00000000
        /*0010*/ 	.short	0x0000
        /*0012*/ 	.short	0x0000
        /*0014*/ 	.byte	0x00, 0xf0, 0xe1, 0x02


	//----- nvinfo : EIATTR_SPARSE_MMA_MASK
	.align		4
.L_767:
        /*0018*/ 	.byte	0x03, 0x50
        /*001a*/ 	.short	0x0000


	//----- nvinfo : EIATTR_MAXREG_COUNT
	.align		4
        /*001c*/ 	.byte	0x03, 0x1b
        /*001e*/ 	.short	0x0080


	//----- nvinfo : EIATTR_NUM_BARRIERS
	.align		4
        /*0020*/ 	.byte	0x02, 0x4c
        /*0022*/ 	.byte	0x01
	.zero		1


	//----- nvinfo : EIATTR_MERCURY_ISA_VERSION
	.align		4
        /*0024*/ 	.byte	0x03, 0x5f
        /*0026*/ 	.short	0x0101


	//----- nvinfo : EIATTR_INT_WARP_WIDE_INSTR_OFFSETS
	.align		4
        /*0028*/ 	.byte	0x04, 0x31
        /*002a*/ 	.short	(.L_769 - .L_768)


	//   ....[0]....
.L_768:
        /*002c*/ 	.word	0x00003720


	//   ....[1]....
        /*0030*/ 	.word	0x00006460


	//----- nvinfo : EIATTR_COOP_GROUP_MASK_REGIDS
	.align		4
.L_769:
        /*0034*/ 	.byte	0x04, 0x29
        /*0036*/ 	.short	(.L_771 - .L_770)


	//   ....[0]....
.L_770:
        /*0038*/ 	.word	0xffffffff


	//   ....[1]....
        /*003c*/ 	.word	0xffffffff


	//   ....[2]....
        /*0040*/ 	.word	0xffffffff


	//   ....[3]....
        /*0044*/ 	.word	0xffffffff


	//   ....[4]....
        /*0048*/ 	.word	0xffffffff


	//   ....[5]....
        /*004c*/ 	.word	0xffffffff


	//   ....[6]....
        /*0050*/ 	.word	0xffffffff


	//   ....[7]....
        /*0054*/ 	.word	0xffffffff


	//   ....[8]....
        /*0058*/ 	.word	0xffffffff


	//   ....[9]....
        /*005c*/ 	.word	0xffffffff


	//----- nvinfo : EIATTR_COOP_GROUP_INSTR_OFFSETS
	.align		4
.L_771:
        /*0060*/ 	.byte	0x04, 0x28
        /*0062*/ 	.short	(.L_773 - .L_772)


	//   ....[0]....
.L_772:
        /*0064*/ 	.word	0x000025f0


	//   ....[1]....
        /*0068*/ 	.word	0x00002630


	//   ....[2]....
        /*006c*/ 	.word	0x000026c0


	//   ....[3]....
        /*0070*/ 	.word	0x000026e0


	//   ....[4]....
        /*0074*/ 	.word	0x00002710


	//   ....[5]....
        /*0078*/ 	.word	0x00002730


	//   ....[6]....
        /*007c*/ 	.word	0x00002760


	//   ....[7]....
        /*0080*/ 	.word	0x00002780


	//   ....[8]....
        /*0084*/ 	.word	0x000027b0


	//   ....[9]....
        /*0088*/ 	.word	0x000027d0


	//----- nvinfo : EIATTR_EXIT_INSTR_OFFSETS
	.align		4
.L_773:
        /*008c*/ 	.byte	0x04, 0x1c
        /*008e*/ 	.short	(.L_775 - .L_774)


	//   ....[0]....
.L_774:
        /*0090*/ 	.word	0x00006550


	//   ....[1]....
        /*0094*/ 	.word	0x00006690


	//   ....[2]....
        /*0098*/ 	.word	0x000068d0


	//----- nvinfo : EIATTR_MAX_THREADS
	.align		4
.L_775:
        /*009c*/ 	.byte	0x04, 0x05
        /*009e*/ 	.short	(.L_777 - .L_776)
.L_776:
        /*00a0*/ 	.word	0x000001e0
        /*00a4*/ 	.word	0x00000001
        /*00a8*/ 	.word	0x00000001


	//----- nvinfo : EIATTR_CRS_STACK_SIZE
	.align		4
.L_777:
        /*00ac*/ 	.byte	0x04, 0x1e
        /*00ae*/ 	.short	(.L_779 - .L_778)
.L_778:
        /*00b0*/ 	.word	0x00000000


	//----- nvinfo : EIATTR_CBANK_PARAM_SIZE
	.align		4
.L_779:
        /*00b4*/ 	.byte	0x03, 0x19
        /*00b6*/ 	.short	0x00b8


	//----- nvinfo : EIATTR_PARAM_CBANK
	.align		4
        /*00b8*/ 	.byte	0x04, 0x0a
        /*00ba*/ 	.short	(.L_781 - .L_780)
	.align		4
.L_780:
        /*00bc*/ 	.word	index@(.nv.constant0._Z35group_norm_nhwc_bwd_one_pass_kernelI11Fp16IOFp32WLi256ELi30ELi480EEv26Group_norm_nhwc_bwd_params)
        /*00c0*/ 	.short	0x0210
        /*00c2*/ 	.short	0x00b8


	//----- nvinfo : EIATTR_SW_WAR
	.align		4
.L_781:
        /*00c4*/ 	.byte	0x04, 0x36
        /*00c6*/ 	.short	(.L_783 - .L_782)
.L_782:
        /*00c8*/ 	.word	0x00000008
.L_783:


//--------------------- .nv.info._Z35group_norm_nhwc_bwd_one_pass_kernelI11Fp16IOFp32WLi512ELi30ELi480EEv26Group_norm_nhwc_bwd_params --------------------------
	.section	.nv.info._Z35group_norm_nhwc_bwd_one_pass_kernelI11Fp16IOFp32WLi512ELi30ELi480EEv26Group_norm_nhwc_bwd_params,"",@"SHT_CUDA_INFO"
	.sectionflags	@""
	.align	4


	//----- nvinfo : EIATTR_CUDA_API_VERSION
	.align		4
        /*0000*/ 	.byte	0x04, 0x37
        /*0002*/ 	.short	(.L_785 - .L_784)
.L_784:
        /*0004*/ 	.word	0x00000082


	//----- nvinfo : EIATTR_KPARAM_INFO
	.align		4
.L_785:
        /*0008*/ 	.byte	0x04, 0x17
        /*000a*/ 	.short	(.L_787 - .L_786)
.L_786:
        /*000c*/ 	.word	0x00000000
        /*0010*/ 	.short	0x0000
        /*0012*/ 	.short	0x0000
        /*0014*/ 	.byte	0x00, 0xf0, 0xe1, 0x02


	//----- nvinfo : EIATTR_SPARSE_MMA_MASK
	.align		4
.L_787:
        /*0018*/ 	.byte	0x03, 0x50
        /*001a*/ 	.short	0x0000


	//----- nvinfo : EIATTR_MAXREG_COUNT
	.align		4
        /*001c*/ 	.byte	0x03, 0x1b
        /*001e*/ 	.short	0x0080


	//----- nvinfo : EIATTR_NUM_BARRIERS
	.align		4
        /*0020*/ 	.byte	0x02, 0x4c
        /*0022*/ 	.byte	0x01
	.zero		1


	//----- nvinfo : EIATTR_MERCURY_ISA_VERSION
	.align		4
        /*0024*/ 	.byte	0x03, 0x5f
        /*0026*/ 	.short	0x0101


	//----- nvinfo : EIATTR_INT_WARP_WIDE_INSTR_OFFSETS
	.align		4
        /*0028*/ 	.byte	0x04, 0x31
        /*002a*/ 	.short	(.L_789 - .L_788)


	//   ....[0]....
.L_788:
        /*002c*/ 	.word	0x00005710


	//   ....[1]....
        /*0030*/ 	.word	0x00009d30


	//----- nvinfo : EIATTR_COOP_GROUP_MASK_REGIDS
	.align		4
.L_789:
        /*0034*/ 	.byte	0x04, 0x29
        /*0036*/ 	.short	(.L_791 - .L_790)


	//   ....[0]....
.L_790:
        /*0038*/ 	.word	0xffffffff


	//   ....[1]....
        /*003c*/ 	.word	0xffffffff


	//   ....[2]....
        /*0040*/ 	.word	0xffffffff


	//   ....[3]....
        /*0044*/ 	.word	0xffffffff


	//   ....[4]....
        /*0048*/ 	.word	0xffffffff


	//   ....[5]....
        /*004c*/ 	.word	0xffffffff


	//   ....[6]....
        /*0050*/ 	.word	0xffffffff


	//   ....[7]....
        /*0054*/ 	.word	0xffffffff


	//   ....[8]....
        /*0058*/ 	.word	0xffffffff


	//   ....[9]....
        /*005c*/ 	.word	0xffffffff


	//----- nvinfo : EIATTR_COOP_GROUP_INSTR_OFFSETS
	.align		4
.L_791:
        /*0060*/ 	.byte	0x04, 0x28
        /*0062*/ 	.short	(.L_793 - .L_792)


	//   ....[0]....
.L_792:
        /*0064*/ 	.word	0x00004520


	//   ....[1]....
        /*0068*/ 	.word	0x00004560


	//   ....[2]....
        /*006c*/ 	.word	0x000046f0


	//   ....[3]....
        /*0070*/ 	.word	0x00004710


	//   ....[4]....
        /*0074*/ 	.word	0x00004760


	//   ....[5]....
        /*0078*/ 	.word	0x00004780


	//   ....[6]....
        /*007c*/ 	.word	0x000047b0


	//   ....[7]....
        /*0080*/ 	.word	0x000047d0


	//   ....[8]....
        /*0084*/ 	.word	0x00004800


	//   ....[9]....
        /*0088*/ 	.word	0x00004820


	//----- nvinfo : EIATTR_EXIT_INSTR_OFFSETS
	.align		4
.L_793:
        /*008c*/ 	.byte	0x04, 0x1c
        /*008e*/ 	.short	(.L_795 - .L_794)


	//   ....[0]....
.L_794:
        /*0090*/ 	.word	0x00009dc0


	//   ....[1]....
        /*0094*/ 	.word	0x00009f00


	//   ....[2]....
        /*0098*/ 	.word	0x0000a140


	//----- nvinfo : EIATTR_MAX_THREADS
	.align		4
.L_795:
        /*009c*/ 	.byte	0x04, 0x05
        /*009e*/ 	.short	(.L_797 - .L_796)
.L_796:
        /*00a0*/ 	.word	0x000001e0
        /*00a4*/ 	.word	0x00000001
        /*00a8*/ 	.word	0x00000001


	//----- nvinfo : EIATTR_CRS_STACK_SIZE
	.align		4
.L_797:
        /*00ac*/ 	.byte	0x04, 0x1e
        /*00ae*/ 	.short	(.L_799 - .L_798)
.L_798:
        /*00b0*/ 	.word	0x00000000


	//----- nvinfo : EIATTR_CBANK_PARAM_SIZE
	.align		4
.L_799:
        /*00b4*/ 	.byte	0x03, 0x19
        /*00b6*/ 	.short	0x00b8


	//----- nvinfo : EIATTR_PARAM_CBANK
	.align		4
        /*00b8*/ 	.byte	0x04, 0x0a
        /*00ba*/ 	.short	(.L_801 - .L_800)
	.align		4
.L_800:
        /*00bc*/ 	.word	index@(.nv.constant0._Z35group_norm_nhwc_bwd_one_pass_kernelI11Fp16IOFp32WLi512ELi30ELi480EEv26Group_norm_nhwc_bwd_params)
        /*00c0*/ 	.short	0x0210
        /*00c2*/ 	.short	0x00b8


	//----- nvinfo : EIATTR_SW_WAR
	.align		4
.L_801:
        /*00c4*/ 	.byte	0x04, 0x36
        /*00c6*/ 	.short	(.L_803 - .L_802)
.L_802:
        /*00c8*/ 	.word	0x00000008
.L_803:


//--------------------- .nv.info._Z35group_norm_nhwc_bwd_one_pass_kernelI11Fp16IOBf16WLi64ELi30ELi480EEv26Group_norm_nhwc_bwd_params --------------------------
	.section	.nv.info._Z35group_norm_nhwc_bwd_one_pass_kernelI11Fp16IOBf16WLi64ELi30ELi480EEv26Group_norm_nhwc_bwd_params,"",@"SHT_CUDA_INFO"
	.sectionflags	@""
	.align	4


	//----- nvinfo : EIATTR_CUDA_API_VERSION
	.align		4
        /*0000*/ 	.byte	0x04, 0x37
        /*0002*/ 	.short	(.L_805 - .L_804)
.L_804:
        /*0004*/ 	.word	0x00000082


	//----- nvinfo : EIATTR_KPARAM_INFO
	.align		4
.L_805:
        /*0008*/ 	.byte	0x04, 0x17
        /*000a*/ 	.short	(.L_807 - .L_806)
.L_806:
        /*000c*/ 	.word	0x00000000
        /*0010*/ 	.short	0x0000
        /*0012*/ 	.short	0x0000
        /*0014*/ 	.byte	0x00, 0xf0, 0xe1, 0x02


	//----- nvinfo : EIATTR_SPARSE_MMA_MASK
	.align		4
.L_807:
        /*0018*/ 	.byte	0x03, 0x50
        /*001a*/ 	.short	0x0000


	//----- nvinfo : EIATTR_MAXREG_COUNT
	.align		4
        /*001c*/ 	.byte	0x03, 0x1b
        /*001e*/ 	.short	0x0080


	//----- nvinfo : EIATTR_NUM_BARRIERS
	.align		4
        /*0020*/ 	.byte	0x02, 0x4c
        /*0022*/ 	.byte	0x01
	.zero		1


	//----- nvinfo : EIATTR_MERCURY_ISA_VERSION
	.align		4
        /*0024*/ 	.byte	0x03, 0x5f
        /*0026*/ 	.short	0x0101


	//----- nvinfo : EIATTR_INT_WARP_WIDE_INSTR_OFFSETS
	.align		4
        /*0028*/ 	.byte	0x04, 0x31
        /*002a*/ 	.short	(.L_809 - .L_808)


	//   ....[0]....
.L_808:
        /*002c*/ 	.word	0x000020c0


	//   ....[1]....
        /*0030*/ 	.word	0x00003ad0


	//----- nvinfo : EIATTR_COOP_GROUP_MASK_REGIDS
	.align		4
.L_809:
        /*0034*/ 	.byte	0x04, 0x29
        /*0036*/ 	.short	(.L_811 - .L_810)


	//   ....[0]....
.L_810:
        /*0038*/ 	.word	0xffffffff


	//   ....[1]....
        /*003c*/ 	.word	0xffffffff


	//   ....[2]....
        /*0040*/ 	.word	0xffffffff


	//   ....[3]....
        /*0044*/ 	.word	0xffffffff


	//   ....[4]....
        /*0048*/ 	.word	0xffffffff


	//   ....[5]....
        /*004c*/ 	.word	0xffffffff


	//   ....[6]....
        /*0050*/ 	.word	0xffffffff


	//   ....[7]....
        /*0054*/ 	.word	0xffffffff


	//   ....[8]....
        /*0058*/ 	.word	0xffffffff


	//   ....[9]....
        /*005c*/ 	.word	0xffffffff


	//----- nvinfo : EIATTR_COOP_GROUP_INSTR_OFFSETS
	.align		4
.L_811:
        /*0060*/ 	.byte	0x04, 0x28
        /*0062*/ 	.short	(.L_813 - .L_812)


	//   ....[0]....
.L_812:
        /*0064*/ 	.word	0x00001000


	//   ....[1]....
        /*0068*/ 	.word	0x00001040


	//   ....[2]....
        /*006c*/ 	.word	0x00001100


	//   ....[3]....
        /*0070*/ 	.word	0x00001110


	//   ....[4]....
        /*0074*/ 	.word	0x00001140


	//   ....[5]....
        /*0078*/ 	.word	0x00001160


	//   ....[6]....
        /*007c*/ 	.word	0x00001190


	//   ....[7]....
        /*0080*/ 	.word	0x000011b0


	//   ....[8]....
        /*0084*/ 	.word	0x000011f0


	//   ....[9]....
        /*0088*/ 	.word	0x00001200


	//----- nvinfo : EIATTR_EXIT_INSTR_OFFSETS
	.align		4
.L_813:
        /*008c*/ 	.byte	0x04, 0x1c
        /*008e*/ 	.short	(.L_815 - .L_814)


	//   ....[0]....
.L_814:
        /*0090*/ 	.word	0x00003b60


	//   ....[1]....
        /*0094*/ 	.word	0x00003ca0


	//   ....[2]....
        /*0098*/ 	.word	0x00003f10


	//----- nvinfo : EIATTR_MAX_THREADS
	.align		4
.L_815:
        /*009c*/ 	.byte	0x04, 0x05
        /*009e*/ 	.short	(.L_817 - .L_816)
.L_816:
        /*00a0*/ 	.word	0x000001e0
        /*00a4*/ 	.word	0x00000001
        /*00a8*/ 	.word	0x00000001


	//----- nvinfo : EIATTR_CRS_STACK_SIZE
	.align		4
.L_817:
        /*00ac*/ 	.byte	0x04, 0x1e
        /*00ae*/ 	.short	(.L_819 - .L_818)
.L_818:
        /*00b0*/ 	.word	0x00000000


	//----- nvinfo : EIATTR_CBANK_PARAM_SIZE
	.align		4
.L_819:
        /*00b4*/ 	.byte	0x03, 0x19
        /*00b6*/ 	.short	0x00b8


	//----- nvinfo : EIATTR_PARAM_CBANK
	.align		4
        /*00b8*/ 	.byte	0x04, 0x0a
        /*00ba*/ 	.short	(.L_821 - .L_820)
	.align		4
.L_820:
        /*00bc*/ 	.word	index@(.nv.constant0._Z35group_norm_nhwc_bwd_one_pass_kernelI11Fp16IOBf16WLi64ELi30ELi480EEv26Group_norm_nhwc_bwd_params)
        /*00c0*/ 	.short	0x0210
        /*00c2*/ 	.short	0x00b8


	//----- nvinfo : EIATTR_SW_WAR
	.align		4
.L_821:
        /*00c4*/ 	.byte	0x04, 0x36
        /*00c6*/ 	.short	(.L_823 - .L_822)
.L_822:
        /*00c8*/ 	.word	0x00000008
.L_823:


//--------------------- .nv.info._Z35group_norm_nhwc_bwd_one_pass_kernelI11Fp16IOBf16WLi128ELi30ELi480EEv26Group_norm_nhwc_bwd_params --------------------------
	.section	.nv.info._Z35group_norm_nhwc_bwd_one_pass_kernelI11Fp16IOBf16WLi128ELi30ELi480EEv26Group_norm_nhwc_bwd_params,"",@"SHT_CUDA_INFO"
	.sectionflags	@""
	.align	4


	//----- nvinfo : EIATTR_CUDA_API_VERSION
	.align		4
        /*0000*/ 	.byte	0x04, 0x37
        /*0002*/ 	.short	(.L_825 - .L_824)
.L_824:
        /*0004*/ 	.word	0x00000082


	//----- nvinfo : EIATTR_KPARAM_INFO
	.align		4
.L_825:
        /*0008*/ 	.byte	0x04, 0x17
        /*000a*/ 	.short	(.L_827 - .L_826)
.L_826:
        /*000c*/ 	.word	0x00000000
        /*0010*/ 	.short	0x0000
        /*0012*/ 	.short	0x0000
        /*0014*/ 	.byte	0x00, 0xf0, 0xe1, 0x02


	//----- nvinfo : EIATTR_SPARSE_MMA_MASK
	.align		4
.L_827:
        /*0018*/ 	.byte	0x03, 0x50
        /*001a*/ 	.short	0x0000


	//----- nvinfo : EIATTR_MAXREG_COUNT
	.align		4
        /*001c*/ 	.byte	0x03, 0x1b
        /*001e*/ 	.short	0x0080


	//----- nvinfo : EIATTR_NUM_BARRIERS
	.align		4
        /*0020*/ 	.byte	0x02, 0x4c
        /*0022*/ 	.byte	0x01
	.zero		1


	//----- nvinfo : EIATTR_MERCURY_ISA_VERSION
	.align		4
        /*0024*/ 	.byte	0x03, 0x5f
        /*0026*/ 	.short	0x0101


	//----- nvinfo : EIATTR_INT_WARP_WIDE_INSTR_OFFSETS
	.align		4
        /*0028*/ 	.byte	0x04, 0x31
        /*002a*/ 	.short	(.L_829 - .L_828)


	//   ....[0]....
.L_828:
        /*002c*/ 	.word	0x00002790


	//   ....[1]....
        /*0030*/ 	.word	0x00004740


	//----- nvinfo : EIATTR_COOP_GROUP_MASK_REGIDS
	.align		4
.L_829:
        /*0034*/ 	.byte	0x04, 0x29
        /*0036*/ 	.short	(.L_831 - .L_830)


	//   ....[0]....
.L_830:
        /*0038*/ 	.word	0xffffffff


	//   ....[1]....
        /*003c*/ 	.word	0xffffffff


	//   ....[2]....
        /*0040*/ 	.word	0xffffffff


	//   ....[3]....
        /*0044*/ 	.word	0xffffffff


	//   ....[4]....
        /*0048*/ 	.word	0xffffffff


	//   ....[5]....
        /*004c*/ 	.word	0xffffffff


	//   ....[6]....
        /*0050*/ 	.word	0xffffffff


	//   ....[7]....
        /*0054*/ 	.word	0xffffffff


	//   ....[8]....
        /*0058*/ 	.word	0xffffffff


	//   ....[9]....
        /*005c*/ 	.word	0xffffffff


	//----- nvinfo : EIATTR_COOP_GROUP_INSTR_OFFSETS
	.align		4
.L_831:
        /*0060*/ 	.byte	0x04, 0x28
        /*0062*/ 	.short	(.L_833 - .L_832)


	//   ....[0]....
.L_832:
        /*0064*/ 	.word	0x000016e0


	//   ....[1]....
        /*0068*/ 	.word	0x00001720


	//   ....[2]....
        /*006c*/ 	.word	0x000017b0


	//   ....[3]....
        /*0070*/ 	.word	0x000017d0


	//   ....[4]....
        /*0074*/ 	.word	0x00001800


	//   ....[5]....
        /*0078*/ 	.word	0x00001820


	//   ....[6]....
        /*007c*/ 	.word	0x00001850


	//   ....[7]....
        /*0080*/ 	.word	0x00001870


	//   ....[8]....
        /*0084*/ 	.word	0x000018a0


	//   ....[9]....
        /*0088*/ 	.word	0x000018c0


	//----- nvinfo : EIATTR_EXIT_INSTR_OFFSETS
	.align		4
.L_833:
        /*008c*/ 	.byte	0x04, 0x1c
        /*008e*/ 	.short	(.L_835 - .L_834)


	//   ....[0]....
.L_834:
        /*0090*/ 	.word	0x000047d0


	//   ....[1]....
        /*0094*/ 	.word	0x00004910


	//   ....[2]....
        /*0098*/ 	.word	0x00004b70


	//----- nvinfo : EIATTR_MAX_THREADS
	.align		4
.L_835:
        /*009c*/ 	.byte	0x04, 0x05
        /*009e*/ 	.short	(.L_837 - .L_836)
.L_836:
        /*00a0*/ 	.word	0x000001e0
        /*00a4*/ 	.word	0x00000001
        /*00a8*/ 	.word	0x00000001


	//----- nvinfo : EIATTR_CRS_STACK_SIZE
	.align		4
.L_837:
        /*00ac*/ 	.byte	0x04, 0x1e
        /*00ae*/ 	.short	(.L_839 - .L_838)
.L_838:
        /*00b0*/ 	.word	0x00000000


	//----- nvinfo : EIATTR_CBANK_PARAM_SIZE
	.align		4
.L_839:
        /*00b4*/ 	.byte	0x03, 0x19
        /*00b6*/ 	.short	0x00b8


	//----- nvinfo : EIATTR_PARAM_CBANK
	.align		4
        /*00b8*/ 	.byte	0x04, 0x0a
        /*00ba*/ 	.short	(.L_841 - .L_840)
	.align		4
.L_840:
        /*00bc*/ 	.word	index@(.nv.constant0._Z35group_norm_nhwc_bwd_one_pass_kernelI11Fp16IOBf16WLi128ELi30ELi480EEv26Group_norm_nhwc_bwd_params)
        /*00c0*/ 	.short	0x0210
        /*00c2*/ 	.short	0x00b8


	//----- nvinfo : EIATTR_SW_WAR
	.align		4
.L_841:
        /*00c4*/ 	.byte	0x04, 0x36
        /*00c6*/ 	.short	(.L_843 - .L_842)
.L_842:
        /*00c8*/ 	.word	0x00000008
.L_843:


//--------------------- .nv.info._Z35group_norm_nhwc_bwd_one_pass_kernelI11Fp16IOBf16WLi256ELi30ELi480EEv26Group_norm_nhwc_bwd_params --------------------------
	.section	.nv.info._Z35group_norm_nhwc_bwd_one_pass_kernelI11Fp16IOBf16WLi256ELi30ELi480EEv26Group_norm_nhwc_bwd_params,"",@"SHT_CUDA_INFO"
	.sectionflags	@""
	.align	4


	//----- nvinfo : EIATTR_CUDA_API_VERSION
	.align		4
        /*0000*/ 	.byte	0x04, 0x37
        /*0002*/ 	.short	(.L_845 - .L_844)
.L_844:
        /*0004*/ 	.word	0x00000082


	//----- nvinfo : EIATTR_KPARAM_INFO
	.align		4
.L_845:
        /*0008*/ 	.byte	0x04, 0x17
        /*000a*/ 	.short	(.L_847 - .L_846)
.L_846:
        /*000c*/ 	.word	0x00000000
        /*0010*/ 	.short	0x0000
        /*0012*/ 	.short	0x0000
        /*0014*/ 	.byte	0x00, 0xf0, 0xe1, 0x02


	//----- nvinfo : EIATTR_SPARSE_MMA_MASK
	.align		4
.L_847:
        /*0018*/ 	.byte	0x03, 0x50
        /*001a*/ 	.short	0x0000


	//----- nvinfo : EIATTR_MAXREG_COUNT
	.align		4
        /*001c*/ 	.byte	0x03, 0x1b
        /*001e*/ 	.short	0x0080


	//----- nvinfo : EIATTR_NUM_BARRIERS
	.align		4
        /*0020*/ 	.byte	0x02, 0x4c
        /*0022*/ 	.byte	0x01
	.zero		1


	//----- nvinfo : EIATTR_MERCURY_ISA_VERSION
	.align		4
        /*0024*/ 	.byte	0x03, 0x5f
        /*0026*/ 	.short	0x0101


	//----- nvinfo : EIATTR_INT_WARP_WIDE_INSTR_OFFSETS
	.align		4
        /*0028*/ 	.byte	0x04, 0x31
        /*002a*/ 	.short	(.L_849 - .L_848)


	//   ....[0]....
.L_848:
        /*002c*/ 	.word	0x000037b0


	//   ....[1]....
        /*0030*/ 	.word	0x000064e0


	//----- nvinfo : EIATTR_COOP_GROUP_MASK_REGIDS
	.align		4
.L_849:
        /*0034*/ 	.byte	0x04, 0x29
        /*0036*/ 	.short	(.L_851 - .L_850)


	//   ....[0]....
.L_850:
        /*0038*/ 	.word	0xffffffff


	//   ....[1]....
        /*003c*/ 	.word	0xffffffff


	//   ....[2]....
        /*0040*/ 	.word	0xffffffff


	//   ....[3]....
        /*0044*/ 	.word	0xffffffff


	//   ....[4]....
        /*0048*/ 	.word	0xffffffff


	//   ....[5]....
        /*004c*/ 	.word	0xffffffff


	//   ....[6]....
        /*0050*/ 	.word	0xffffffff


	//   ....[7]....
        /*0054*/ 	.word	0xffffffff


	//   ....[8]....
        /*0058*/ 	.word	0xffffffff


	//   ....[9]....
        /*005c*/ 	.word	0xffffffff


	//----- nvinfo : EIATTR_COOP_GROUP_INSTR_OFFSETS
	.align		4
.L_851:
        /*0060*/ 	.byte	0x04, 0x28
        /*0062*/ 	.short	(.L_853 - .L_852)


	//   ....[0]....
.L_852:
        /*0064*/ 	.word	0x00002680


	//   ....[1]....
        /*0068*/ 	.word	0x000026c0


	//   ....[2]....
        /*006c*/ 	.word	0x00002760


	//   ....[3]....
        /*0070*/ 	.word	0x00002780


	//   ....[4]....
        /*0074*/ 	.word	0x000027b0


	//   ....[5]....
        /*0078*/ 	.word	0x000027d0


	//   ....[6]....
        /*007c*/ 	.word	0x00002800


	//   ....[7]....
        /*0080*/ 	.word	0x00002820


	//   ....[8]....
        /*0084*/ 	.word	0x00002850


	//   ....[9]....
        /*0088*/ 	.word	0x00002870


	//----- nvinfo : EIATTR_EXIT_INSTR_OFFSETS
	.align		4
.L_853:
        /*008c*/ 	.byte	0x04, 0x1c
        /*008e*/ 	.short	(.L_855 - .L_854)


	//   ....[0]....
.L_854:
        /*0090*/ 	.word	0x000065d0


	//   ....[1]....
        /*0094*/ 	.word	0x00006710


	//   ....[2]....
        /*0098*/ 	.word	0x00006970


	//----- nvinfo : EIATTR_MAX_THREADS
	.align		4
.L_855:
        /*009c*/ 	.byte	0x04, 0x05
        /*009e*/ 	.short	(.L_857 - .L_856)
.L_856:
        /*00a0*/ 	.word	0x000001e0
        /*00a4*/ 	.word	0x00000001
        /*00a8*/ 	.word	0x00000001


	//----- nvinfo : EIATTR_CRS_STACK_SIZE
	.align		4
.L_857:
        /*00ac*/ 	.byte	0x04, 0x1e
        /*00ae*/ 	.short	(.L_859 - .L_858)
.L_858:
        /*00b0*/ 	.word	0x00000000


	//----- nvinfo : EIATTR_CBANK_PARAM_SIZE
	.align		4
.L_859:
        /*00b4*/ 	.byte	0x03, 0x19
        /*00b6*/ 	.short	0x00b8


	//----- nvinfo : EIATTR_PARAM_CBANK
	.align		4
        /*00b8*/ 	.byte	0x04, 0x0a
        /*00ba*/ 	.short	(.L_861 - .L_860)
	.align		4
.L_860:
        /*00bc*/ 	.word	index@(.nv.constant0._Z35group_norm_nhwc_bwd_one_pass_kernelI11Fp16IOBf16WLi256ELi30ELi480EEv26Group_norm_nhwc_bwd_params)
        /*00c0*/ 	.short	0x0210
        /*00c2*/ 	.short	0x00b8


	//----- nvinfo : EIATTR_SW_WAR
	.align		4
.L_861:
        /*00c4*/ 	.byte	0x04, 0x36
        /*00c6*/ 	.short	(.L_863 - .L_862)
.L_862:
        /*00c8*/ 	.word	0x00000008
.L_863:


//--------------------- .nv.info._Z35group_norm_nhwc_bwd_one_pass_kernelI11Fp16IOBf16WLi512ELi30ELi480EEv26Group_norm_nhwc_bwd_params --------------------------
	.section	.nv.info._Z35group_norm_nhwc_bwd_one_pass_kernelI11Fp16IOBf16WLi512ELi30ELi480EEv26Group_norm_nhwc_bwd_params,"",@"SHT_CUDA_INFO"
	.sectionflags	@""
	.align	4


	//----- nvinfo : EIATTR_CUDA_API_VERSION
	.align		4
        /*0000*/ 	.byte	0x04, 0x37
        /*0002*/ 	.short	(.L_865 - .L_864)
.L_864:
        /*0004*/ 	.word	0x00000082


	//----- nvinfo : EIATTR_KPARAM_INFO
	.align		4
.L_865:
        /*0008*/ 	.byte	0x04, 0x17
        /*000a*/ 	.short	(.L_867 - .L_866)
.L_866:
        /*000c*/ 	.word	0x00000000
        /*0010*/ 	.short	0x0000
        /*0012*/ 	.short	0x0000
        /*0014*/ 	.byte	0x00, 0xf0, 0xe1, 0x02


	//----- nvinfo : EIATTR_SPARSE_MMA_MASK
	.align		4
.L_867:
        /*0018*/ 	.byte	0x03, 0x50
        /*001a*/ 	.short	0x0000


	//----- nvinfo : EIATTR_MAXREG_COUNT
	.align		4
        /*001c*/ 	.byte	0x03, 0x1b
        /*001e*/ 	.short	0x0080


	//----- nvinfo : EIATTR_NUM_BARRIERS
	.align		4
        /*0020*/ 	.byte	0x02, 0x4c
        /*0022*/ 	.byte	0x01
	.zero		1


	//----- nvinfo : EIATTR_MERCURY_ISA_VERSION
	.align		4
        /*0024*/ 	.byte	0x03, 0x5f
        /*0026*/ 	.short	0x0101


	//----- nvinfo : EIATTR_INT_WARP_WIDE_INSTR_OFFSETS
	.align		4
        /*0028*/ 	.byte	0x04, 0x31
        /*002a*/ 	.short	(.L_869 - .L_868)


	//   ....[0]....
.L_868:
        /*002c*/ 	.word	0x00005750


	//   ....[1]....
        /*0030*/ 	.word	0x00009d70


	//----- nvinfo : EIATTR_COOP_GROUP_MASK_REGIDS
	.align		4
.L_869:
        /*0034*/ 	.byte	0x04, 0x29
        /*0036*/ 	.short	(.L_871 - .L_870)


	//   ....[0]....
.L_870:
        /*0038*/ 	.word	0xffffffff


	//   ....[1]....
        /*003c*/ 	.word	0xffffffff


	//   ....[2]....
        /*0040*/ 	.word	0xffffffff


	//   ....[3]....
        /*0044*/ 	.word	0xffffffff


	//   ....[4]....
        /*0048*/ 	.word	0xffffffff


	//   ....[5]....
        /*004c*/ 	.word	0xffffffff


	//   ....[6]....
        /*0050*/ 	.word	0xffffffff


	//   ....[7]....
        /*0054*/ 	.word	0xffffffff


	//   ....[8]....
        /*0058*/ 	.word	0xffffffff


	//   ....[9]....
        /*005c*/ 	.word	0xffffffff


	//----- nvinfo : EIATTR_COOP_GROUP_INSTR_OFFSETS
	.align		4
.L_871:
        /*0060*/ 	.byte	0x04, 0x28
        /*0062*/ 	.short	(.L_873 - .L_872)


	//   ....[0]....
.L_872:
        /*0064*/ 	.word	0x00004560


	//   ....[1]....
        /*0068*/ 	.word	0x000045a0


	//   ....[2]....
        /*006c*/ 	.word	0x00004730


	//   ....[3]....
        /*0070*/ 	.word	0x00004770


	//   ....[4]....
        /*0074*/ 	.word	0x000047c0


	//   ....[5]....
        /*0078*/ 	.word	0x000047e0


	//   ....[6]....
        /*007c*/ 	.word	0x00004810


	//   ....[7]....
        /*0080*/ 	.word	0x00004830


	//   ....[8]....
        /*0084*/ 	.word	0x00004860


	//   ....[9]....
        /*0088*/ 	.word	0x00004880


	//----- nvinfo : EIATTR_EXIT_INSTR_OFFSETS
	.align		4
.L_873:
        /*008c*/ 	.byte	0x04, 0x1c
        /*008e*/ 	.short	(.L_875 - .L_874)


	//   ....[0]....
.L_874:
        /*0090*/ 	.word	0x00009e00


	//   ....[1]....
        /*0094*/ 	.word	0x00009f40


	//   ....[2]....
        /*0098*/ 	.word	0x0000a1a0


	//----- nvinfo : EIATTR_MAX_THREADS
	.align		4
.L_875:
        /*009c*/ 	.byte	0x04, 0x05
        /*009e*/ 	.short	(.L_877 - .L_876)
.L_876:
        /*00a0*/ 	.word	0x000001e0
        /*00a4*/ 	.word	0x00000001
        /*00a8*/ 	.word	0x00000001


	//----- nvinfo : EIATTR_CRS_STACK_SIZE
	.align		4
.L_877:
        /*00ac*/ 	.byte	0x04, 0x1e
        /*00ae*/ 	.short	(.L_879 - .L_878)
.L_878:
        /*00b0*/ 	.word	0x00000000


	//----- nvinfo : EIATTR_CBANK_PARAM_SIZE
	.align		4
.L_879:
        /*00b4*/ 	.byte	0x03, 0x19
        /*00b6*/ 	.short	0x00b8


	//----- nvinfo : EIATTR_PARAM_CBANK
	.align		4
        /*00b8*/ 	.byte	0x04, 0x0a
        /*00ba*/ 	.short	(.L_881 - .L_880)
	.align		4
.L_880:
        /*00bc*/ 	.word	index@(.nv.constant0._Z35group_norm_nhwc_bwd_one_pass_kernelI11Fp16IOBf16WLi512ELi30ELi480EEv26Group_norm_nhwc_bwd_params)
        /*00c0*/ 	.short	0x0210
        /*00c2*/ 	.short	0x00b8


	//----- nvinfo : EIATTR_SW_WAR
	.align		4
.L_881:
        /*00c4*/ 	.byte	0x04, 0x36
        /*00c6*/ 	.short	(.L_883 - .L_882)
.L_882:
        /*00c8*/ 	.word	0x00000008
.L_883:


//--------------------- .nv.info._Z35group_norm_nhwc_bwd_one_pass_kernelI11Fp16IOFp16WLi64ELi30ELi480EEv26Group_norm_nhwc_bwd_params --------------------------
	.section	.nv.info._Z35group_norm_nhwc_bwd_one_pass_kernelI11Fp16IOFp16WLi64ELi30ELi480EEv26Group_norm_nhwc_bwd_params,"",@"SHT_CUDA_INFO"
	.sectionflags	@""
	.align	4


	//----- nvinfo : EIATTR_CUDA_API_VERSION
	.align		4
        /*0000*/ 	.byte	0x04, 0x37
        /*0002*/ 	.short	(.L_885 - .L_884)
.L_884:
        /*0004*/ 	.word	0x00000082


	//----- nvinfo : EIATTR_KPARAM_INFO
	.align		4
.L_885:
        /*0008*/ 	.byte	0x04, 0x17
        /*000a*/ 	.short	(.L_887 - .L_886)
.L_886:
        /*000c*/ 	.word	0x00000000
        /*0010*/ 	.short	0x0000
        /*0012*/ 	.short	0x0000
        /*0014*/ 	.byte	0x00, 0xf0, 0xe1, 0x02


	//----- nvinfo : EIATTR_SPARSE_MMA_MASK
	.align		4
.L_887:
        /*0018*/ 	.byte	0x03, 0x50
        /*001a*/ 	.short	0x0000


	//----- nvinfo : EIATTR_MAXREG_COUNT
	.align		4
        /*001c*/ 	.byte	0x03, 0x1b
        /*001e*/ 	.short	0x0080


	//----- nvinfo : EIATTR_NUM_BARRIERS
	.align		4
        /*0020*/ 	.byte	0x02, 0x4c
        /*0022*/ 	.byte	0x01
	.zero		1


	//----- nvinfo : EIATTR_MERCURY_ISA_VERSION
	.align		4
        /*0024*/ 	.byte	0x03, 0x5f
        /*0026*/ 	.short	0x0101


	//----- nvinfo : EIATTR_INT_WARP_WIDE_INSTR_OFFSETS
	.align		4
        /*0028*/ 	.byte	0x04, 0x31
        /*002a*/ 	.short	(.L_889 - .L_888)


	//   ....[0]....
.L_888:
        /*002c*/ 	.word	0x000020c0


	//   ....[1]....
        /*0030*/ 	.word	0x00003ad0


	//----- nvinfo : EIATTR_COOP_GROUP_MASK_REGIDS
	.align		4
.L_889:
        /*0034*/ 	.byte	0x04, 0x29
        /*0036*/ 	.short	(.L_891 - .L_890)


	//   ....[0]....
.L_890:
        /*0038*/ 	.word	0xffffffff


	//   ....[1]....
        /*003c*/ 	.word	0xffffffff


	//   ....[2]....
        /*0040*/ 	.word	0xffffffff


	//   ....[3]....
        /*0044*/ 	.word	0xffffffff


	//   ....[4]....
        /*0048*/ 	.word	0xffffffff


	//   ....[5]....
        /*004c*/ 	.word	0xffffffff


	//   ....[6]....
        /*0050*/ 	.word	0xffffffff


	//   ....[7]....
        /*0054*/ 	.word	0xffffffff


	//   ....[8]....
        /*0058*/ 	.word	0xffffffff


	//   ....[9]....
        /*005c*/ 	.word	0xffffffff


	//----- nvinfo : EIATTR_COOP_GROUP_INSTR_OFFSETS
	.align		4
.L_891:
        /*0060*/ 	.byte	0x04, 0x28
        /*0062*/ 	.short	(.L_893 - .L_892)


	//   ....[0]....
.L_892:
        /*0064*/ 	.word	0x00001000


	//   ....[1]....
        /*0068*/ 	.word	0x00001040


	//   ....[2]....
        /*006c*/ 	.word	0x00001100


	//   ....[3]....
        /*0070*/ 	.word	0x00001110


	//   ....[4]....
        /*0074*/ 	.word	0x00001140


	//   ....[5]....
        /*0078*/ 	.word	0x00001160


	//   ....[6]....
        /*007c*/ 	.word	0x00001190


	//   ....[7]....
        /*0080*/ 	.word	0x000011b0


	//   ....[8]....
        /*0084*/ 	.word	0x000011f0


	//   ....[9]....
        /*0088*/ 	.word	0x00001200


	//----- nvinfo : EIATTR_EXIT_INSTR_OFFSETS
	.align		4
.L_893:
        /*008c*/ 	.byte	0x04, 0x1c
        /*008e*/ 	.short	(.L_895 - .L_894)


	//   ....[0]....
.L_894:
        /*0090*/ 	.word	0x00003b60


	//   ....[1]....
        /*0094*/ 	.word	0x00003ca0


	//   ....[2]....
        /*0098*/ 	.word	0x00003f10


	//----- nvinfo : EIATTR_MAX_THREADS
	.align		4
.L_895:
        /*009c*/ 	.byte	0x04, 0x05
        /*009e*/ 	.short	(.L_897 - .L_896)
.L_896:
        /*00a0*/ 	.word	0x000001e0
        /*00a4*/ 	.word	0x00000001
        /*00a8*/ 	.word	0x00000001


	//----- nvinfo : EIATTR_CRS_STACK_SIZE
	.align		4
.L_897:
        /*00ac*/ 	.byte	0x04, 0x1e
        /*00ae*/ 	.short	(.L_899 - .L_898)
.L_898:
        /*00b0*/ 	.word	0x00000000


	//----- nvinfo : EIATTR_CBANK_PARAM_SIZE
	.align		4
.L_899:
        /*00b4*/ 	.byte	0x03, 0x19
        /*00b6*/ 	.short	0x00b8


	//----- nvinfo : EIATTR_PARAM_CBANK
	.align		4
        /*00b8*/ 	.byte	0x04, 0x0a
        /*00ba*/ 	.short	(.L_901 - .L_900)
	.align		4
.L_900:
        /*00bc*/ 	.word	index@(.nv.constant0._Z35group_norm_nhwc_bwd_one_pass_kernelI11Fp16IOFp16WLi64ELi30ELi480EEv26Group_norm_nhwc_bwd_params)
        /*00c0*/ 	.short	0x0210
        /*00c2*/ 	.short	0x00b8


	//----- nvinfo : EIATTR_SW_WAR
	.align		4
.L_901:
        /*00c4*/ 	.byte	0x04, 0x36
        /*00c6*/ 	.short	(.L_903 - .L_902)
.L_902:
        /*00c8*/ 	.word	0x00000008
.L_903:


//--------------------- .nv.info._Z35group_norm_nhwc_bwd_one_pass_kernelI11Fp16IOFp16WLi128ELi30ELi480EEv26Group_norm_nhwc_bwd_params --------------------------
	.section	.nv.info._Z35group_norm_nhwc_bwd_one_pass_kernelI11Fp16IOFp16WLi128ELi30ELi480EEv26Group_norm_nhwc_bwd_params,"",@"SHT_CUDA_INFO"
	.sectionflags	@""
	.align	4


	//----- nvinfo : EIATTR_CUDA_API_VERSION
	.align		4
        /*0000*/ 	.byte	0x04, 0x37
        /*0002*/ 	.short	(.L_905 - .L_904)
.L_904:
        /*0004*/ 	.word	0x00000082


	//----- nvinfo : EIATTR_KPARAM_INFO
	.align		4
.L_905:
        /*0008*/ 	.byte	0x04, 0x17
        /*000a*/ 	.short	(.L_907 - .L_906)
.L_906:
        /*000c*/ 	.word	0x00000000
        /*0010*/ 	.short	0x0000
        /*0012*/ 	.short	0x0000
        /*0014*/ 	.byte	0x00, 0xf0, 0xe1, 0x02


	//----- nvinfo : EIATTR_SPARSE_MMA_MASK
	.align		4
.L_907:
        /*0018*/ 	.byte	0x03, 0x50
        /*001a*/ 	.short	0x0000


	//----- nvinfo : EIATTR_MAXREG_COUNT
	.align		4
        /*001c*/ 	.byte	0x03, 0x1b
        /*001e*/ 	.short	0x0080


	//----- nvinfo : EIATTR_NUM_BARRIERS
	.align		4
        /*0020*/ 	.byte	0x02, 0x4c
        /*0022*/ 	.byte	0x01
	.zero		1


	//----- nvinfo : EIATTR_MERCURY_ISA_VERSION
	.align		4
        /*0024*/ 	.byte	0x03, 0x5f
        /*0026*/ 	.short	0x0101


	//----- nvinfo : EIATTR_INT_WARP_WIDE_INSTR_OFFSETS
	.align		4
        /*0028*/ 	.byte	0x04, 0x31
        /*002a*/ 	.short	(.L_909 - .L_908)


	//   ....[0]....
.L_908:
        /*002c*/ 	.word	0x00002790


	//   ....[1]....
        /*0030*/ 	.word	0x00004740


	//----- nvinfo : EIATTR_COOP_GROUP_MASK_REGIDS
	.align		4
.L_909:
        /*0034*/ 	.byte	0x04, 0x29
        /*0036*/ 	.short	(.L_911 - .L_910)


	//   ....[0]....
.L_910:
        /*0038*/ 	.word	0xffffffff


	//   ....[1]....
        /*003c*/ 	.word	0xffffffff


	//   ....[2]....
        /*0040*/ 	.word	0xffffffff


	//   ....[3]....
        /*0044*/ 	.word	0xffffffff


	//   ....[4]....
        /*0048*/ 	.word	0xffffffff


	//   ....[5]....
        /*004c*/ 	.word	0xffffffff


	//   ....[6]....
        /*0050*/ 	.word	0xffffffff


	//   ....[7]....
        /*0054*/ 	.word	0xffffffff


	//   ....[8]....
        /*0058*/ 	.word	0xffffffff


	//   ....[9]....
        /*005c*/ 	.word	0xffffffff


	//----- nvinfo : EIATTR_COOP_GROUP_INSTR_OFFSETS
	.align		4
.L_911:
        /*0060*/ 	.byte	0x04, 0x28
        /*0062*/ 	.short	(.L_913 - .L_912)


	//   ....[0]....
.L_912:
        /*0064*/ 	.word	0x000016e0


	//   ....[1]....
        /*0068*/ 	.word	0x00001720


	//   ....[2]....
        /*006c*/ 	.word	0x000017b0


	//   ....[3]....
        /*0070*/ 	.word	0x000017d0


	//   ....[4]....
        /*0074*/ 	.word	0x00001800


	//   ....[5]....
        /*0078*/ 	.word	0x00001820


	//   ....[6]....
        /*007c*/ 	.word	0x00001850


	//   ....[7]....
        /*0080*/ 	.word	0x00001870


	//   ....[8]....
        /*0084*/ 	.word	0x000018a0


	//   ....[9]....
        /*0088*/ 	.word	0x000018c0


	//----- nvinfo : EIATTR_EXIT_INSTR_OFFSETS
	.align		4
.L_913:
        /*008c*/ 	.byte	0x04, 0x1c
        /*008e*/ 	.short	(.L_915 - .L_914)


	//   ....[0]....
.L_914:
        /*0090*/ 	.word	0x000047d0


	//   ....[1]....
        /*0094*/ 	.word	0x00004910


	//   ....[2]....
        /*0098*/ 	.word	0x00004b70


	//----- nvinfo : EIATTR_MAX_THREADS
	.align		4
.L_915:
        /*009c*/ 	.byte	0x04, 0x05
        /*009e*/ 	.short	(.L_917 - .L_916)
.L_916:
        /*00a0*/ 	.word	0x000001e0
        /*00a4*/ 	.word	0x00000001
        /*00a8*/ 	.word	0x00000001


	//----- nvinfo : EIATTR_CRS_STACK_SIZE
	.align		4
.L_917:
        /*00ac*/ 	.byte	0x04, 0x1e
        /*00ae*/ 	.short	(.L_919 - .L_918)
.L_918:
        /*00b0*/ 	.word	0x00000000


	//----- nvinfo : EIATTR_CBANK_PARAM_SIZE
	.align		4
.L_919:
        /*00b4*/ 	.byte	0x03, 0x19
        /*00b6*/ 	.short	0x00b8


	//----- nvinfo : EIATTR_PARAM_CBANK
	.align		4
        /*00b8*/ 	.byte	0x04, 0x0a
        /*00ba*/ 	.short	(.L_921 - .L_920)
	.align		4
.L_920:
        /*00bc*/ 	.word	index@(.nv.constant0._Z35group_norm_nhwc_bwd_one_pass_kernelI11Fp16IOFp16WLi128ELi30ELi480EEv26Group_norm_nhwc_bwd_params)
        /*00c0*/ 	.short	0x0210
        /*00c2*/ 	.short	0x00b8


	//----- nvinfo : EIATTR_SW_WAR
	.align		4
.L_921:
        /*00c4*/ 	.byte	0x04, 0x36
        /*00c6*/ 	.short	(.L_923 - .L_922)
.L_922:
        /*00c8*/ 	.word	0x00000008
.L_923:


//--------------------- .nv.info._Z35group_norm_nhwc_bwd_one_pass_kernelI11Fp16IOFp16WLi256ELi30ELi480EEv26Group_norm_nhwc_bwd_params --------------------------
	.section	.nv.info._Z35group_norm_nhwc_bwd_one_pass_kernelI11Fp16IOFp16WLi256ELi30ELi480EEv26Group_norm_nhwc_bwd_params,"",@"SHT_CUDA_INFO"
	.sectionflags	@""
	.align	4


	//----- nvinfo : EIATTR_CUDA_API_VERSION
	.align		4
        /*0000*/ 	.byte	0x04, 0x37
        /*0002*/ 	.short	(.L_925 - .L_924)
.L_924:
        /*0004*/ 	.word	0x00000082


	//----- nvinfo : EIATTR_KPARAM_INFO
	.align		4
.L_925:
        /*0008*/ 	.byte	0x04, 0x17
        /*000a*/ 	.short	(.L_927 - .L_926)
.L_926:
        /*000c*/ 	.word	0x00000000
        /*0010*/ 	.short	0x0000
        /*0012*/ 	.short	0x0000
        /*0014*/ 	.byte	0x00, 0xf0, 0xe1, 0x02


	//----- nvinfo : EIATTR_SPARSE_MMA_MASK
	.align		4
.L_927:
        /*0018*/ 	.byte	0x03, 0x50
        /*001a*/ 	.short	0x0000


	//----- nvinfo : EIATTR_MAXREG_COUNT
	.align		4
        /*001c*/ 	.byte	0x03, 0x1b
        /*001e*/ 	.short	0x0080


	//----- nvinfo : EIATTR_NUM_BARRIERS
	.align		4
        /*0020*/ 	.byte	0x02, 0x4c
        /*0022*/ 	.byte	0x01
	.zero		1


	//----- nvinfo : EIATTR_MERCURY_ISA_VERSION
	.align		4
        /*0024*/ 	.byte	0x03, 0x5f
        /*0026*/ 	.short	0x0101


	//----- nvinfo : EIATTR_INT_WARP_WIDE_INSTR_OFFSETS
	.align		4
        /*0028*/ 	.byte	0x04, 0x31
        /*002a*/ 	.short	(.L_929 - .L_928)


	//   ....[0]....
.L_928:
        /*002c*/ 	.word	0x000037b0


	//   ....[1]....
        /*0030*/ 	.word	0x000064e0


	//----- nvinfo : EIATTR_COOP_GROUP_MASK_REGIDS
	.align		4
.L_929:
        /*0034*/ 	.byte	0x04, 0x29
        /*0036*/ 	.short	(.L_931 - .L_930)


	//   ....[0]....
.L_930:
        /*0038*/ 	.word	0xffffffff


	//   ....[1]....
        /*003c*/ 	.word	0xffffffff


	//   ....[2]....
        /*0040*/ 	.word	0xffffffff


	//   ....[3]....
        /*0044*/ 	.word	0xffffffff


	//   ....[4]....
        /*0048*/ 	.word	0xffffffff


	//   ....[5]....
        /*004c*/ 	.word	0xffffffff


	//   ....[6]....
        /*0050*/ 	.word	0xffffffff


	//   ....[7]....
        /*0054*/ 	.word	0xffffffff


	//   ....[8]....
        /*0058*/ 	.word	0xffffffff


	//   ....[9]....
        /*005c*/ 	.word	0xffffffff


	//----- nvinfo : EIATTR_COOP_GROUP_INSTR_OFFSETS
	.align		4
.L_931:
        /*0060*/ 	.byte	0x04, 0x28
        /*0062*/ 	.short	(.L_933 - .L_932)


	//   ....[0]....
.L_932:
        /*0064*/ 	.word	0x00002680


	//   ....[1]....
        /*0068*/ 	.word	0x000026c0


	//   ....[2]....
        /*006c*/ 	.word	0x00002760


	//   ....[3]....
        /*0070*/ 	.word	0x00002780


	//   ....[4]....
        /*0074*/ 	.word	0x000027b0


	//   ....[5]....
        /*0078*/ 	.word	0x000027d0


	//   ....[6]....
        /*007c*/ 	.word	0x00002800


	//   ....[7]....
        /*0080*/ 	.word	0x00002820


	//   ....[8]....
        /*0084*/ 	.word	0x00002850


	//   ....[9]....
        /*0088*/ 	.word	0x00002870


	//----- nvinfo : EIATTR_EXIT_INSTR_OFFSETS
	.align		4
.L_933:
        /*008c*/ 	.byte	0x04, 0x1c
        /*008e*/ 	.short	(.L_935 - .L_934)


	//   ....[0]....
.L_934:
        /*0090*/ 	.word	0x000065d0


	//   ....[1]....
        /*0094*/ 	.word	0x00006710


	//   ....[2]....
        /*0098*/ 	.word	0x00006970


	//----- nvinfo : EIATTR_MAX_THREADS
	.align		4
.L_935:
        /*009c*/ 	.byte	0x04, 0x05
        /*009e*/ 	.short	(.L_937 - .L_936)
.L_936:
        /*00a0*/ 	.word	0x000001e0
        /*00a4*/ 	.word	0x00000001
        /*00a8*/ 	.word	0x00000001


	//----- nvinfo : EIATTR_CRS_STACK_SIZE
	.align		4
.L_937:
        /*00ac*/ 	.byte	0x04, 0x1e
        /*00ae*/ 	.short	(.L_939 - .L_938)
.L_938:
        /*00b0*/ 	.word	0x00000000


	//----- nvinfo : EIATTR_CBANK_PARAM_SIZE
	.align		4
.L_939:
        /*00b4*/ 	.byte	0x03, 0x19
        /*00b6*/ 	.short	0x00b8


	//----- nvinfo : EIATTR_PARAM_CBANK
	.align		4
        /*00b8*/ 	.byte	0x04, 0x0a
        /*00ba*/ 	.short	(.L_941 - .L_940)
	.align		4
.L_940:
        /*00bc*/ 	.word	index@(.nv.constant0._Z35group_norm_nhwc_bwd_one_pass_kernelI11Fp16IOFp16WLi256ELi30ELi480EEv26Group_norm_nhwc_bwd_params)
        /*00c0*/ 	.short	0x0210
        /*00c2*/ 	.short	0x00b8


	//----- nvinfo : EIATTR_SW_WAR
	.align		4
.L_941:
        /*00c4*/ 	.byte	0x04, 0x36
        /*00c6*/ 	.short	(.L_943 - .L_942)
.L_942:
        /*00c8*/ 	.word	0x00000008
.L_943:


//--------------------- .nv.info._Z35group_norm_nhwc_bwd_one_pass_kernelI11Fp16IOFp16WLi512ELi30ELi480EEv26Group_norm_nhwc_bwd_params --------------------------
	.section	.nv.info._Z35group_norm_nhwc_bwd_one_pass_kernelI11Fp16IOFp16WLi512ELi30ELi480EEv26Group_norm_nhwc_bwd_params,"",@"SHT_CUDA_INFO"
	.sectionflags	@""
	.align	4


	//----- nvinfo : EIATTR_CUDA_API_VERSION
	.align		4
        /*0000*/ 	.byte	0x04, 0x37
        /*0002*/ 	.short	(.L_945 - .L_944)
.L_944:
        /*0004*/ 	.word	0x00000082


	//----- nvinfo : EIATTR_KPARAM_INFO
	.align		4
.L_945:
        /*0008*/ 	.byte	0x04, 0x17
        /*000a*/ 	.short	(.L_947 - .L_946)
.L_946:
        /*000c*/ 	.word	0x00000000
        /*0010*/ 	.short	0x0000
        /*0012*/ 	.short	0x0000
        /*0014*/ 	.byte	0x00, 0xf0, 0xe1, 0x02


	//----- nvinfo : EIATTR_SPARSE_MMA_MASK
	.align		4
.L_947:
        /*0018*/ 	.byte	0x03, 0x50
        /*001a*/ 	.short	0x0000


	//----- nvinfo : EIATTR_MAXREG_COUNT
	.align		4
        /*001c*/ 	.byte	0x03, 0x1b
        /*001e*/ 	.short	0x0080


	//----- nvinfo : EIATTR_NUM_BARRIERS
	.align		4
        /*0020*/ 	.byte	0x02, 0x4c
        /*0022*/ 	.byte	0x01
	.zero		1


	//----- nvinfo : EIATTR_MERCURY_ISA_VERSION
	.align		4
        /*0024*/ 	.byte	0x03, 0x5f
        /*0026*/ 	.short	0x0101


	//----- nvinfo : EIATTR_INT_WARP_WIDE_INSTR_OFFSETS
	.align		4
        /*0028*/ 	.byte	0x04, 0x31
        /*002a*/ 	.short	(.L_949 - .L_948)


	//   ....[0]....
.L_948:
        /*002c*/ 	.word	0x00005750


	//   ....[1]....
        /*0030*/ 	.word	0x00009d70


	//----- nvinfo : EIATTR_COOP_GROUP_MASK_REGIDS
	.align		4
.L_949:
        /*0034*/ 	.byte	0x04, 0x29
        /*0036*/ 	.short	(.L_951 - .L_950)


	//   ....[0]....
.L_950:
        /*0038*/ 	.word	0xffffffff


	//   ....[1]....
        /*003c*/ 	.word	0xffffffff


	//   ....[2]....
        /*0040*/ 	.word	0xffffffff


	//   ....[3]....
        /*0044*/ 	.word	0xffffffff


	//   ....[4]....
        /*0048*/ 	.word	0xffffffff


	//   ....[5]....
        /*004c*/ 	.word	0xffffffff


	//   ....[6]....
        /*0050*/ 	.word	0xffffffff


	//   ....[7]....
        /*0054*/ 	.word	0xffffffff


	//   ....[8]....
        /*0058*/ 	.word	0xffffffff


	//   ....[9]....
        /*005c*/ 	.word	0xffffffff


	//----- nvinfo : EIATTR_COOP_GROUP_INSTR_OFFSETS
	.align		4
.L_951:
        /*0060*/ 	.byte	0x04, 0x28
        /*0062*/ 	.short	(.L_953 - .L_952)


	//   ....[0]....
.L_952:
        /*0064*/ 	.word	0x00004560


	//   ....[1]....
        /*0068*/ 	.word	0x000045a0


	//   ....[2]....
        /*006c*/ 	.word	0x00004730


	//   ....[3]....
        /*0070*/ 	.word	0x00004770


	//   ....[4]....
        /*0074*/ 	.word	0x000047c0


	//   ....[5]....
        /*0078*/ 	.word	0x000047e0


	//   ....[6]....
        /*007c*/ 	.word	0x00004810


	//   ....[7]....
        /*0080*/ 	.word	0x00004830


	//   ....[8]....
        /*0084*/ 	.word	0x00004860


	//   ....[9]....
        /*0088*/ 	.word	0x00004880


	//----- nvinfo : EIATTR_EXIT_INSTR_OFFSETS
	.align		4
.L_953:
        /*008c*/ 	.byte	0x04, 0x1c
        /*008e*/ 	.short	(.L_955 - .L_954)


	//   ....[0]....
.L_954:
        /*0090*/ 	.word	0x00009e00


	//   ....[1]....
        /*0094*/ 	.word	0x00009f40


	//   ....[2]....
        /*0098*/ 	.word	0x0000a1a0


	//----- nvinfo : EIATTR_MAX_THREADS
	.align		4
.L_955:
        /*009c*/ 	.byte	0x04, 0x05
        /*009e*/ 	.short	(.L_957 - .L_956)
.L_956:
        /*00a0*/ 	.word	0x000001e0
        /*00a4*/ 	.word	0x00000001
        /*00a8*/ 	.word	0x00000001


	//----- nvinfo : EIATTR_CRS_STACK_SIZE
	.align		4
.L_957:
        /*00ac*/ 	.byte	0x04, 0x1e
        /*00ae*/ 	.short	(.L_959 - .L_958)
.L_958:
        /*00b0*/ 	.word	0x00000000


	//----- nvinfo : EIATTR_CBANK_PARAM_SIZE
	.align		4
.L_959:
        /*00b4*/ 	.byte	0x03, 0x19
        /*00b6*/ 	.short	0x00b8


	//----- nvinfo : EIATTR_PARAM_CBANK
	.align		4
        /*00b8*/ 	.byte	0x04, 0x0a
        /*00ba*/ 	.short	(.L_961 - .L_960)
	.align		4
.L_960:
        /*00bc*/ 	.word	index@(.nv.constant0._Z35group_norm_nhwc_bwd_one_pass_kernelI11Fp16IOFp16WLi512ELi30ELi480EEv26Group_norm_nhwc_bwd_params)
        /*00c0*/ 	.short	0x0210
        /*00c2*/ 	.short	0x00b8


	//----- nvinfo : EIATTR_SW_WAR
	.align		4
.L_961:
        /*00c4*/ 	.byte	0x04, 0x36
        /*00c6*/ 	.short	(.L_963 - .L_962)
.L_962:
        /*00c8*/ 	.word	0x00000008
.L_963:


//--------------------- .nv.info._Z35group_norm_nhwc_bwd_one_pass_kernelI11Fp32IOFp32WLi64ELi30ELi480EEv26Group_norm_nhwc_bwd_params --------------------------
	.section	.nv.info._Z35group_norm_nhwc_bwd_one_pass_kernelI11Fp32IOFp32WLi64ELi30ELi480EEv26Group_norm_nhwc_bwd_params,"",@"SHT_CUDA_INFO"
	.sectionflags	@""
	.align	4


	//----- nvinfo : EIATTR_CUDA_API_VERSION
	.align		4
        /*0000*/ 	.byte	0x04, 0x37
        /*0002*/ 	.short	(.L_965 - .L_964)
.L_964:
        /*0004*/ 	.word	0x00000082


	//----- nvinfo : EIATTR_KPARAM_INFO
	.align		4
.L_965:
        /*0008*/ 	.byte	0x04, 0x17
        /*000a*/ 	.short	(.L_967 - .L_966)
.L_966:
        /*000c*/ 	.word	0x00000000
        /*0010*/ 	.short	0x0000
        /*0012*/ 	.short	0x0000
        /*0014*/ 	.byte	0x00, 0xf0, 0xe1, 0x02


	//----- nvinfo : EIATTR_SPARSE_MMA_MASK
	.align		4
.L_967:
        /*0018*/ 	.byte	0x03, 0x50
        /*001a*/ 	.short	0x0000


	//----- nvinfo : EIATTR_MAXREG_COUNT
	.align		4
        /*001c*/ 	.byte	0x03, 0x1b
        /*001e*/ 	.short	0x0080


	//----- nvinfo : EIATTR_NUM_BARRIERS
	.align		4
        /*0020*/ 	.byte	0x02, 0x4c
        /*0022*/ 	.byte	0x01
	.zero		1


	//----- nvinfo : EIATTR_MERCURY_ISA_VERSION
	.align		4
        /*0024*/ 	.byte	0x03, 0x5f
        /*0026*/ 	.short	0x0101


	//----- nvinfo : EIATTR_INT_WARP_WIDE_INSTR_OFFSETS
	.align		4
        /*0028*/ 	.byte	0x04, 0x31
        /*002a*/ 	.short	(.L_969 - .L_968)


	//   ....[0]....
.L_968:
        /*002c*/ 	.word	0x00001fb0


	//   ....[1]....
        /*0030*/ 	.word	0x00003820


	//----- nvinfo : EIATTR_COOP_GROUP_MASK_REGIDS
	.align		4
.L_969:
        /*0034*/ 	.byte	0x04, 0x29
        /*0036*/ 	.short	(.L_971 - .L_970)


	//   ....[0]....
.L_970:
        /*0038*/ 	.word	0xffffffff


	//   ....[1]....
        /*003c*/ 	.word	0xffffffff


	//   ....[2]....
        /*0040*/ 	.word	0xffffffff


	//   ....[3]....
        /*0044*/ 	.word	0xffffffff


	//   ....[4]....
        /*0048*/ 	.word	0xffffffff


	//   ....[5]....
        /*004c*/ 	.word	0xffffffff


	//   ....[6]....
        /*0050*/ 	.word	0xffffffff


	//   ....[7]....
        /*0054*/ 	.word	0xffffffff


	//   ....[8]....
        /*0058*/ 	.word	0xffffffff


	//   ....[9]....
        /*005c*/ 	.word	0xffffffff


	//----- nvinfo : EIATTR_COOP_GROUP_INSTR_OFFSETS
	.align		4
.L_971:
        /*0060*/ 	.byte	0x04, 0x28
        /*0062*/ 	.short	(.L_973 - .L_972)


	//   ....[0]....
.L_972:
        /*0064*/ 	.word	0x00000ed0


	//   ....[1]....
        /*0068*/ 	.word	0x00000f10


	//   ....[2]....
        /*006c*/ 	.word	0x00000fc0


	//   ....[3]....
        /*0070*/ 	.word	0x00000fe0


	//   ....[4]....
        /*0074*/ 	.word	0x00001020


	//   ....[5]....
        /*0078*/ 	.word	0x00001040


	//   ....[6]....
        /*007c*/ 	.word	0x00001070


	//   ....[7]....
        /*0080*/ 	.word	0x00001090


	//   ....[8]....
        /*0084*/ 	.word	0x000010c0


	//   ....[9]....
        /*0088*/ 	.word	0x000010e0


	//----- nvinfo : EIATTR_EXIT_INSTR_OFFSETS
	.align		4
.L_973:
        /*008c*/ 	.byte	0x04, 0x1c
        /*008e*/ 	.short	(.L_975 - .L_974)


	//   ....[0]....
.L_974:
        /*0090*/ 	.word	0x000038b0


	//   ....[1]....
        /*0094*/ 	.word	0x000039f0


	//   ....[2]....
        /*0098*/ 	.word	0x00003c30


	//----- nvinfo : EIATTR_MAX_THREADS
	.align		4
.L_975:
        /*009c*/ 	.byte	0x04, 0x05
        /*009e*/ 	.short	(.L_977 - .L_976)
.L_976:
        /*00a0*/ 	.word	0x000001e0
        /*00a4*/ 	.word	0x00000001
        /*00a8*/ 	.word	0x00000001


	//----- nvinfo : EIATTR_CRS_STACK_SIZE
	.align		4
.L_977:
        /*00ac*/ 	.byte	0x04, 0x1e
        /*00ae*/ 	.short	(.L_979 - .L_978)
.L_978:
        /*00b0*/ 	.word	0x00000000


	//----- nvinfo : EIATTR_CBANK_PARAM_SIZE
	.align		4
.L_979:
        /*00b4*/ 	.byte	0x03, 0x19
        /*00b6*/ 	.short	0x00b8


	//----- nvinfo : EIATTR_PARAM_CBANK
	.align		4
        /*00b8*/ 	.byte	0x04, 0x0a
        /*00ba*/ 	.short	(.L_981 - .L_980)
	.align		4
.L_980:
        /*00bc*/ 	.word	index@(.nv.constant0._Z35group_norm_nhwc_bwd_one_pass_kernelI11Fp32IOFp32WLi64ELi30ELi480EEv26Group_norm_nhwc_bwd_params)
        /*00c0*/ 	.short	0x0210
        /*00c2*/ 	.short	0x00b8


	//----- nvinfo : EIATTR_SW_WAR
	.align		4
.L_981:
        /*00c4*/ 	.byte	0x04, 0x36
        /*00c6*/ 	.short	(.L_983 - .L_982)
.L_982:
        /*00c8*/ 	.word	0x00000008
.L_983:


//--------------------- .nv.info._Z35group_norm_nhwc_bwd_one_pass_kernelI11Fp32IOFp32WLi128ELi30ELi480EEv26Group_norm_nhwc_bwd_params --------------------------
	.section	.nv.info._Z35group_norm_nhwc_bwd_one_pass_kernelI11Fp32IOFp32WLi128ELi30ELi480EEv26Group_norm_nhwc_bwd_params,"",@"SHT_CUDA_INFO"
	.sectionflags	@""
	.align	4


	//----- nvinfo : EIATTR_CUDA_API_VERSION
	.align		4
        /*0000*/ 	.byte	0x04, 0x37
        /*0002*/ 	.short	(.L_985 - .L_984)
.L_984:
        /*0004*/ 	.word	0x00000082


	//----- nvinfo : EIATTR_KPARAM_INFO
	.align		4
.L_985:
        /*0008*/ 	.byte	0x04, 0x17
        /*000a*/ 	.short	(.L_987 - .L_986)
.L_986:
        /*000c*/ 	.word	0x00000000
        /*0010*/ 	.short	0x0000
        /*0012*/ 	.short	0x0000
        /*0014*/ 	.byte	0x00, 0xf0, 0xe1, 0x02


	//----- nvinfo : EIATTR_SPARSE_MMA_MASK
	.align		4
.L_987:
        /*0018*/ 	.byte	0x03, 0x50
        /*001a*/ 	.short	0x0000


	//----- nvinfo : EIATTR_MAXREG_COUNT
	.align		4
        /*001c*/ 	.byte	0x03, 0x1b
        /*001e*/ 	.short	0x0080


	//----- nvinfo : EIATTR_NUM_BARRIERS
	.align		4
        /*0020*/ 	.byte	0x02, 0x4c
        /*0022*/ 	.byte	0x01
	.zero		1


	//----- nvinfo : EIATTR_MERCURY_ISA_VERSION
	.align		4
        /*0024*/ 	.byte	0x03, 0x5f
        /*0026*/ 	.short	0x0101


	//----- nvinfo : EIATTR_INT_WARP_WIDE_INSTR_OFFSETS
	.align		4
        /*0028*/ 	.byte	0x04, 0x31
        /*002a*/ 	.short	(.L_989 - .L_988)


	//   ....[0]....
.L_988:
        /*002c*/ 	.word	0x000026e0


	//   ....[1]....
        /*0030*/ 	.word	0x000044a0


	//----- nvinfo : EIATTR_COOP_GROUP_MASK_REGIDS
	.align		4
.L_989:
        /*0034*/ 	.byte	0x04, 0x29
        /*0036*/ 	.short	(.L_991 - .L_990)


	//   ....[0]....
.L_990:
        /*0038*/ 	.word	0xffffffff


	//   ....[1]....
        /*003c*/ 	.word	0xffffffff


	//   ....[2]....
        /*0040*/ 	.word	0xffffffff


	//   ....[3]....
        /*0044*/ 	.word	0xffffffff


	//   ....[4]....
        /*0048*/ 	.word	0xffffffff


	//   ....[5]....
        /*004c*/ 	.word	0xffffffff


	//   ....[6]....
        /*0050*/ 	.word	0xffffffff


	//   ....[7]....
        /*0054*/ 	.word	0xffffffff


	//   ....[8]....
        /*0058*/ 	.word	0xffffffff


	//   ....[9]....
        /*005c*/ 	.word	0xffffffff


	//----- nvinfo : EIATTR_COOP_GROUP_INSTR_OFFSETS
	.align		4
.L_991:
        /*0060*/ 	.byte	0x04, 0x28
        /*0062*/ 	.short	(.L_993 - .L_992)


	//   ....[0]....
.L_992:
        /*0064*/ 	.word	0x00001570


	//   ....[1]....
        /*0068*/ 	.word	0x000015b0


	//   ....[2]....
        /*006c*/ 	.word	0x000016e0


	//   ....[3]....
        /*0070*/ 	.word	0x00001700


	//   ....[4]....
        /*0074*/ 	.word	0x00001740


	//   ....[5]....
        /*0078*/ 	.word	0x00001760


	//   ....[6]....
        /*007c*/ 	.word	0x00001790


	//   ....[7]....
        /*0080*/ 	.word	0x000017b0


	//   ....[8]....
        /*0084*/ 	.word	0x000017e0


	//   ....[9]....
        /*0088*/ 	.word	0x00001800


	//----- nvinfo : EIATTR_EXIT_INSTR_OFFSETS
	.align		4
.L_993:
        /*008c*/ 	.byte	0x04, 0x1c
        /*008e*/ 	.short	(.L_995 - .L_994)


	//   ....[0]....
.L_994:
        /*0090*/ 	.word	0x00004530


	//   ....[1]....
        /*0094*/ 	.word	0x00004670


	//   ....[2]....
        /*0098*/ 	.word	0x000048b0


	//----- nvinfo : EIATTR_MAX_THREADS
	.align		4
.L_995:
        /*009c*/ 	.byte	0x04, 0x05
        /*009e*/ 	.short	(.L_997 - .L_996)
.L_996:
        /*00a0*/ 	.word	0x000001e0
        /*00a4*/ 	.word	0x00000001
        /*00a8*/ 	.word	0x00000001


	//----- nvinfo : EIATTR_CRS_STACK_SIZE
	.align		4
.L_997:
        /*00ac*/ 	.byte	0x04, 0x1e
        /*00ae*/ 	.short	(.L_999 - .L_998)
.L_998:
        /*00b0*/ 	.word	0x00000000


	//----- nvinfo : EIATTR_CBANK_PARAM_SIZE
	.align		4
.L_999:
        /*00b4*/ 	.byte	0x03, 0x19
        /*00b6*/ 	.short	0x00b8


	//----- nvinfo : EIATTR_PARAM_CBANK
	.align		4
        /*00b8*/ 	.byte	0x04, 0x0a
        /*00ba*/ 	.short	(.L_1001 - .L_1000)
	.align		4
.L_1000:
        /*00bc*/ 	.word	index@(.nv.constant0._Z35group_norm_nhwc_bwd_one_pass_kernelI11Fp32IOFp32WLi128ELi30ELi480EEv26Group_norm_nhwc_bwd_params)
        /*00c0*/ 	.short	0x0210
        /*00c2*/ 	.short	0x00b8


	//----- nvinfo : EIATTR_SW_WAR
	.align		4
.L_1001:
        /*00c4*/ 	.byte	0x04, 0x36
        /*00c6*/ 	.short	(.L_1003 - .L_1002)
.L_1002:
        /*00c8*/ 	.word	0x00000008
.L_1003:


//--------------------- .nv.info._Z35group_norm_nhwc_bwd_one_pass_kernelI11Fp32IOFp32WLi256ELi30ELi480EEv26Group_norm_nhwc_bwd_params --------------------------
	.section	.nv.info._Z35group_norm_nhwc_bwd_one_pass_kernelI11Fp32IOFp32WLi256ELi30ELi480EEv26Group_norm_nhwc_bwd_params,"",@"SHT_CUDA_INFO"
	.sectionflags	@""
	.align	4


	//----- nvinfo : EIATTR_CUDA_API_VERSION
	.align		4
        /*0000*/ 	.byte	0x04, 0x37
        /*0002*/ 	.short	(.L_1005 - .L_1004)
.L_1004:
        /*0004*/ 	.word	0x00000082


	//----- nvinfo : EIATTR_KPARAM_INFO
	.align		4
.L_1005:
        /*0008*/ 	.byte	0x04, 0x17
        /*000a*/ 	.short	(.L_1007 - .L_1006)
.L_1006:
        /*000c*/ 	.word	0x00000000
        /*0010*/ 	.short	0x0000
        /*0012*/ 	.short	0x0000
        /*0014*/ 	.byte	0x00, 0xf0, 0xe1, 0x02


	//----- nvinfo : EIATTR_SPARSE_MMA_MASK
	.align		4
.L_1007:
        /*0018*/ 	.byte	0x03, 0x50
        /*001a*/ 	.short	0x0000


	//----- nvinfo : EIATTR_MAXREG_COUNT
	.align		4
        /*001c*/ 	.byte	0x03, 0x1b
        /*001e*/ 	.short	0x0080


	//----- nvinfo : EIATTR_NUM_BARRIERS
	.align		4
        /*0020*/ 	.byte	0x02, 0x4c
        /*0022*/ 	.byte	0x01
	.zero		1


	//----- nvinfo : EIATTR_MERCURY_ISA_VERSION
	.align		4
        /*0024*/ 	.byte	0x03, 0x5f
        /*0026*/ 	.short	0x0101


	//----- nvinfo : EIATTR_INT_WARP_WIDE_INSTR_OFFSETS
	.align		4
        /*0028*/ 	.byte	0x04, 0x31
        /*002a*/ 	.short	(.L_1009 - .L_1008)


	//   ....[0]....
.L_1008:
        /*002c*/ 	.word	0x00003530


	//   ....[1]....
        /*0030*/ 	.word	0x00005cd0


	//----- nvinfo : EIATTR_COOP_GROUP_MASK_REGIDS
	.align		4
.L_1009:
        /*0034*/ 	.byte	0x04, 0x29
        /*0036*/ 	.short	(.L_1011 - .L_1010)


	//   ....[0]....
.L_1010:
        /*0038*/ 	.word	0xffffffff


	//   ....[1]....
        /*003c*/ 	.word	0xffffffff


	//   ....[2]....
        /*0040*/ 	.word	0xffffffff


	//   ....[3]....
        /*0044*/ 	.word	0xffffffff


	//   ....[4]....
        /*0048*/ 	.word	0xffffffff


	//   ....[5]....
        /*004c*/ 	.word	0xffffffff


	//   ....[6]....
        /*0050*/ 	.word	0xffffffff


	//   ....[7]....
        /*0054*/ 	.word	0xffffffff


	//   ....[8]....
        /*0058*/ 	.word	0xffffffff


	//   ....[9]....
        /*005c*/ 	.word	0xffffffff


	//----- nvinfo : EIATTR_COOP_GROUP_INSTR_OFFSETS
	.align		4
.L_1011:
        /*0060*/ 	.byte	0x04, 0x28
        /*0062*/ 	.short	(.L_1013 - .L_1012)


	//   ....[0]....
.L_1012:
        /*0064*/ 	.word	0x000022b0


	//   ....[1]....
        /*0068*/ 	.word	0x000022f0


	//   ....[2]....
        /*006c*/ 	.word	0x00002480


	//   ....[3]....
        /*0070*/ 	.word	0x000024c0


	//   ....[4]....
        /*0074*/ 	.word	0x00002570


	//   ....[5]....
        /*0078*/ 	.word	0x00002590


	//   ....[6]....
        /*007c*/ 	.word	0x000025c0


	//   ....[7]....
        /*0080*/ 	.word	0x000025e0


	//   ....[8]....
        /*0084*/ 	.word	0x00002610


	//   ....[9]....
        /*0088*/ 	.word	0x00002630


	//----- nvinfo : EIATTR_EXIT_INSTR_OFFSETS
	.align		4
.L_1013:
        /*008c*/ 	.byte	0x04, 0x1c
        /*008e*/ 	.short	(.L_1015 - .L_1014)


	//   ....[0]....
.L_1014:
        /*0090*/ 	.word	0x00005dc0


	//   ....[1]....
        /*0094*/ 	.word	0x00005f00


	//   ....[2]....
        /*0098*/ 	.word	0x00006140


	//----- nvinfo : EIATTR_MAX_THREADS
	.align		4
.L_1015:
        /*009c*/ 	.byte	0x04, 0x05
        /*009e*/ 	.short	(.L_1017 - .L_1016)
.L_1016:
        /*00a0*/ 	.word	0x000001e0
        /*00a4*/ 	.word	0x00000001
        /*00a8*/ 	.word	0x00000001


	//----- nvinfo : EIATTR_CRS_STACK_SIZE
	.align		4
.L_1017:
        /*00ac*/ 	.byte	0x04, 0x1e
        /*00ae*/ 	.short	(.L_1019 - .L_1018)
.L_1018:
        /*00b0*/ 	.word	0x00000000


	//----- nvinfo : EIATTR_CBANK_PARAM_SIZE
	.align		4
.L_1019:
        /*00b4*/ 	.byte	0x03, 0x19
        /*00b6*/ 	.short	0x00b8


	//----- nvinfo : EIATTR_PARAM_CBANK
	.align		4
        /*00b8*/ 	.byte	0x04, 0x0a
        /*00ba*/ 	.short	(.L_1021 - .L_1020)
	.align		4
.L_1020:
        /*00bc*/ 	.word	index@(.nv.constant0._Z35group_norm_nhwc_bwd_one_pass_kernelI11Fp32IOFp32WLi256ELi30ELi480EEv26Group_norm_nhwc_bwd_params)
        /*00c0*/ 	.short	0x0210
        /*00c2*/ 	.short	0x00b8


	//----- nvinfo : EIATTR_SW_WAR
	.align		4
.L_1021:
        /*00c4*/ 	.byte	0x04, 0x36
        /*00c6*/ 	.short	(.L_1023 - .L_1022)
.L_1022:
        /*00c8*/ 	.word	0x00000008
.L_1023:


//--------------------- .nv.info._Z35group_norm_nhwc_bwd_one_pass_kernelI11Fp32IOFp32WLi512ELi30ELi480EEv26Group_norm_nhwc_bwd_params --------------------------
	.section	.nv.info._Z35group_norm_nhwc_bwd_one_pass_kernelI11Fp32IOFp32WLi512ELi30ELi480EEv26Group_norm_nhwc_bwd_params,"",@"SHT_CUDA_INFO"
	.sectionflags	@""
	.align	4


	//----- nvinfo : EIATTR_CUDA_API_VERSION
	.align		4
        /*0000*/ 	.byte	0x04, 0x37
        /*0002*/ 	.short	(.L_1025 - .L_1024)
.L_1024:
        /*0004*/ 	.word	0x00000082


	//----- nvinfo : EIATTR_KPARAM_INFO
	.align		4
.L_1025:
        /*0008*/ 	.byte	0x04, 0x17
        /*000a*/ 	.short	(.L_1027 - .L_1026)
.L_1026:
        /*000c*/ 	.word	0x00000000
        /*0010*/ 	.short	0x0000
        /*0012*/ 	.short	0x0000
        /*0014*/ 	.byte	0x00, 0xf0, 0xe1, 0x02


	//----- nvinfo : EIATTR_SPARSE_MMA_MASK
	.align		4
.L_1027:
        /*0018*/ 	.byte	0x03, 0x50
        /*001a*/ 	.short	0x0000


	//----- nvinfo : EIATTR_MAXREG_COUNT
	.align		4
        /*001c*/ 	.byte	0x03, 0x1b
        /*001e*/ 	.short	0x0080


	//----- nvinfo : EIATTR_NUM_BARRIERS
	.align		4
        /*0020*/ 	.byte	0x02, 0x4c
        /*0022*/ 	.byte	0x01
	.zero		1


	//----- nvinfo : EIATTR_MERCURY_ISA_VERSION
	.align		4
        /*0024*/ 	.byte	0x03, 0x5f
        /*0026*/ 	.short	0x0101


	//----- nvinfo : EIATTR_INT_WARP_WIDE_INSTR_OFFSETS
	.align		4
        /*0028*/ 	.byte	0x04, 0x31
        /*002a*/ 	.short	(.L_1029 - .L_1028)


	//   ....[0]....
.L_1028:
        /*002c*/ 	.word	0x000056a0


	//   ....[1]....
        /*0030*/ 	.word	0x00009520


	//----- nvinfo : EIATTR_COOP_GROUP_MASK_REGIDS
	.align		4
.L_1029:
        /*0034*/ 	.byte	0x04, 0x29
        /*0036*/ 	.short	(.L_1031 - .L_1030)


	//   ....[0]....
.L_1030:
        /*0038*/ 	.word	0xffffffff


	//   ....[1]....
        /*003c*/ 	.word	0xffffffff


	//   ....[2]....
        /*0040*/ 	.word	0xffffffff


	//   ....[3]....
        /*0044*/ 	.word	0xffffffff


	//   ....[4]....
        /*0048*/ 	.word	0xffffffff


	//   ....[5]....
        /*004c*/ 	.word	0xffffffff


	//   ....[6]....
        /*0050*/ 	.word	0xffffffff


	//   ....[7]....
        /*0054*/ 	.word	0xffffffff


	//   ....[8]....
        /*0058*/ 	.word	0xffffffff


	//   ....[9]....
        /*005c*/ 	.word	0xffffffff


	//----- nvinfo : EIATTR_COOP_GROUP_INSTR_OFFSETS
	.align		4
.L_1031:
        /*0060*/ 	.byte	0x04, 0x28
        /*0062*/ 	.short	(.L_1033 - .L_1032)


	//   ....[0]....
.L_1032:
        /*0064*/ 	.word	0x00004420


	//   ....[1]....
        /*0068*/ 	.word	0x00004460


	//   ....[2]....
        /*006c*/ 	.word	0x000045a0


	//   ....[3]....
        /*0070*/ 	.word	0x000045c0


	//   ....[4]....
        /*0074*/ 	.word	0x000045f0


	//   ....[5]....
        /*0078*/ 	.word	0x00004610


	//   ....[6]....
        /*007c*/ 	.word	0x00004640


	//   ....[7]....
        /*0080*/ 	.word	0x00004660


	//   ....[8]....
        /*0084*/ 	.word	0x00004690


	//   ....[9]....
        /*0088*/ 	.word	0x000046b0


	//----- nvinfo : EIATTR_EXIT_INSTR_OFFSETS
	.align		4
.L_1033:
        /*008c*/ 	.byte	0x04, 0x1c
        /*008e*/ 	.short	(.L_1035 - .L_1034)


	//   ....[0]....
.L_1034:
        /*0090*/ 	.word	0x000095b0


	//   ....[1]....
        /*0094*/ 	.word	0x000096f0


	//   ....[2]....
        /*0098*/ 	.word	0x00009930


	//----- nvinfo : EIATTR_MAX_THREADS
	.align		4
.L_1035:
        /*009c*/ 	.byte	0x04, 0x05
        /*009e*/ 	.short	(.L_1037 - .L_1036)
.L_1036:
        /*00a0*/ 	.word	0x000001e0
        /*00a4*/ 	.word	0x00000001
        /*00a8*/ 	.word	0x00000001


	//----- nvinfo : EIATTR_CRS_STACK_SIZE
	.align		4
.L_1037:
        /*00ac*/ 	.byte	0x04, 0x1e
        /*00ae*/ 	.short	(.L_1039 - .L_1038)
.L_1038:
        /*00b0*/ 	.word	0x00000000


	//----- nvinfo : EIATTR_CBANK_PARAM_SIZE
	.align		4
.L_1039:
        /*00b4*/ 	.byte	0x03, 0x19
        /*00b6*/ 	.short	0x00b8


	//----- nvinfo : EIATTR_PARAM_CBANK
	.align		4
        /*00b8*/ 	.byte	0x04, 0x0a
        /*00ba*/ 	.short	(.L_1041 - .L_1040)
	.align		4
.L_1040:
        /*00bc*/ 	.word	index@(.nv.constant0._Z35group_norm_nhwc_bwd_one_pass_kernelI11Fp32IOFp32WLi512ELi30ELi480EEv26Group_norm_nhwc_bwd_params)
        /*00c0*/ 	.short	0x0210
        /*00c2*/ 	.short	0x00b8


	//----- nvinfo : EIATTR_SW_WAR
	.align		4
.L_1041:
        /*00c4*/ 	.byte	0x04, 0x36
        /*00c6*/ 	.short	(.L_1043 - .L_1042)
.L_1042:
        /*00c8*/ 	.word	0x00000008
.L_1043:


//--------------------- .nv.info._Z35group_norm_nhwc_bwd_one_pass_kernelI11Fp32IOBf16WLi64ELi30ELi480EEv26Group_norm_nhwc_bwd_params --------------------------
	.section	.nv.info._Z35group_norm_nhwc_bwd_one_pass_kernelI11Fp32IOBf16WLi64ELi30ELi480EEv26Group_norm_nhwc_bwd_params,"",@"SHT_CUDA_INFO"
	.sectionflags	@""
	.align	4


	//----- nvinfo : EIATTR_CUDA_API_VERSION
	.align		4
        /*0000*/ 	.byte	0x04, 0x37
        /*0002*/ 	.short	(.L_1045 - .L_1044)
.L_1044:
        /*0004*/ 	.word	0x00000082


	//----- nvinfo : EIATTR_KPARAM_INFO
	.align		4
.L_1045:
        /*0008*/ 	.byte	0x04, 0x17
        /*000a*/ 	.short	(.L_1047 - .L_1046)
.L_1046:
        /*000c*/ 	.word	0x00000000
        /*0010*/ 	.short	0x0000
        /*0012*/ 	.short	0x0000
        /*0014*/ 	.byte	0x00, 0xf0, 0xe1, 0x02


	//----- nvinfo : EIATTR_SPARSE_MMA_MASK
	.align		4
.L_1047:
        /*0018*/ 	.byte	0x03, 0x50
        /*001a*/ 	.short	0x0000


	//----- nvinfo : EIATTR_MAXREG_COUNT
	.align		4
        /*001c*/ 	.byte	0x03, 0x1b
        /*001e*/ 	.short	0x0080


	//----- nvinfo : EIATTR_NUM_BARRIERS
	.align		4
        /*0020*/ 	.byte	0x02, 0x4c
        /*0022*/ 	.byte	0x01
	.zero		1


	//----- nvinfo : EIATTR_MERCURY_ISA_VERSION
	.align		4
        /*0024*/ 	.byte	0x03, 0x5f
        /*0026*/ 	.short	0x0101


	//----- nvinfo : EIATTR_INT_WARP_WIDE_INSTR_OFFSETS
	.align		4
        /*0028*/ 	.byte	0x04, 0x31
        /*002a*/ 	.short	(.L_1049 - .L_1048)


	//   ....[0]....
.L_1048:
        /*002c*/ 	.word	0x00002020


	//   ....[1]....
        /*0030*/ 	.word	0x00003890


	//----- nvinfo : EIATTR_COOP_GROUP_MASK_REGIDS
	.align		4
.L_1049:
        /*0034*/ 	.byte	0x04, 0x29
        /*0036*/ 	.short	(.L_1051 - .L_1050)


	//   ....[0]....
.L_1050:
        /*0038*/ 	.word	0xffffffff


	//   ....[1]....
        /*003c*/ 	.word	0xffffffff


	//   ....[2]....
        /*0040*/ 	.word	0xffffffff


	//   ....[3]....
        /*0044*/ 	.word	0xffffffff


	//   ....[4]....
        /*0048*/ 	.word	0xffffffff


	//   ....[5]....
        /*004c*/ 	.word	0xffffffff


	//   ....[6]....
        /*0050*/ 	.word	0xffffffff


	//   ....[7]....
        /*0054*/ 	.word	0xffffffff


	//   ....[8]....
        /*0058*/ 	.word	0xffffffff


	//   ....[9]....
        /*005c*/ 	.word	0xffffffff


	//----- nvinfo : EIATTR_COOP_GROUP_INSTR_OFFSETS
	.align		4
.L_1051:
        /*0060*/ 	.byte	0x04, 0x28
        /*0062*/ 	.short	(.L_1053 - .L_1052)


	//   ....[0]....
.L_1052:
        /*0064*/ 	.word	0x00000f40


	//   ....[1]....
        /*0068*/ 	.word	0x00000f80


	//   ....[2]....
        /*006c*/ 	.word	0x00000fd0


	//   ....[3]....
        /*0070*/ 	.word	0x00000ff0


	//   ....[4]....
        /*0074*/ 	.word	0x00001020


	//   ....[5]....
        /*0078*/ 	.word	0x00001040


	//   ....[6]....
        /*007c*/ 	.word	0x00001070


	//   ....[7]....
        /*0080*/ 	.word	0x00001090


	//   ....[8]....
        /*0084*/ 	.word	0x000010c0


	//   ....[9]....
        /*0088*/ 	.word	0x000010e0


	//----- nvinfo : EIATTR_EXIT_INSTR_OFFSETS
	.align		4
.L_1053:
        /*008c*/ 	.byte	0x04, 0x1c
        /*008e*/ 	.short	(.L_1055 - .L_1054)


	//   ....[0]....
.L_1054:
        /*0090*/ 	.word	0x00003920


	//   ....[1]....
        /*0094*/ 	.word	0x00003a60


	//   ....[2]....
        /*0098*/ 	.word	0x00003cc0


	//----- nvinfo : EIATTR_MAX_THREADS
	.align		4
.L_1055:
        /*009c*/ 	.byte	0x04, 0x05
        /*009e*/ 	.short	(.L_1057 - .L_1056)
.L_1056:
        /*00a0*/ 	.word	0x000001e0
        /*00a4*/ 	.word	0x00000001
        /*00a8*/ 	.word	0x00000001


	//----- nvinfo : EIATTR_CRS_STACK_SIZE
	.align		4
.L_1057:
        /*00ac*/ 	.byte	0x04, 0x1e
        /*00ae*/ 	.short	(.L_1059 - .L_1058)
.L_1058:
        /*00b0*/ 	.word	0x00000000


	//----- nvinfo : EIATTR_CBANK_PARAM_SIZE
	.align		4
.L_1059:
        /*00b4*/ 	.byte	0x03, 0x19
        /*00b6*/ 	.short	0x00b8


	//----- nvinfo : EIATTR_PARAM_CBANK
	.align		4
        /*00b8*/ 	.byte	0x04, 0x0a
        /*00ba*/ 	.short	(.L_1061 - .L_1060)
	.align		4
.L_1060:
        /*00bc*/ 	.word	index@(.nv.constant0._Z35group_norm_nhwc_bwd_one_pass_kernelI11Fp32IOBf16WLi64ELi30ELi480EEv26Group_norm_nhwc_bwd_params)
        /*00c0*/ 	.short	0x0210
        /*00c2*/ 	.short	0x00b8


	//----- nvinfo : EIATTR_SW_WAR
	.align		4
.L_1061:
        /*00c4*/ 	.byte	0x04, 0x36
        /*00c6*/ 	.short	(.L_1063 - .L_1062)
.L_1062:
        /*00c8*/ 	.word	0x00000008
.L_1063:


//--------------------- .nv.info._Z35group_norm_nhwc_bwd_one_pass_kernelI11Fp32IOBf16WLi128ELi30ELi480EEv26Group_norm_nhwc_bwd_params --------------------------
	.section	.nv.info._Z35group_norm_nhwc_bwd_one_pass_kernelI11Fp32IOBf16WLi128ELi30ELi480EEv26Group_norm_nhwc_bwd_params,"",@"SHT_CUDA_INFO"
	.sectionflags	@""
	.align	4


	//----- nvinfo : EIATTR_CUDA_API_VERSION
	.align		4
        /*0000*/ 	.byte	0x04, 0x37
        /*0002*/ 	.short	(.L_1065 - .L_1064)
.L_1064:
        /*0004*/ 	.word	0x00000082


	//----- nvinfo : EIATTR_KPARAM_INFO
	.align		4
.L_1065:
        /*0008*/ 	.byte	0x04, 0x17
        /*000a*/ 	.short	(.L_1067 - .L_1066)
.L_1066:
        /*000c*/ 	.word	0x00000000
        /*0010*/ 	.short	0x0000
        /*0012*/ 	.short	0x0000
        /*0014*/ 	.byte	0x00, 0xf0, 0xe1, 0x02


	//----- nvinfo : EIATTR_SPARSE_MMA_MASK
	.align		4
.L_1067:
        /*0018*/ 	.byte	0x03, 0x50
        /*001a*/ 	.short	0x0000


	//----- nvinfo : EIATTR_MAXREG_COUNT
	.align		4
        /*001c*/ 	.byte	0x03, 0x1b
        /*001e*/ 	.short	0x0080


	//----- nvinfo : EIATTR_NUM_BARRIERS
	.align		4
        /*0020*/ 	.byte	0x02, 0x4c
        /*0022*/ 	.byte	0x01
	.zero		1


	//----- nvinfo : EIATTR_MERCURY_ISA_VERSION
	.align		4
        /*0024*/ 	.byte	0x03, 0x5f
        /*0026*/ 	.short	0x0101


	//----- nvinfo : EIATTR_INT_WARP_WIDE_INSTR_OFFSETS
	.align		4
        /*0028*/ 	.byte	0x04, 0x31
        /*002a*/ 	.short	(.L_1069 - .L_1068)


	//   ....[0]....
.L_1068:
        /*002c*/ 	.word	0x00002750


	//   ....[1]....
        /*0030*/ 	.word	0x00004510


	//----- nvinfo : EIATTR_COOP_GROUP_MASK_REGIDS
	.align		4
.L_1069:
        /*0034*/ 	.byte	0x04, 0x29
        /*0036*/ 	.short	(.L_1071 - .L_1070)


	//   ....[0]....
.L_1070:
        /*0038*/ 	.word	0xffffffff


	//   ....[1]....
        /*003c*/ 	.word	0xffffffff


	//   ....[2]....
        /*0040*/ 	.word	0xffffffff


	//   ....[3]....
        /*0044*/ 	.word	0xffffffff


	//   ....[4]....
        /*0048*/ 	.word	0xffffffff


	//   ....[5]....
        /*004c*/ 	.word	0xffffffff


	//   ....[6]....
        /*0050*/ 	.word	0xffffffff


	//   ....[7]....
        /*0054*/ 	.word	0xffffffff


	//   ....[8]....
        /*0058*/ 	.word	0xffffffff


	//   ....[9]....
        /*005c*/ 	.word	0xffffffff


	//----- nvinfo : EIATTR_COOP_GROUP_INSTR_OFFSETS
	.align		4
.L_1071:
        /*0060*/ 	.byte	0x04, 0x28
        /*0062*/ 	.short	(.L_1073 - .L_1072)


	//   ....[0]....
.L_1072:
        /*0064*/ 	.word	0x000015f0


	//   ....[1]....
        /*0068*/ 	.word	0x00001630


	//   ....[2]....
        /*006c*/ 	.word	0x00001730


	//   ....[3]....
        /*0070*/ 	.word	0x00001750


	//   ....[4]....
        /*0074*/ 	.word	0x00001780


	//   ....[5]....
        /*0078*/ 	.word	0x000017a0


	//   ....[6]....
        /*007c*/ 	.word	0x000017d0


	//   ....[7]....
        /*0080*/ 	.word	0x000017f0


	//   ....[8]....
        /*0084*/ 	.word	0x00001820


	//   ....[9]....
        /*0088*/ 	.word	0x00001840


	//----- nvinfo : EIATTR_EXIT_INSTR_OFFSETS
	.align		4
.L_1073:
        /*008c*/ 	.byte	0x04, 0x1c
        /*008e*/ 	.short	(.L_1075 - .L_1074)


	//   ....[0]....
.L_1074:
        /*0090*/ 	.word	0x000045a0


	//   ....[1]....
        /*0094*/ 	.word	0x000046e0


	//   ....[2]....
        /*0098*/ 	.word	0x00004940


	//----- nvinfo : EIATTR_MAX_THREADS
	.align		4
.L_1075:
        /*009c*/ 	.byte	0x04, 0x05
        /*009e*/ 	.short	(.L_1077 - .L_1076)
.L_1076:
        /*00a0*/ 	.word	0x000001e0
        /*00a4*/ 	.word	0x00000001
        /*00a8*/ 	.word	0x00000001


	//----- nvinfo : EIATTR_CRS_STACK_SIZE
	.align		4
.L_1077:
        /*00ac*/ 	.byte	0x04, 0x1e
        /*00ae*/ 	.short	(.L_1079 - .L_1078)
.L_1078:
        /*00b0*/ 	.word	0x00000000


	//----- nvinfo : EIATTR_CBANK_PARAM_SIZE
	.align		4
.L_1079:
        /*00b4*/ 	.byte	0x03, 0x19
        /*00b6*/ 	.short	0x00b8


	//----- nvinfo : EIATTR_PARAM_CBANK
	.align		4
        /*00b8*/ 	.byte	0x04, 0x0a
        /*00ba*/ 	.short	(.L_1081 - .L_1080)
	.align		4
.L_1080:
        /*00bc*/ 	.word	index@(.nv.constant0._Z35group_norm_nhwc_bwd_one_pass_kernelI11Fp32IOBf16WLi128ELi30ELi480EEv26Group_norm_nhwc_bwd_params)
        /*00c0*/ 	.short	0x0210
        /*00c2*/ 	.short	0x00b8


	//----- nvinfo : EIATTR_SW_WAR
	.align		4
.L_1081:
        /*00c4*/ 	.byte	0x04, 0x36
        /*00c6*/ 	.short	(.L_1083 - .L_1082)
.L_1082:
        /*00c8*/ 	.word	0x00000008
.L_1083:


//--------------------- .nv.info._Z35group_norm_nhwc_bwd_one_pass_kernelI11Fp32IOBf16WLi256ELi30ELi480EEv26Group_norm_nhwc_bwd_params --------------------------
	.section	.nv.info._Z35group_norm_nhwc_bwd_one_pass_kernelI11Fp32IOBf16WLi256ELi30ELi480EEv26Group_norm_nhwc_bwd_params,"",@"SHT_CUDA_INFO"
	.sectionflags	@""
	.align	4


	//----- nvinfo : EIATTR_CUDA_API_VERSION
	.align		4
        /*0000*/ 	.byte	0x04, 0x37
        /*0002*/ 	.short	(.L_1085 - .L_1084)
.L_1084:
        /*0004*/ 	.word	0x00000082


	//----- nvinfo : EIATTR_KPARAM_INFO
	.align		4
.L_1085:
        /*0008*/ 	.byte	0x04, 0x17
        /*000a*/ 	.short	(.L_1087 - .L_1086)
.L_1086:
        /*000c*/ 	.word	0x00000000
        /*0010*/ 	.short	0x0000
        /*0012*/ 	.short	0x0000
        /*0014*/ 	.byte	0x00, 0xf0, 0xe1, 0x02


	//----- nvinfo : EIATTR_SPARSE_MMA_MASK
	.align		4
.L_1087:
        /*0018*/ 	.byte	0x03, 0x50
        /*001a*/ 	.short	0x0000


	//----- nvinfo : EIATTR_MAXREG_COUNT
	.align		4
        /*001c*/ 	.byte	0x03, 0x1b
        /*001e*/ 	.short	0x0080


	//----- nvinfo : EIATTR_NUM_BARRIERS
	.align		4
        /*0020*/ 	.byte	0x02, 0x4c
        /*0022*/ 	.byte	0x01
	.zero		1


	//----- nvinfo : EIATTR_MERCURY_ISA_VERSION
	.align		4
        /*0024*/ 	.byte	0x03, 0x5f
        /*0026*/ 	.short	0x0101


	//----- nvinfo : EIATTR_INT_WARP_WIDE_INSTR_OFFSETS
	.align		4
        /*0028*/ 	.byte	0x04, 0x31
        /*002a*/ 	.short	(.L_1089 - .L_1088)


	//   ....[0]....
.L_1088:
        /*002c*/ 	.word	0x000035b0


	//   ....[1]....
        /*0030*/ 	.word	0x00005d50


	//----- nvinfo : EIATTR_COOP_GROUP_MASK_REGIDS
	.align		4
.L_1089:
        /*0034*/ 	.byte	0x04, 0x29
        /*0036*/ 	.short	(.L_1091 - .L_1090)


	//   ....[0]....
.L_1090:
        /*0038*/ 	.word	0xffffffff


	//   ....[1]....
        /*003c*/ 	.word	0xffffffff


	//   ....[2]....
        /*0040*/ 	.word	0xffffffff


	//   ....[3]....
        /*0044*/ 	.word	0xffffffff


	//   ....[4]....
        /*0048*/ 	.word	0xffffffff


	//   ....[5]....
        /*004c*/ 	.word	0xffffffff


	//   ....[6]....
        /*0050*/ 	.word	0xffffffff


	//   ....[7]....
        /*0054*/ 	.word	0xffffffff


	//   ....[8]....
        /*0058*/ 	.word	0xffffffff


	//   ....[9]....
        /*005c*/ 	.word	0xffffffff


	//----- nvinfo : EIATTR_COOP_GROUP_INSTR_OFFSETS
	.align		4
.L_1091:
        /*0060*/ 	.byte	0x04, 0x28
        /*0062*/ 	.short	(.L_1093 - .L_1092)


	//   ....[0]....
.L_1092:
        /*0064*/ 	.word	0x00002350


	//   ....[1]....
        /*0068*/ 	.word	0x00002390


	//   ....[2]....
        /*006c*/ 	.word	0x00002520


	//   ....[3]....
        /*0070*/ 	.word	0x00002560


	//   ....[4]....
        /*0074*/ 	.word	0x000025b0


	//   ....[5]....
        /*0078*/ 	.word	0x000025d0


	//   ....[6]....
        /*007c*/ 	.word	0x00002600


	//   ....[7]....
        /*0080*/ 	.word	0x00002620


	//   ....[8]....
        /*0084*/ 	.word	0x00002650


	//   ....[9]....
        /*0088*/ 	.word	0x00002670


	//----- nvinfo : EIATTR_EXIT_INSTR_OFFSETS
	.align		4
.L_1093:
        /*008c*/ 	.byte	0x04, 0x1c
        /*008e*/ 	.short	(.L_1095 - .L_1094)


	//   ....[0]....
.L_1094:
        /*0090*/ 	.word	0x00005e40


	//   ....[1]....
        /*0094*/ 	.word	0x00005f80


	//   ....[2]....
        /*0098*/ 	.word	0x000061e0


	//----- nvinfo : EIATTR_MAX_THREADS
	.align		4
.L_1095:
        /*009c*/ 	.byte	0x04, 0x05
        /*009e*/ 	.short	(.L_1097 - .L_1096)
.L_1096:
        /*00a0*/ 	.word	0x000001e0
        /*00a4*/ 	.word	0x00000001
        /*00a8*/ 	.word	0x00000001


	//----- nvinfo : EIATTR_CRS_STACK_SIZE
	.align		4
.L_1097:
        /*00ac*/ 	.byte	0x04, 0x1e
        /*00ae*/ 	.short	(.L_1099 - .L_1098)
.L_1098:
        /*00b0*/ 	.word	0x00000000


	//----- nvinfo : EIATTR_CBANK_PARAM_SIZE
	.align		4
.L_1099:
        /*00b4*/ 	.byte	0x03, 0x19
        /*00b6*/ 	.short	0x00b8


	//----- nvinfo : EIATTR_PARAM_CBANK
	.align		4
        /*00b8*/ 	.byte	0x04, 0x0a
        /*00ba*/ 	.short	(.L_1101 - .L_1100)
	.align		4
.L_1100:
        /*00bc*/ 	.word	index@(.nv.constant0._Z35group_norm_nhwc_bwd_one_pass_kernelI11Fp32IOBf16WLi256ELi30ELi480EEv26Group_norm_nhwc_bwd_params)
        /*00c0*/ 	.short	0x0210
        /*00c2*/ 	.short	0x00b8


	//----- nvinfo : EIATTR_SW_WAR
	.align		4
.L_1101:
        /*00c4*/ 	.byte	0x04, 0x36
        /*00c6*/ 	.short	(.L_1103 - .L_1102)
.L_1102:
        /*00c8*/ 	.word	0x00000008
.L_1103:


//--------------------- .nv.info._Z35group_norm_nhwc_bwd_one_pass_kernelI11Fp32IOBf16WLi512ELi30ELi480EEv26Group_norm_nhwc_bwd_params --------------------------
	.section	.nv.info._Z35group_norm_nhwc_bwd_one_pass_kernelI11Fp32IOBf16WLi512ELi30ELi480EEv26Group_norm_nhwc_bwd_params,"",@"SHT_CUDA_INFO"
	.sectionflags	@""
	.align	4


	//----- nvinfo : EIATTR_CUDA_API_VERSION
	.align		4
        /*0000*/ 	.byte	0x04, 0x37
        /*0002*/ 	.short	(.L_1105 - .L_1104)
.L_1104:
        /*0004*/ 	.word	0x00000082


	//----- nvinfo : EIATTR_KPARAM_INFO
	.align		4
.L_1105:
        /*0008*/ 	.byte	0x04, 0x17
        /*000a*/ 	.short	(.L_1107 - .L_1106)
.L_1106:
        /*000c*/ 	.word	0x00000000
        /*0010*/ 	.short	0x0000
        /*0012*/ 	.short	0x0000
        /*0014*/ 	.byte	0x00, 0xf0, 0xe1, 0x02


	//----- nvinfo : EIATTR_SPARSE_MMA_MASK
	.align		4
.L_1107:
        /*0018*/ 	.byte	0x03, 0x50
        /*001a*/ 	.short	0x0000


	//----- nvinfo : EIATTR_MAXREG_COUNT
	.align		4
        /*001c*/ 	.byte	0x03, 0x1b
        /*001e*/ 	.short	0x0080


	//----- nvinfo : EIATTR_NUM_BARRIERS
	.align		4
        /*0020*/ 	.byte	0x02, 0x4c
        /*0022*/ 	.byte	0x01
	.zero		1


	//----- nvinfo : EIATTR_MERCURY_ISA_VERSION
	.align		4
        /*0024*/ 	.byte	0x03, 0x5f
        /*0026*/ 	.short	0x0101


	//----- nvinfo : EIATTR_INT_WARP_WIDE_INSTR_OFFSETS
	.align		4
        /*0028*/ 	.byte	0x04, 0x31
        /*002a*/ 	.short	(.L_1109 - .L_1108)


	//   ....[0]....
.L_1108:
        /*002c*/ 	.word	0x00005720


	//   ....[1]....
        /*0030*/ 	.word	0x000095a0


	//----- nvinfo : EIATTR_COOP_GROUP_MASK_REGIDS
	.align		4
.L_1109:
        /*0034*/ 	.byte	0x04, 0x29
        /*0036*/ 	.short	(.L_1111 - .L_1110)


	//   ....[0]....
.L_1110:
        /*0038*/ 	.word	0xffffffff


	//   ....[1]....
        /*003c*/ 	.word	0xffffffff


	//   ....[2]....
        /*0040*/ 	.word	0xffffffff


	//   ....[3]....
        /*0044*/ 	.word	0xffffffff


	//   ....[4]....
        /*0048*/ 	.word	0xffffffff


	//   ....[5]....
        /*004c*/ 	.word	0xffffffff


	//   ....[6]....
        /*0050*/ 	.word	0xffffffff


	//   ....[7]....
        /*0054*/ 	.word	0xffffffff


	//   ....[8]....
        /*0058*/ 	.word	0xffffffff


	//   ....[9]....
        /*005c*/ 	.word	0xffffffff


	//----- nvinfo : EIATTR_COOP_GROUP_INSTR_OFFSETS
	.align		4
.L_1111:
        /*0060*/ 	.byte	0x04, 0x28
        /*0062*/ 	.short	(.L_1113 - .L_1112)


	//   ....[0]....
.L_1112:
        /*0064*/ 	.word	0x000044a0


	//   ....[1]....
        /*0068*/ 	.word	0x000044e0


	//   ....[2]....
        /*006c*/ 	.word	0x00004670


	//   ....[3]....
        /*0070*/ 	.word	0x000046b0


	//   ....[4]....
        /*0074*/ 	.word	0x00004740


	//   ....[5]....
        /*0078*/ 	.word	0x00004760


	//   ....[6]....
        /*007c*/ 	.word	0x00004790


	//   ....[7]....
        /*0080*/ 	.word	0x000047b0


	//   ....[8]....
        /*0084*/ 	.word	0x000047e0


	//   ....[9]....
        /*0088*/ 	.word	0x00004800


	//----- nvinfo : EIATTR_EXIT_INSTR_OFFSETS
	.align		4
.L_1113:
        /*008c*/ 	.byte	0x04, 0x1c
        /*008e*/ 	.short	(.L_1115 - .L_1114)


	//   ....[0]....
.L_1114:
        /*0090*/ 	.word	0x00009630


	//   ....[1]....
        /*0094*/ 	.word	0x00009770


	//   ....[2]....
        /*0098*/ 	.word	0x000099d0


	//----- nvinfo : EIATTR_MAX_THREADS
	.align		4
.L_1115:
        /*009c*/ 	.byte	0x04, 0x05
        /*009e*/ 	.short	(.L_1117 - .L_1116)
.L_1116:
        /*00a0*/ 	.word	0x000001e0
        /*00a4*/ 	.word	0x00000001
        /*00a8*/ 	.word	0x00000001


	//----- nvinfo : EIATTR_CRS_STACK_SIZE
	.align		4
.L_1117:
        /*00ac*/ 	.byte	0x04, 0x1e
        /*00ae*/ 	.short	(.L_1119 - .L_1118)
.L_1118:
        /*00b0*/ 	.word	0x00000000


	//----- nvinfo : EIATTR_CBANK_PARAM_SIZE
	.align		4
.L_1119:
        /*00b4*/ 	.byte	0x03, 0x19
        /*00b6*/ 	.short	0x00b8


	//----- nvinfo : EIATTR_PARAM_CBANK
	.align		4
        /*00b8*/ 	.byte	0x04, 0x0a
        /*00ba*/ 	.short	(.L_1121 - .L_1120)
	.align		4
.L_1120:
        /*00bc*/ 	.word	index@(.nv.constant0._Z35group_norm_nhwc_bwd_one_pass_kernelI11Fp32IOBf16WLi512ELi30ELi480EEv26Group_norm_nhwc_bwd_params)
        /*00c0*/ 	.short	0x0210
        /*00c2*/ 	.short	0x00b8


	//----- nvinfo : EIATTR_SW_WAR
	.align		4
.L_1121:
        /*00c4*/ 	.byte	0x04, 0x36
        /*00c6*/ 	.short	(.L_1123 - .L_1122)
.L_1122:
        /*00c8*/ 	.word	0x00000008
.L_1123:


//--------------------- .nv.info._Z35group_norm_nhwc_bwd_one_pass_kernelI11Fp32IOFp16WLi64ELi30ELi480EEv26Group_norm_nhwc_bwd_params --------------------------
	.section	.nv.info._Z35group_norm_nhwc_bwd_one_pass_kernelI11Fp32IOFp16WLi64ELi30ELi480EEv26Group_norm_nhwc_bwd_params,"",@"SHT_CUDA_INFO"
	.sectionflags	@""
	.align	4


	//----- nvinfo : EIATTR_CUDA_API_VERSION
	.align		4
        /*0000*/ 	.byte	0x04, 0x37
        /*0002*/ 	.short	(.L_1125 - .L_1124)
.L_1124:
        /*0004*/ 	.word	0x00000082


	//----- nvinfo : EIATTR_KPARAM_INFO
	.align		4
.L_1125:
        /*0008*/ 	.byte	0x04, 0x17
        /*000a*/ 	.short	(.L_1127 - .L_1126)
.L_1126:
        /*000c*/ 	.word	0x00000000
        /*0010*/ 	.short	0x0000
        /*0012*/ 	.short	0x0000
        /*0014*/ 	.byte	0x00, 0xf0, 0xe1, 0x02


	//----- nvinfo : EIATTR_SPARSE_MMA_MASK
	.align		4
.L_1127:
        /*0018*/ 	.byte	0x03, 0x50
        /*001a*/ 	.short	0x0000


	//----- nvinfo : EIATTR_MAXREG_COUNT
	.align		4
        /*001c*/ 	.byte	0x03, 0x1b
        /*001e*/ 	.short	0x0080


	//----- nvinfo : EIATTR_NUM_BARRIERS
	.align		4
        /*0020*/ 	.byte	0x02, 0x4c
        /*0022*/ 	.byte	0x01
	.zero		1


	//----- nvinfo : EIATTR_MERCURY_ISA_VERSION
	.align		4
        /*0024*/ 	.byte	0x03, 0x5f
        /*0026*/ 	.short	0x0101


	//----- nvinfo : EIATTR_INT_WARP_WIDE_INSTR_OFFSETS
	.align		4
        /*0028*/ 	.byte	0x04, 0x31
        /*002a*/ 	.short	(.L_1129 - .L_1128)


	//   ....[0]....
.L_1128:
        /*002c*/ 	.word	0x00002020


	//   ....[1]....
        /*0030*/ 	.word	0x00003890


	//----- nvinfo : EIATTR_COOP_GROUP_MASK_REGIDS
	.align		4
.L_1129:
        /*0034*/ 	.byte	0x04, 0x29
        /*0036*/ 	.short	(.L_1131 - .L_1130)


	//   ....[0]....
.L_1130:
        /*0038*/ 	.word	0xffffffff


	//   ....[1]....
        /*003c*/ 	.word	0xffffffff


	//   ....[2]....
        /*0040*/ 	.word	0xffffffff


	//   ....[3]....
        /*0044*/ 	.word	0xffffffff


	//   ....[4]....
        /*0048*/ 	.word	0xffffffff


	//   ....[5]....
        /*004c*/ 	.word	0xffffffff


	//   ....[6]....
        /*0050*/ 	.word	0xffffffff


	//   ....[7]....
        /*0054*/ 	.word	0xffffffff


	//   ....[8]....
        /*0058*/ 	.word	0xffffffff


	//   ....[9]....
        /*005c*/ 	.word	0xffffffff


	//----- nvinfo : EIATTR_COOP_GROUP_INSTR_OFFSETS
	.align		4
.L_1131:
        /*0060*/ 	.byte	0x04, 0x28
        /*0062*/ 	.short	(.L_1133 - .L_1132)


	//   ....[0]....
.L_1132:
        /*0064*/ 	.word	0x00000f40


	//   ....[1]....
        /*0068*/ 	.word	0x00000f80


	//   ....[2]....
        /*006c*/ 	.word	0x00000fd0


	//   ....[3]....
        /*0070*/ 	.word	0x00000ff0


	//   ....[4]....
        /*0074*/ 	.word	0x00001020


	//   ....[5]....
        /*0078*/ 	.word	0x00001040


	//   ....[6]....
        /*007c*/ 	.word	0x00001070


	//   ....[7]....
        /*0080*/ 	.word	0x00001090


	//   ....[8]....
        /*0084*/ 	.word	0x000010c0


	//   ....[9]....
        /*0088*/ 	.word	0x000010e0


	//----- nvinfo : EIATTR_EXIT_INSTR_OFFSETS
	.align		4
.L_1133:
        /*008c*/ 	.byte	0x04, 0x1c
        /*008e*/ 	.short	(.L_1135 - .L_1134)


	//   ....[0]....
.L_1134:
        /*0090*/ 	.word	0x00003920


	//   ....[1]....
        /*0094*/ 	.word	0x00003a60


	//   ....[2]....
        /*0098*/ 	.word	0x00003cc0


	//----- nvinfo : EIATTR_MAX_THREADS
	.align		4
.L_1135:
        /*009c*/ 	.byte	0x04, 0x05
        /*009e*/ 	.short	(.L_1137 - .L_1136)
.L_1136:
        /*00a0*/ 	.word	0x000001e0
        /*00a4*/ 	.word	0x00000001
        /*00a8*/ 	.word	0x00000001


	//----- nvinfo : EIATTR_CRS_STACK_SIZE
	.align		4
.L_1137:
        /*00ac*/ 	.byte	0x04, 0x1e
        /*00ae*/ 	.short	(.L_1139 - .L_1138)
.L_1138:
        /*00b0*/ 	.word	0x00000000


	//----- nvinfo : EIATTR_CBANK_PARAM_SIZE
	.align		4
.L_1139:
        /*00b4*/ 	.byte	0x03, 0x19
        /*00b6*/ 	.short	0x00b8


	//----- nvinfo : EIATTR_PARAM_CBANK
	.align		4
        /*00b8*/ 	.byte	0x04, 0x0a
        /*00ba*/ 	.short	(.L_1141 - .L_1140)
	.align		4
.L_1140:
        /*00bc*/ 	.word	index@(.nv.constant0._Z35group_norm_nhwc_bwd_one_pass_kernelI11Fp32IOFp16WLi64ELi30ELi480EEv26Group_norm_nhwc_bwd_params)
        /*00c0*/ 	.short	0x0210
        /*00c2*/ 	.short	0x00b8


	//----- nvinfo : EIATTR_SW_WAR
	.align		4
.L_1141:
        /*00c4*/ 	.byte	0x04, 0x36
        /*00c6*/ 	.short	(.L_1143 - .L_1142)
.L_1142:
        /*00c8*/ 	.word	0x00000008
.L_1143:


//--------------------- .nv.info._Z35group_norm_nhwc_bwd_one_pass_kernelI11Fp32IOFp16WLi128ELi30ELi480EEv26Group_norm_nhwc_bwd_params --------------------------
	.section	.nv.info._Z35group_norm_nhwc_bwd_one_pass_kernelI11Fp32IOFp16WLi128ELi30ELi480EEv26Group_norm_nhwc_bwd_params,"",@"SHT_CUDA_INFO"
	.sectionflags	@""
	.align	4


	//----- nvinfo : EIATTR_CUDA_API_VERSION
	.align		4
        /*0000*/ 	.byte	0x04, 0x37
        /*0002*/ 	.short	(.L_1145 - .L_1144)
.L_1144:
        /*0004*/ 	.word	0x00000082


	//----- nvinfo : EIATTR_KPARAM_INFO
	.align		4
.L_1145:
        /*0008*/ 	.byte	0x04, 0x17
        /*000a*/ 	.short	(.L_1147 - .L_1146)
.L_1146:
        /*000c*/ 	.word	0x00000000
        /*0010*/ 	.short	0x0000
        /*0012*/ 	.short	0x0000
        /*0014*/ 	.byte	0x00, 0xf0, 0xe1, 0x02


	//----- nvinfo : EIATTR_SPARSE_MMA_MASK
	.align		4
.L_1147:
        /*0018*/ 	.byte	0x03, 0x50
        /*001a*/ 	.short	0x0000


	//----- nvinfo : EIATTR_MAXREG_COUNT
	.align		4
        /*001c*/ 	.byte	0x03, 0x1b
        /*001e*/ 	.short	0x0080


	//----- nvinfo : EIATTR_NUM_BARRIERS
	.align		4
        /*0020*/ 	.byte	0x02, 0x4c
        /*0022*/ 	.byte	0x01
	.zero		1


	//----- nvinfo : EIATTR_MERCURY_ISA_VERSION
	.align		4
        /*0024*/ 	.byte	0x03, 0x5f
        /*0026*/ 	.short	0x0101


	//----- nvinfo : EIATTR_INT_WARP_WIDE_INSTR_OFFSETS
	.align		4
        /*0028*/ 	.byte	0x04, 0x31
        /*002a*/ 	.short	(.L_1149 - .L_1148)


	//   ....[0]....
.L_1148:
        /*002c*/ 	.word	0x00002750


	//   ....[1]....
        /*0030*/ 	.word	0x00004510


	//----- nvinfo : EIATTR_COOP_GROUP_MASK_REGIDS
	.align		4
.L_1149:
        /*0034*/ 	.byte	0x04, 0x29
        /*0036*/ 	.short	(.L_1151 - .L_1150)


	//   ....[0]....
.L_1150:
        /*0038*/ 	.word	0xffffffff


	//   ....[1]....
        /*003c*/ 	.word	0xffffffff


	//   ....[2]....
        /*0040*/ 	.word	0xffffffff


	//   ....[3]....
        /*0044*/ 	.word	0xffffffff


	//   ....[4]....
        /*0048*/ 	.word	0xffffffff


	//   ....[5]....
        /*004c*/ 	.word	0xffffffff


	//   ....[6]....
        /*0050*/ 	.word	0xffffffff


	//   ....[7]....
        /*0054*/ 	.word	0xffffffff


	//   ....[8]....
        /*0058*/ 	.word	0xffffffff


	//   ....[9]....
        /*005c*/ 	.word	0xffffffff


	//----- nvinfo : EIATTR_COOP_GROUP_INSTR_OFFSETS
	.align		4
.L_1151:
        /*0060*/ 	.byte	0x04, 0x28
        /*0062*/ 	.short	(.L_1153 - .L_1152)


	//   ....[0]....
.L_1152:
        /*0064*/ 	.word	0x000015f0


	//   ....[1]....
        /*0068*/ 	.word	0x00001630


	//   ....[2]....
        /*006c*/ 	.word	0x00001730


	//   ....[3]....
        /*0070*/ 	.word	0x00001750


	//   ....[4]....
        /*0074*/ 	.word	0x00001780


	//   ....[5]....
        /*0078*/ 	.word	0x000017a0


	//   ....[6]....
        /*007c*/ 	.word	0x000017d0


	//   ....[7]....
        /*0080*/ 	.word	0x000017f0


	//   ....[8]....
        /*0084*/ 	.word	0x00001820


	//   ....[9]....
        /*0088*/ 	.word	0x00001840


	//----- nvinfo : EIATTR_EXIT_INSTR_OFFSETS
	.align		4
.L_1153:
        /*008c*/ 	.byte	0x04, 0x1c
        /*008e*/ 	.short	(.L_1155 - .L_1154)


	//   ....[0]....
.L_1154:
        /*0090*/ 	.word	0x000045a0


	//   ....[1]....
        /*0094*/ 	.word	0x000046e0


	//   ....[2]....
        /*0098*/ 	.word	0x00004940


	//----- nvinfo : EIATTR_MAX_THREADS
	.align		4
.L_1155:
        /*009c*/ 	.byte	0x04, 0x05
        /*009e*/ 	.short	(.L_1157 - .L_1156)
.L_1156:
        /*00a0*/ 	.word	0x000001e0
        /*00a4*/ 	.word	0x00000001
        /*00a8*/ 	.word	0x00000001


	//----- nvinfo : EIATTR_CRS_STACK_SIZE
	.align		4
.L_1157:
        /*00ac*/ 	.byte	0x04, 0x1e
        /*00ae*/ 	.short	(.L_1159 - .L_1158)
.L_1158:
        /*00b0*/ 	.word	0x00000000


	//----- nvinfo : EIATTR_CBANK_PARAM_SIZE
	.align		4
.L_1159:
        /*00b4*/ 	.byte	0x03, 0x19
        /*00b6*/ 	.short	0x00b8


	//----- nvinfo : EIATTR_PARAM_CBANK
	.align		4
        /*00b8*/ 	.byte	0x04, 0x0a
        /*00ba*/ 	.short	(.L_1161 - .L_1160)
	.align		4
.L_1160:
        /*00bc*/ 	.word	index@(.nv.constant0._Z35group_norm_nhwc_bwd_one_pass_kernelI11Fp32IOFp16WLi128ELi30ELi480EEv26Group_norm_nhwc_bwd_params)
        /*00c0*/ 	.short	0x0210
        /*00c2*/ 	.short	0x00b8


	//----- nvinfo : EIATTR_SW_WAR
	.align		4
.L_1161:
        /*00c4*/ 	.byte	0x04, 0x36
        /*00c6*/ 	.short	(.L_1163 - .L_1162)
.L_1162:
        /*00c8*/ 	.word	0x00000008
.L_1163:


//--------------------- .nv.info._Z35group_norm_nhwc_bwd_one_pass_kernelI11Fp32IOFp16WLi256ELi30ELi480EEv26Group_norm_nhwc_bwd_params --------------------------
	.section	.nv.info._Z35group_norm_nhwc_bwd_one_pass_kernelI11Fp32IOFp16WLi256ELi30ELi480EEv26Group_norm_nhwc_bwd_params,"",@"SHT_CUDA_INFO"
	.sectionflags	@""
	.align	4


	//----- nvinfo : EIATTR_CUDA_API_VERSION
	.align		4
        /*0000*/ 	.byte	0x04, 0x37
        /*0002*/ 	.short	(.L_1165 - .L_1164)
.L_1164:
        /*0004*/ 	.word	0x00000082


	//----- nvinfo : EIATTR_KPARAM_INFO
	.align		4
.L_1165:
        /*0008*/ 	.byte	0x04, 0x17
        /*000a*/ 	.short	(.L_1167 - .L_1166)
.L_1166:
        /*000c*/ 	.word	0x00000000
        /*0010*/ 	.short	0x0000
        /*0012*/ 	.short	0x0000
        /*0014*/ 	.byte	0x00, 0xf0, 0xe1, 0x02


	//----- nvinfo : EIATTR_SPARSE_MMA_MASK
	.align		4
.L_1167:
        /*0018*/ 	.byte	0x03, 0x50
        /*001a*/ 	.short	0x0000


	//----- nvinfo : EIATTR_MAXREG_COUNT
	.align		4
        /*001c*/ 	.byte	0x03, 0x1b
        /*001e*/ 	.short	0x0080


	//----- nvinfo : EIATTR_NUM_BARRIERS
	.align		4
        /*0020*/ 	.byte	0x02, 0x4c
        /*0022*/ 	.byte	0x01
	.zero		1


	//----- nvinfo : EIATTR_MERCURY_ISA_VERSION
	.align		4
        /*0024*/ 	.byte	0x03, 0x5f
        /*0026*/ 	.short	0x0101


	//----- nvinfo : EIATTR_INT_WARP_WIDE_INSTR_OFFSETS
	.align		4
        /*0028*/ 	.byte	0x04, 0x31
        /*002a*/ 	.short	(.L_1169 - .L_1168)


	//   ....[0]....
.L_1168:
        /*002c*/ 	.word	0x000035b0


	//   ....[1]....
        /*0030*/ 	.word	0x00005d50


	//----- nvinfo : EIATTR_COOP_GROUP_MASK_REGIDS
	.align		4
.L_1169:
        /*0034*/ 	.byte	0x04, 0x29
        /*0036*/ 	.short	(.L_1171 - .L_1170)


	//   ....[0]....
.L_1170:
        /*0038*/ 	.word	0xffffffff


	//   ....[1]....
        /*003c*/ 	.word	0xffffffff


	//   ....[2]....
        /*0040*/ 	.word	0xffffffff


	//   ....[3]....
        /*0044*/ 	.word	0xffffffff


	//   ....[4]....
        /*0048*/ 	.word	0xffffffff


	//   ....[5]....
        /*004c*/ 	.word	0xffffffff


	//   ....[6]....
        /*0050*/ 	.word	0xffffffff


	//   ....[7]....
        /*0054*/ 	.word	0xffffffff


	//   ....[8]....
        /*0058*/ 	.word	0xffffffff


	//   ....[9]....
        /*005c*/ 	.word	0xffffffff


	//----- nvinfo : EIATTR_COOP_GROUP_INSTR_OFFSETS
	.align		4
.L_1171:
        /*0060*/ 	.byte	0x04, 0x28
        /*0062*/ 	.short	(.L_1173 - .L_1172)


	//   ....[0]....
.L_1172:
        /*0064*/ 	.word	0x00002350


	//   ....[1]....
        /*0068*/ 	.word	0x00002390


	//   ....[2]....
        /*006c*/ 	.word	0x00002520


	//   ....[3]....
        /*0070*/ 	.word	0x00002560


	//   ....[4]....
        /*0074*/ 	.word	0x000025b0


	//   ....[5]....
        /*0078*/ 	.word	0x000025d0


	//   ....[6]....
        /*007c*/ 	.word	0x00002600


	//   ....[7]....
        /*0080*/ 	.word	0x00002620


	//   ....[8]....
        /*0084*/ 	.word	0x00002650


	//   ....[9]....
        /*0088*/ 	.word	0x00002670


	//----- nvinfo : EIATTR_EXIT_INSTR_OFFSETS
	.align		4
.L_1173:
        /*008c*/ 	.byte	0x04, 0x1c
        /*008e*/ 	.short	(.L_1175 - .L_1174)


	//   ....[0]....
.L_1174:
        /*0090*/ 	.word	0x00005e40


	//   ....[1]....
        /*0094*/ 	.word	0x00005f80


	//   ....[2]....
        /*0098*/ 	.word	0x000061e0


	//----- nvinfo : EIATTR_MAX_THREADS
	.align		4
.L_1175:
        /*009c*/ 	.byte	0x04, 0x05
        /*009e*/ 	.short	(.L_1177 - .L_1176)
.L_1176:
        /*00a0*/ 	.word	0x000001e0
        /*00a4*/ 	.word	0x00000001
        /*00a8*/ 	.word	0x00000001


	//----- nvinfo : EIATTR_CRS_STACK_SIZE
	.align		4
.L_1177:
        /*00ac*/ 	.byte	0x04, 0x1e
        /*00ae*/ 	.short	(.L_1179 - .L_1178)
.L_1178:
        /*00b0*/ 	.word	0x00000000


	//----- nvinfo : EIATTR_CBANK_PARAM_SIZE
	.align		4
.L_1179:
        /*00b4*/ 	.byte	0x03, 0x19
        /*00b6*/ 	.short	0x00b8


	//----- nvinfo : EIATTR_PARAM_CBANK
	.align		4
        /*00b8*/ 	.byte	0x04, 0x0a
        /*00ba*/ 	.short	(.L_1181 - .L_1180)
	.align		4
.L_1180:
        /*00bc*/ 	.word	index@(.nv.constant0._Z35group_norm_nhwc_bwd_one_pass_kernelI11Fp32IOFp16WLi256ELi30ELi480EEv26Group_norm_nhwc_bwd_params)
        /*00c0*/ 	.short	0x0210
        /*00c2*/ 	.short	0x00b8


	//----- nvinfo : EIATTR_SW_WAR
	.align		4
.L_1181:
        /*00c4*/ 	.byte	0x04, 0x36
        /*00c6*/ 	.short	(.L_1183 - .L_1182)
.L_1182:
        /*00c8*/ 	.word	0x00000008
.L_1183:


//--------------------- .nv.info._Z35group_norm_nhwc_bwd_one_pass_kernelI11Fp32IOFp16WLi512ELi30ELi480EEv26Group_norm_nhwc_bwd_params --------------------------
	.section	.nv.info._Z35group_norm_nhwc_bwd_one_pass_kernelI11Fp32IOFp16WLi512ELi30ELi480EEv26Group_norm_nhwc_bwd_params,"",@"SHT_CUDA_INFO"
	.sectionflags	@""
	.align	4


	//----- nvinfo : EIATTR_CUDA_API_VERSION
	.align		4
        /*0000*/ 	.byte	0x04, 0x37
        /*0002*/ 	.short	(.L_1185 - .L_1184)
.L_1184:
        /*0004*/ 	.word	0x00000082


	//----- nvinfo : EIATTR_KPARAM_INFO
	.align		4
.L_1185:
        /*0008*/ 	.byte	0x04, 0x17
        /*000a*/ 	.short	(.L_1187 - .L_1186)
.L_1186:
        /*000c*/ 	.word	0x00000000
        /*0010*/ 	.short	0x0000
        /*0012*/ 	.short	0x0000
        /*0014*/ 	.byte	0x00, 0xf0, 0xe1, 0x02


	//----- nvinfo : EIATTR_SPARSE_MMA_MASK
	.align		4
.L_1187:
        /*0018*/ 	.byte	0x03, 0x50
        /*001a*/ 	.short	0x0000


	//----- nvinfo : EIATTR_MAXREG_COUNT
	.align		4
        /*001c*/ 	.byte	0x03, 0x1b
        /*001e*/ 	.short	0x0080


	//----- nvinfo : EIATTR_NUM_BARRIERS
	.align		4
        /*0020*/ 	.byte	0x02, 0x4c
        /*0022*/ 	.byte	0x01
	.zero		1


	//----- nvinfo : EIATTR_MERCURY_ISA_VERSION
	.align		4
        /*0024*/ 	.byte	0x03, 0x5f
        /*0026*/ 	.short	0x0101


	//----- nvinfo : EIATTR_INT_WARP_WIDE_INSTR_OFFSETS
	.align		4
        /*0028*/ 	.byte	0x04, 0x31
        /*002a*/ 	.short	(.L_1189 - .L_1188)


	//   ....[0]....
.L_1188:
        /*002c*/ 	.word	0x00005720


	//   ....[1]....
        /*0030*/ 	.word	0x000095a0


	//----- nvinfo : EIATTR_COOP_GROUP_MASK_REGIDS
	.align		4
.L_1189:
        /*0034*/ 	.byte	0x04, 0x29
        /*0036*/ 	.short	(.L_1191 - .L_1190)


	//   ....[0]....
.L_1190:
        /*0038*/ 	.word	0xffffffff


	//   ....[1]....
        /*003c*/ 	.word	0xffffffff


	//   ....[2]....
        /*0040*/ 	.word	0xffffffff


	//   ....[3]....
        /*0044*/ 	.word	0xffffffff


	//   ....[4]....
        /*0048*/ 	.word	0xffffffff


	//   ....[5]....
        /*004c*/ 	.word	0xffffffff


	//   ....[6]....
        /*0050*/ 	.word	0xffffffff


	//   ....[7]....
        /*0054*/ 	.word	0xffffffff


	//   ....[8]....
        /*0058*/ 	.word	0xffffffff


	//   ....[9]....
        /*005c*/ 	.word	0xffffffff


	//----- nvinfo : EIATTR_COOP_GROUP_INSTR_OFFSETS
	.align		4
.L_1191:
        /*0060*/ 	.byte	0x04, 0x28
        /*0062*/ 	.short	(.L_1193 - .L_1192)


	//   ....[0]....
.L_1192:
        /*0064*/ 	.word	0x000044a0


	//   ....[1]....
        /*0068*/ 	.word	0x000044e0


	//   ....[2]....
        /*006c*/ 	.word	0x00004670


	//   ....[3]....
        /*0070*/ 	.word	0x000046b0


	//   ....[4]....
        /*0074*/ 	.word	0x00004740


	//   ....[5]....
        /*0078*/ 	.word	0x00004760


	//   ....[6]....
        /*007c*/ 	.word	0x00004790


	//   ....[7]....
        /*0080*/ 	.word	0x000047b0


	//   ....[8]....
        /*0084*/ 	.word	0x000047e0


	//   ....[9]....
        /*0088*/ 	.word	0x00004800


	//----- nvinfo : EIATTR_EXIT_INSTR_OFFSETS
	.align		4
.L_1193:
        /*008c*/ 	.byte	0x04, 0x1c
        /*008e*/ 	.short	(.L_1195 - .L_1194)


	//   ....[0]....
.L_1194:
        /*0090*/ 	.word	0x00009630


	//   ....[1]....
        /*0094*/ 	.word	0x00009770


	//   ....[2]....
        /*0098*/ 	.word	0x000099d0


	//----- nvinfo : EIATTR_MAX_THREADS
	.align		4
.L_1195:
        /*009c*/ 	.byte	0x04, 0x05
        /*009e*/ 	.short	(.L_1197 - .L_1196)
.L_1196:
        /*00a0*/ 	.word	0x000001e0
        /*00a4*/ 	.word	0x00000001
        /*00a8*/ 	.word	0x00000001


	//----- nvinfo : EIATTR_CRS_STACK_SIZE
	.align		4
.L_1197:
        /*00ac*/ 	.byte	0x04, 0x1e
        /*00ae*/ 	.short	(.L_1199 - .L_1198)
.L_1198:
        /*00b0*/ 	.word	0x00000000


	//----- nvinfo : EIATTR_CBANK_PARAM_SIZE
	.align		4
.L_1199:
        /*00b4*/ 	.byte	0x03, 0x19
        /*00b6*/ 	.short	0x00b8


	//----- nvinfo : EIATTR_PARAM_CBANK
	.align		4
        /*00b8*/ 	.byte	0x04, 0x0a
        /*00ba*/ 	.short	(.L_1201 - .L_1200)
	.align		4
.L_1200:
        /*00bc*/ 	.word	index@(.nv.constant0._Z35group_norm_nhwc_bwd_one_pass_kernelI11Fp32IOFp16WLi512ELi30ELi480EEv26Group_norm_nhwc_bwd_params)
        /*00c0*/ 	.short	0x0210
        /*00c2*/ 	.short	0x00b8


	//----- nvinfo : EIATTR_SW_WAR
	.align		4
.L_1201:
        /*00c4*/ 	.byte	0x04, 0x36
        /*00c6*/ 	.short	(.L_1203 - .L_1202)
.L_1202:
        /*00c8*/ 	.word	0x00000008
.L_1203:


//--------------------- .nv.info._Z35group_norm_nhwc_fwd_one_pass_kernelI11Bf16IOFp32WLi64ELi30ELi480EEv26Group_norm_nhwc_fwd_params --------------------------
	.section	.nv.info._Z35group_norm_nhwc_fwd_one_pass_kernelI11Bf16IOFp32WLi64ELi30ELi480EEv26Group_norm_nhwc_fwd_params,"",@"SHT_CUDA_INFO"
	.sectionflags	@""
	.align	4


	//----- nvinfo : EIATTR_CUDA_API_VERSION
	.align		4
        /*0000*/ 	.byte	0x04, 0x37
        /*0002*/ 	.short	(.L_1205 - .L_1204)
.L_1204:
        /*0004*/ 	.word	0x00000082


	//----- nvinfo : EIATTR_KPARAM_INFO
	.align		4
.L_1205:
        /*0008*/ 	.byte	0x04, 0x17
        /*000a*/ 	.short	(.L_1207 - .L_1206)
.L_1206:
        /*000c*/ 	.word	0x00000000
        /*0010*/ 	.short	0x0000
        /*0012*/ 	.short	0x0000
        /*0014*/ 	.byte	0x00, 0xf0, 0x81, 0x02


	//----- nvinfo : EIATTR_SPARSE_MMA_MASK
	.align		4
.L_1207:
        /*0018*/ 	.byte	0x03, 0x50
        /*001a*/ 	.short	0x0000


	//----- nvinfo : EIATTR_MAXREG_COUNT
	.align		4
        /*001c*/ 	.byte	0x03, 0x1b
        /*001e*/ 	.short	0x0080


	//----- nvinfo : EIATTR_NUM_BARRIERS
	.align		4
        /*0020*/ 	.byte	0x02, 0x4c
        /*0022*/ 	.byte	0x01
	.zero		1


	//----- nvinfo : EIATTR_MERCURY_ISA_VERSION
	.align		4
        /*0024*/ 	.byte	0x03, 0x5f
        /*0026*/ 	.short	0x0101


	//----- nvinfo : EIATTR_COOP_GROUP_MASK_REGIDS
	.align		4
        /*0028*/ 	.byte	0x04, 0x29
        /*002a*/ 	.short	(.L_1209 - .L_1208)


	//   ....[0]....
.L_1208:
        /*002c*/ 	.word	0xffffffff


	//   ....[1]....
        /*0030*/ 	.word	0xffffffff


	//   ....[2]....
        /*0034*/ 	.word	0xffffffff


	//   ....[3]....
        /*0038*/ 	.word	0xffffffff


	//   ....[4]....
        /*003c*/ 	.word	0xffffffff


	//   ....[5]....
        /*0040*/ 	.word	0xffffffff


	//   ....[6]....
        /*0044*/ 	.word	0xffffffff


	//   ....[7]....
        /*0048*/ 	.word	0xffffffff


	//   ....[8]....
        /*004c*/ 	.word	0xffffffff


	//   ....[9]....
        /*0050*/ 	.word	0xffffffff


	//----- nvinfo : EIATTR_COOP_GROUP_INSTR_OFFSETS
	.align		4
.L_1209:
        /*0054*/ 	.byte	0x04, 0x28
        /*0056*/ 	.short	(.L_1211 - .L_1210)


	//   ....[0]....
.L_1210:
        /*0058*/ 	.word	0x00000760


	//   ....[1]....
        /*005c*/ 	.word	0x00000770


	//   ....[2]....
        /*0060*/ 	.word	0x000007a0


	//   ....[3]....
        /*0064*/ 	.word	0x000007c0


	//   ....[4]....
        /*0068*/ 	.word	0x000007f0


	//   ....[5]....
        /*006c*/ 	.word	0x00000810


	//   ....[6]....
        /*0070*/ 	.word	0x00000840


	//   ....[7]....
        /*0074*/ 	.word	0x00000860


	//   ....[8]....
        /*0078*/ 	.word	0x00000890


	//   ....[9]....
        /*007c*/ 	.word	0x000008b0


	//----- nvinfo : EIATTR_EXIT_INSTR_OFFSETS
	.align		4
.L_1211:
        /*0080*/ 	.byte	0x04, 0x1c
        /*0082*/ 	.short	(.L_1213 - .L_1212)


	//   ....[0]....
.L_1212:
        /*0084*/ 	.word	0x00000060


	//   ....[1]....
        /*0088*/ 	.word	0x00001cc0


	//----- nvinfo : EIATTR_MAX_THREADS
	.align		4
.L_1213:
        /*008c*/ 	.byte	0x04, 0x05
        /*008e*/ 	.short	(.L_1215 - .L_1214)
.L_1214:
        /*0090*/ 	.word	0x000001e0
        /*0094*/ 	.word	0x00000001
        /*0098*/ 	.word	0x00000001


	//----- nvinfo : EIATTR_CRS_STACK_SIZE
	.align		4
.L_1215:
        /*009c*/ 	.byte	0x04, 0x1e
        /*009e*/ 	.short	(.L_1217 - .L_1216)
.L_1216:
        /*00a0*/ 	.word	0x00000000


	//----- nvinfo : EIATTR_CBANK_PARAM_SIZE
	.align		4
.L_1217:
        /*00a4*/ 	.byte	0x03, 0x19
        /*00a6*/ 	.short	0x00a0


	//----- nvinfo : EIATTR_PARAM_CBANK
	.align		4
        /*00a8*/ 	.byte	0x04, 0x0a
        /*00aa*/ 	.short	(.L_1219 - .L_1218)
	.align		4
.L_1218:
        /*00ac*/ 	.word	index@(.nv.constant0._Z35group_norm_nhwc_fwd_one_pass_kernelI11Bf16IOFp32WLi64ELi30ELi480EEv26Group_norm_nhwc_fwd_params)
        /*00b0*/ 	.short	0x0210
        /*00b2*/ 	.short	0x00a0


	//----- nvinfo : EIATTR_SW_WAR
	.align		4
.L_1219:
        /*00b4*/ 	.byte	0x04, 0x36
        /*00b6*/ 	.short	(.L_1221 - .L_1220)
.L_1220:
        /*00b8*/ 	.word	0x00000008
.L_1221:


//--------------------- .nv.info._Z35group_norm_nhwc_fwd_one_pass_kernelI11Bf16IOFp32WLi128ELi30ELi480EEv26Group_norm_nhwc_fwd_params --------------------------
	.section	.nv.info._Z35group_norm_nhwc_fwd_one_pass_kernelI11Bf16IOFp32WLi128ELi30ELi480EEv26Group_norm_nhwc_fwd_params,"",@"SHT_CUDA_INFO"
	.sectionflags	@""
	.align	4


	//----- nvinfo : EIATTR_CUDA_API_VERSION
	.align		4
        /*0000*/ 	.byte	0x04, 0x37
        /*0002*/ 	.short	(.L_1223 - .L_1222)
.L_1222:
        /*0004*/ 	.word	0x00000082


	//----- nvinfo : EIATTR_KPARAM_INFO
	.align		4
.L_1223:
        /*0008*/ 	.byte	0x04, 0x17
        /*000a*/ 	.short	(.L_1225 - .L_1224)
.L_1224:
        /*000c*/ 	.word	0x00000000
        /*0010*/ 	.short	0x0000
        /*0012*/ 	.short	0x0000
        /*0014*/ 	.byte	0x00, 0xf0, 0x81, 0x02


	//----- nvinfo : EIATTR_SPARSE_MMA_MASK
	.align		4
.L_1225:
        /*0018*/ 	.byte	0x03, 0x50
        /*001a*/ 	.short	0x0000


	//----- nvinfo : EIATTR_MAXREG_COUNT
	.align		4
        /*001c*/ 	.byte	0x03, 0x1b
        /*001e*/ 	.short	0x0080


	//----- nvinfo : EIATTR_NUM_BARRIERS
	.align		4
        /*0020*/ 	.byte	0x02, 0x4c
        /*0022*/ 	.byte	0x01
	.zero		1


	//----- nvinfo : EIATTR_MERCURY_ISA_VERSION
	.align		4
        /*0024*/ 	.byte	0x03, 0x5f
        /*0026*/ 	.short	0x0101


	//----- nvinfo : EIATTR_COOP_GROUP_MASK_REGIDS
	.align		4
        /*0028*/ 	.byte	0x04, 0x29
        /*002a*/ 	.short	(.L_1227 - .L_1226)


	//   ....[0]....
.L_1226:
        /*002c*/ 	.word	0xffffffff


	//   ....[1]....
        /*0030*/ 	.word	0xffffffff


	//   ....[2]....
        /*0034*/ 	.word	0xffffffff


	//   ....[3]....
        /*0038*/ 	.word	0xffffffff


	//   ....[4]....
        /*003c*/ 	.word	0xffffffff


	//   ....[5]....
        /*0040*/ 	.word	0xffffffff


	//   ....[6]....
        /*0044*/ 	.word	0xffffffff


	//   ....[7]....
        /*0048*/ 	.word	0xffffffff


	//   ....[8]....
        /*004c*/ 	.word	0xffffffff


	//   ....[9]....
        /*0050*/ 	.word	0xffffffff


	//----- nvinfo : EIATTR_COOP_GROUP_INSTR_OFFSETS
	.align		4
.L_1227:
        /*0054*/ 	.byte	0x04, 0x28
        /*0056*/ 	.short	(.L_1229 - .L_1228)


	//   ....[0]....
.L_1228:
        /*0058*/ 	.word	0x00000a80


	//   ....[1]....
        /*005c*/ 	.word	0x00000a90


	//   ....[2]....
        /*0060*/ 	.word	0x00000ac0


	//   ....[3]....
        /*0064*/ 	.word	0x00000ae0


	//   ....[4]....
        /*0068*/ 	.word	0x00000b10


	//   ....[5]....
        /*006c*/ 	.word	0x00000b30


	//   ....[6]....
        /*0070*/ 	.word	0x00000b60


	//   ....[7]....
        /*0074*/ 	.word	0x00000b80


	//   ....[8]....
        /*0078*/ 	.word	0x00000bb0


	//   ....[9]....
        /*007c*/ 	.word	0x00000bd0


	//----- nvinfo : EIATTR_EXIT_INSTR_OFFSETS
	.align		4
.L_1229:
        /*0080*/ 	.byte	0x04, 0x1c
        /*0082*/ 	.short	(.L_1231 - .L_1230)


	//   ....[0]....
.L_1230:
        /*0084*/ 	.word	0x00000060


	//   ....[1]....
        /*0088*/ 	.word	0x000024d0


	//----- nvinfo : EIATTR_MAX_THREADS
	.align		4
.L_1231:
        /*008c*/ 	.byte	0x04, 0x05
        /*008e*/ 	.short	(.L_1233 - .L_1232)
.L_1232:
        /*0090*/ 	.word	0x000001e0
        /*0094*/ 	.word	0x00000001
        /*0098*/ 	.word	0x00000001


	//----- nvinfo : EIATTR_CRS_STACK_SIZE
	.align		4
.L_1233:
        /*009c*/ 	.byte	0x04, 0x1e
        /*009e*/ 	.short	(.L_1235 - .L_1234)
.L_1234:
        /*00a0*/ 	.word	0x00000000


	//----- nvinfo : EIATTR_CBANK_PARAM_SIZE
	.align		4
.L_1235:
        /*00a4*/ 	.byte	0x03, 0x19
        /*00a6*/ 	.short	0x00a0


	//----- nvinfo : EIATTR_PARAM_CBANK
	.align		4
        /*00a8*/ 	.byte	0x04, 0x0a
        /*00aa*/ 	.short	(.L_1237 - .L_1236)
	.align		4
.L_1236:
        /*00ac*/ 	.word	index@(.nv.constant0._Z35group_norm_nhwc_fwd_one_pass_kernelI11Bf16IOFp32WLi128ELi30ELi480EEv26Group_norm_nhwc_fwd_params)
        /*00b0*/ 	.short	0x0210
        /*00b2*/ 	.short	0x00a0


	//----- nvinfo : EIATTR_SW_WAR
	.align		4
.L_1237:
        /*00b4*/ 	.byte	0x04, 0x36
        /*00b6*/ 	.short	(.L_1239 - .L_1238)
.L_1238:
        /*00b8*/ 	.word	0x00000008
.L_1239:


//--------------------- .nv.info._Z35group_norm_nhwc_fwd_one_pass_kernelI11Bf16IOFp32WLi256ELi30ELi480EEv26Group_norm_nhwc_fwd_params --------------------------
	.section	.nv.info._Z35group_norm_nhwc_fwd_one_pass_kernelI11Bf16IOFp32WLi256ELi30ELi480EEv26Group_norm_nhwc_fwd_params,"",@"SHT_CUDA_INFO"
	.sectionflags	@""
	.align	4


	//----- nvinfo : EIATTR_CUDA_API_VERSION
	.align		4
        /*0000*/ 	.byte	0x04, 0x37
        /*0002*/ 	.short	(.L_1241 - .L_1240)
.L_1240:
        /*0004*/ 	.word	0x00000082


	//----- nvinfo : EIATTR_KPARAM_INFO
	.align		4
.L_1241:
        /*0008*/ 	.byte	0x04, 0x17
        /*000a*/ 	.short	(.L_1243 - .L_1242)
.L_1242:
        /*000c*/ 	.word	0x00000000
        /*0010*/ 	.short	0x0000
        /*0012*/ 	.short	0x0000
        /*0014*/ 	.byte	0x00, 0xf0, 0x81, 0x02


	//----- nvinfo : EIATTR_SPARSE_MMA_MASK
	.align		4
.L_1243:
        /*0018*/ 	.byte	0x03, 0x50
        /*001a*/ 	.short	0x0000


	//----- nvinfo : EIATTR_MAXREG_COUNT
	.align		4
        /*001c*/ 	.byte	0x03, 0x1b
        /*001e*/ 	.short	0x0080


	//----- nvinfo : EIATTR_NUM_BARRIERS
	.align		4
        /*0020*/ 	.byte	0x02, 0x4c
        /*0022*/ 	.byte	0x01
	.zero		1


	//----- nvinfo : EIATTR_MERCURY_ISA_VERSION
	.align		4
        /*0024*/ 	.byte	0x03, 0x5f
        /*0026*/ 	.short	0x0101


	//----- nvinfo : EIATTR_COOP_GROUP_MASK_REGIDS
	.align		4
        /*0028*/ 	.byte	0x04, 0x29
        /*002a*/ 	.short	(.L_1245 - .L_1244)


	//   ....[0]....
.L_1244:
        /*002c*/ 	.word	0xffffffff


	//   ....[1]....
        /*0030*/ 	.word	0xffffffff


	//   ....[2]....
        /*0034*/ 	.word	0xffffffff


	//   ....[3]....
        /*0038*/ 	.word	0xffffffff


	//   ....[4]....
        /*003c*/ 	.word	0xffffffff


	//   ....[5]....
        /*0040*/ 	.word	0xffffffff


	//   ....[6]....
        /*0044*/ 	.word	0xffffffff


	//   ....[7]....
        /*0048*/ 	.word	0xffffffff


	//   ....[8]....
        /*004c*/ 	.word	0xffffffff


	//   ....[9]....
        /*0050*/ 	.word	0xffffffff


	//----- nvinfo : EIATTR_COOP_GROUP_INSTR_OFFSETS
	.align		4
.L_1245:
        /*0054*/ 	.byte	0x04, 0x28
        /*0056*/ 	.short	(.L_1247 - .L_1246)


	//   ....[0]....
.L_1246:
        /*0058*/ 	.word	0x000010c0


	//   ....[1]....
        /*005c*/ 	.word	0x000010d0


	//   ....[2]....
        /*0060*/ 	.word	0x00001100


	//   ....[3]....
        /*0064*/ 	.word	0x00001110


	//   ....[4]....
        /*0068*/ 	.word	0x00001150


	//   ....[5]....
        /*006c*/ 	.word	0x00001160


	//   ....[6]....
        /*0070*/ 	.word	0x000011a0


	//   ....[7]....
        /*0074*/ 	.word	0x000011b0


	//   ....[8]....
        /*0078*/ 	.word	0x000011f0


	//   ....[9]....
        /*007c*/ 	.word	0x00001200


	//----- nvinfo : EIATTR_EXIT_INSTR_OFFSETS
	.align		4
.L_1247:
        /*0080*/ 	.byte	0x04, 0x1c
        /*0082*/ 	.short	(.L_1249 - .L_1248)


	//   ....[0]....
.L_1248:
        /*0084*/ 	.word	0x00000060


	//   ....[1]....
        /*0088*/ 	.word	0x00003c30


	//----- nvinfo : EIATTR_MAX_THREADS
	.align		4
.L_1249:
        /*008c*/ 	.byte	0x04, 0x05
        /*008e*/ 	.short	(.L_1251 - .L_1250)
.L_1250:
        /*0090*/ 	.word	0x000001e0
        /*0094*/ 	.word	0x00000001
        /*0098*/ 	.word	0x00000001


	//----- nvinfo : EIATTR_CRS_STACK_SIZE
	.align		4
.L_1251:
        /*009c*/ 	.byte	0x04, 0x1e
        /*009e*/ 	.short	(.L_1253 - .L_1252)
.L_1252:
        /*00a0*/ 	.word	0x00000000


	//----- nvinfo : EIATTR_CBANK_PARAM_SIZE
	.align		4
.L_1253:
        /*00a4*/ 	.byte	0x03, 0x19
        /*00a6*/ 	.short	0x00a0


	//----- nvinfo : EIATTR_PARAM_CBANK
	.align		4
        /*00a8*/ 	.byte	0x04, 0x0a
        /*00aa*/ 	.short	(.L_1255 - .L_1254)
	.align		4
.L_1254:
        /*00ac*/ 	.word	index@(.nv.constant0._Z35group_norm_nhwc_fwd_one_pass_kernelI11Bf16IOFp32WLi256ELi30ELi480EEv26Group_norm_nhwc_fwd_params)
        /*00b0*/ 	.short	0x0210
        /*00b2*/ 	.short	0x00a0


	//----- nvinfo : EIATTR_SW_WAR
	.align		4
.L_1255:
        /*00b4*/ 	.byte	0x04, 0x36
        /*00b6*/ 	.short	(.L_1257 - .L_1256)
.L_1256:
        /*00b8*/ 	.word	0x00000008
.L_1257:


//--------------------- .nv.info._Z35group_norm_nhwc_fwd_one_pass_kernelI11Bf16IOFp32WLi512ELi30ELi480EEv26Group_norm_nhwc_fwd_params --------------------------
	.section	.nv.info._Z35group_norm_nhwc_fwd_one_pass_kernelI11Bf16IOFp32WLi512ELi30ELi480EEv26Group_norm_nhwc_fwd_params,"",@"SHT_CUDA_INFO"
	.sectionflags	@""
	.align	4


	//----- nvinfo : EIATTR_CUDA_API_VERSION
	.align		4
        /*0000*/ 	.byte	0x04, 0x37
        /*0002*/ 	.short	(.L_1259 - .L_1258)
.L_1258:
        /*0004*/ 	.word	0x00000082


	//----- nvinfo : EIATTR_KPARAM_INFO
	.align		4
.L_1259:
        /*0008*/ 	.byte	0x04, 0x17
        /*000a*/ 	.short	(.L_1261 - .L_1260)
.L_1260:
        /*000c*/ 	.word	0x00000000
        /*0010*/ 	.short	0x0000
        /*0012*/ 	.short	0x0000
        /*0014*/ 	.byte	0x00, 0xf0, 0x81, 0x02


	//----- nvinfo : EIATTR_SPARSE_MMA_MASK
	.align		4
.L_1261:
        /*0018*/ 	.byte	0x03, 0x50
        /*001a*/ 	.short	0x0000


	//----- nvinfo : EIATTR_MAXREG_COUNT
	.align		4
        /*001c*/ 	.byte	0x03, 0x1b
        /*001e*/ 	.short	0x0080


	//----- nvinfo : EIATTR_NUM_BARRIERS
	.align		4
        /*0020*/ 	.byte	0x02, 0x4c
        /*0022*/ 	.byte	0x01
	.zero		1


	//----- nvinfo : EIATTR_MERCURY_ISA_VERSION
	.align		4
        /*0024*/ 	.byte	0x03, 0x5f
        /*0026*/ 	.short	0x0101


	//----- nvinfo : EIATTR_COOP_GROUP_MASK_REGIDS
	.align		4
        /*0028*/ 	.byte	0x04, 0x29
        /*002a*/ 	.short	(.L_1263 - .L_1262)


	//   ....[0]....
.L_1262:
        /*002c*/ 	.word	0xffffffff


	//   ....[1]....
        /*0030*/ 	.word	0xffffffff


	//   ....[2]....
        /*0034*/ 	.word	0xffffffff


	//   ....[3]....
        /*0038*/ 	.word	0xffffffff


	//   ....[4]....
        /*003c*/ 	.word	0xffffffff


	//   ....[5]....
        /*0040*/ 	.word	0xffffffff


	//   ....[6]....
        /*0044*/ 	.word	0xffffffff


	//   ....[7]....
        /*0048*/ 	.word	0xffffffff


	//   ....[8]....
        /*004c*/ 	.word	0xffffffff


	//   ....[9]....
        /*0050*/ 	.word	0xffffffff


	//----- nvinfo : EIATTR_COOP_GROUP_INSTR_OFFSETS
	.align		4
.L_1263:
        /*0054*/ 	.byte	0x04, 0x28
        /*0056*/ 	.short	(.L_1265 - .L_1264)


	//   ....[0]....
.L_1264:
        /*0058*/ 	.word	0x00001d00


	//   ....[1]....
        /*005c*/ 	.word	0x00001d10


	//   ....[2]....
        /*0060*/ 	.word	0x00001d50


	//   ....[3]....
        /*0064*/ 	.word	0x00001d60


	//   ....[4]....
        /*0068*/ 	.word	0x00001da0


	//   ....[5]....
        /*006c*/ 	.word	0x00001db0


	//   ....[6]....
        /*0070*/ 	.word	0x00001df0


	//   ....[7]....
        /*0074*/ 	.word	0x00001e00


	//   ....[8]....
        /*0078*/ 	.word	0x00001e50


	//   ....[9]....
        /*007c*/ 	.word	0x00001e60


	//----- nvinfo : EIATTR_EXIT_INSTR_OFFSETS
	.align		4
.L_1265:
        /*0080*/ 	.byte	0x04, 0x1c
        /*0082*/ 	.short	(.L_1267 - .L_1266)


	//   ....[0]....
.L_1266:
        /*0084*/ 	.word	0x00000060


	//   ....[1]....
        /*0088*/ 	.word	0x00005380


	//----- nvinfo : EIATTR_MAX_THREADS
	.align		4
.L_1267:
        /*008c*/ 	.byte	0x04, 0x05
        /*008e*/ 	.short	(.L_1269 - .L_1268)
.L_1268:
        /*0090*/ 	.word	0x000001e0
        /*0094*/ 	.word	0x00000001
        /*0098*/ 	.word	0x00000001


	//----- nvinfo : EIATTR_CRS_STACK_SIZE
	.align		4
.L_1269:
        /*009c*/ 	.byte	0x04, 0x1e
        /*009e*/ 	.short	(.L_1271 - .L_1270)
.L_1270:
        /*00a0*/ 	.word	0x00000000


	//----- nvinfo : EIATTR_CBANK_PARAM_SIZE
	.align		4
.L_1271:
        /*00a4*/ 	.byte	0x03, 0x19
        /*00a6*/ 	.short	0x00a0


	//----- nvinfo : EIATTR_PARAM_CBANK
	.align		4
        /*00a8*/ 	.byte	0x04, 0x0a
        /*00aa*/ 	.short	(.L_1273 - .L_1272)
	.align		4
.L_1272:
        /*00ac*/ 	.word	index@(.nv.constant0._Z35group_norm_nhwc_fwd_one_pass_kernelI11Bf16IOFp32WLi512ELi30ELi480EEv26Group_norm_nhwc_fwd_params)
        /*00b0*/ 	.short	0x0210
        /*00b2*/ 	.short	0x00a0


	//----- nvinfo : EIATTR_SW_WAR
	.align		4
.L_1273:
        /*00b4*/ 	.byte	0x04, 0x36
        /*00b6*/ 	.short	(.L_1275 - .L_1274)
.L_1274:
        /*00b8*/ 	.word	0x00000008
.L_1275:


//--------------------- .nv.info._Z35group_norm_nhwc_fwd_one_pass_kernelI11Bf16IOBf16WLi64ELi30ELi480EEv26Group_norm_nhwc_fwd_params --------------------------
	.section	.nv.info._Z35group_norm_nhwc_fwd_one_pass_kernelI11Bf16IOBf16WLi64ELi30ELi480EEv26Group_norm_nhwc_fwd_params,"",@"SHT_CUDA_INFO"
	.sectionflags	@""
	.align	4


	//----- nvinfo : EIATTR_CUDA_API_VERSION
	.align		4
        /*0000*/ 	.byte	0x04, 0x37
        /*0002*/ 	.short	(.L_1277 - .L_1276)
.L_1276:
        /*0004*/ 	.word	0x00000082


	//----- nvinfo : EIATTR_KPARAM_INFO
	.align		4
.L_1277:
        /*0008*/ 	.byte	0x04, 0x17
        /*000a*/ 	.short	(.L_1279 - .L_1278)
.L_1278:
        /*000c*/ 	.word	0x00000000
        /*0010*/ 	.short	0x0000
        /*0012*/ 	.short	0x0000
        /*0014*/ 	.byte	0x00, 0xf0, 0x81, 0x02


	//----- nvinfo : EIATTR_SPARSE_MMA_MASK
	.align		4
.L_1279:
        /*0018*/ 	.byte	0x03, 0x50
        /*001a*/ 	.short	0x0000


	//----- nvinfo : EIATTR_MAXREG_COUNT
	.align		4
        /*001c*/ 	.byte	0x03, 0x1b
        /*001e*/ 	.short	0x0080


	//----- nvinfo : EIATTR_NUM_BARRIERS
	.align		4
        /*0020*/ 	.byte	0x02, 0x4c
        /*0022*/ 	.byte	0x01
	.zero		1


	//----- nvinfo : EIATTR_MERCURY_ISA_VERSION
	.align		4
        /*0024*/ 	.byte	0x03, 0x5f
        /*0026*/ 	.short	0x0101


	//----- nvinfo : EIATTR_COOP_GROUP_MASK_REGIDS
	.align		4
        /*0028*/ 	.byte	0x04, 0x29
        /*002a*/ 	.short	(.L_1281 - .L_1280)


	//   ....[0]....
.L_1280:
        /*002c*/ 	.word	0xffffffff


	//   ....[1]....
        /*0030*/ 	.word	0xffffffff


	//   ....[2]....
        /*0034*/ 	.word	0xffffffff


	//   ....[3]....
        /*0038*/ 	.word	0xffffffff


	//   ....[4]....
        /*003c*/ 	.word	0xffffffff


	//   ....[5]....
        /*0040*/ 	.word	0xffffffff


	//   ....[6]....
        /*0044*/ 	.word	0xffffffff


	//   ....[7]....
        /*0048*/ 	.word	0xffffffff


	//   ....[8]....
        /*004c*/ 	.word	0xffffffff


	//   ....[9]....
        /*0050*/ 	.word	0xffffffff


	//----- nvinfo : EIATTR_COOP_GROUP_INSTR_OFFSETS
	.align		4
.L_1281:
        /*0054*/ 	.byte	0x04, 0x28
        /*0056*/ 	.short	(.L_1283 - .L_1282)


	//   ....[0]....
.L_1282:
        /*0058*/ 	.word	0x00000760


	//   ....[1]....
        /*005c*/ 	.word	0x00000770


	//   ....[2]....
        /*0060*/ 	.word	0x000007a0


	//   ....[3]....
        /*0064*/ 	.word	0x000007c0


	//   ....[4]....
        /*0068*/ 	.word	0x000007f0


	//   ....[5]....
        /*006c*/ 	.word	0x00000810


	//   ....[6]....
        /*0070*/ 	.word	0x00000840


	//   ....[7]....
        /*0074*/ 	.word	0x00000860


	//   ....[8]....
        /*0078*/ 	.word	0x00000890


	//   ....[9]....
        /*007c*/ 	.word	0x000008b0


	//----- nvinfo : EIATTR_EXIT_INSTR_OFFSETS
	.align		4
.L_1283:
        /*0080*/ 	.byte	0x04, 0x1c
        /*0082*/ 	.short	(.L_1285 - .L_1284)


	//   ....[0]....
.L_1284:
        /*0084*/ 	.word	0x00000060


	//   ....[1]....
        /*0088*/ 	.word	0x00001d00


	//----- nvinfo : EIATTR_MAX_THREADS
	.align		4
.L_1285:
        /*008c*/ 	.byte	0x04, 0x05
        /*008e*/ 	.short	(.L_1287 - .L_1286)
.L_1286:
        /*0090*/ 	.word	0x000001e0
        /*0094*/ 	.word	0x00000001
        /*0098*/ 	.word	0x00000001


	//----- nvinfo : EIATTR_CRS_STACK_SIZE
	.align		4
.L_1287:
        /*009c*/ 	.byte	0x04, 0x1e
        /*009e*/ 	.short	(.L_1289 - .L_1288)
.L_1288:
        /*00a0*/ 	.word	0x00000000


	//----- nvinfo : EIATTR_CBANK_PARAM_SIZE
	.align		4
.L_1289:
        /*00a4*/ 	.byte	0x03, 0x19
        /*00a6*/ 	.short	0x00a0


	//----- nvinfo : EIATTR_PARAM_CBANK
	.align		4
        /*00a8*/ 	.byte	0x04, 0x0a
        /*00aa*/ 	.short	(.L_1291 - .L_1290)
	.align		4
.L_1290:
        /*00ac*/ 	.word	index@(.nv.constant0._Z35group_norm_nhwc_fwd_one_pass_kernelI11Bf16IOBf16WLi64ELi30ELi480EEv26Group_norm_nhwc_fwd_params)
        /*00b0*/ 	.short	0x0210
        /*00b2*/ 	.short	0x00a0


	//----- nvinfo : EIATTR_SW_WAR
	.align		4
.L_1291:
        /*00b4*/ 	.byte	0x04, 0x36
        /*00b6*/ 	.short	(.L_1293 - .L_1292)
.L_1292:
        /*00b8*/ 	.word	0x00000008
.L_1293:


//--------------------- .nv.info._Z35group_norm_nhwc_fwd_one_pass_kernelI11Bf16IOBf16WLi128ELi30ELi480EEv26Group_norm_nhwc_fwd_params --------------------------
	.section	.nv.info._Z35group_norm_nhwc_fwd_one_pass_kernelI11Bf16IOBf16WLi128ELi30ELi480EEv26Group_norm_nhwc_fwd_params,"",@"SHT_CUDA_INFO"
	.sectionflags	@""
	.align	4


	//----- nvinfo : EIATTR_CUDA_API_VERSION
	.align		4
        /*0000*/ 	.byte	0x04, 0x37
        /*0002*/ 	.short	(.L_1295 - .L_1294)
.L_1294:
        /*0004*/ 	.word	0x00000082


	//----- nvinfo : EIATTR_KPARAM_INFO
	.align		4
.L_1295:
        /*0008*/ 	.byte	0x04, 0x17
        /*000a*/ 	.short	(.L_1297 - .L_1296)
.L_1296:
        /*000c*/ 	.word	0x00000000
        /*0010*/ 	.short	0x0000
        /*0012*/ 	.short	0x0000
        /*0014*/ 	.byte	0x00, 0xf0, 0x81, 0x02


	//----- nvinfo : EIATTR_SPARSE_MMA_MASK
	.align		4
.L_1297:
        /*0018*/ 	.byte	0x03, 0x50
        /*001a*/ 	.short	0x0000


	//----- nvinfo : EIATTR_MAXREG_COUNT
	.align		4
        /*001c*/ 	.byte	0x03, 0x1b
        /*001e*/ 	.short	0x0080


	//----- nvinfo : EIATTR_NUM_BARRIERS
	.align		4
        /*0020*/ 	.byte	0x02, 0x4c
        /*0022*/ 	.byte	0x01
	.zero		1


	//----- nvinfo : EIATTR_MERCURY_ISA_VERSION
	.align		4
        /*0024*/ 	.byte	0x03, 0x5f
        /*0026*/ 	.short	0x0101


	//----- nvinfo : EIATTR_COOP_GROUP_MASK_REGIDS
	.align		4
        /*0028*/ 	.byte	0x04, 0x29
        /*002a*/ 	.short	(.L_1299 - .L_1298)


	//   ....[0]....
.L_1298:
        /*002c*/ 	.word	0xffffffff


	//   ....[1]....
        /*0030*/ 	.word	0xffffffff


	//   ....[2]....
        /*0034*/ 	.word	0xffffffff


	//   ....[3]....
        /*0038*/ 	.word	0xffffffff


	//   ....[4]....
        /*003c*/ 	.word	0xffffffff


	//   ....[5]....
        /*0040*/ 	.word	0xffffffff


	//   ....[6]....
        /*0044*/ 	.word	0xffffffff


	//   ....[7]....
        /*0048*/ 	.word	0xffffffff


	//   ....[8]....
        /*004c*/ 	.word	0xffffffff


	//   ....[9]....
        /*0050*/ 	.word	0xffffffff


	//----- nvinfo : EIATTR_COOP_GROUP_INSTR_OFFSETS
	.align		4
.L_1299:
        /*0054*/ 	.byte	0x04, 0x28
        /*0056*/ 	.short	(.L_1301 - .L_1300)


	//   ....[0]....
.L_1300:
        /*0058*/ 	.word	0x00000a60


	//   ....[1]....
        /*005c*/ 	.word	0x00000a70


	//   ....[2]....
        /*0060*/ 	.word	0x00000ab0


	//   ....[3]....
        /*0064*/ 	.word	0x00000ac0


	//   ....[4]....
        /*0068*/ 	.word	0x00000b00


	//   ....[5]....
        /*006c*/ 	.word	0x00000b10


	//   ....[6]....
        /*0070*/ 	.word	0x00000b50


	//   ....[7]....
        /*0074*/ 	.word	0x00000b60


	//   ....[8]....
        /*0078*/ 	.word	0x00000ba0


	//   ....[9]....
        /*007c*/ 	.word	0x00000bb0


	//----- nvinfo : EIATTR_EXIT_INSTR_OFFSETS
	.align		4
.L_1301:
        /*0080*/ 	.byte	0x04, 0x1c
        /*0082*/ 	.short	(.L_1303 - .L_1302)


	//   ....[0]....
.L_1302:
        /*0084*/ 	.word	0x00000060


	//   ....[1]....
        /*0088*/ 	.word	0x00002530


	//----- nvinfo : EIATTR_MAX_THREADS
	.align		4
.L_1303:
        /*008c*/ 	.byte	0x04, 0x05
        /*008e*/ 	.short	(.L_1305 - .L_1304)
.L_1304:
        /*0090*/ 	.word	0x000001e0
        /*0094*/ 	.word	0x00000001
        /*0098*/ 	.word	0x00000001


	//----- nvinfo : EIATTR_CRS_STACK_SIZE
	.align		4
.L_1305:
        /*009c*/ 	.byte	0x04, 0x1e
        /*009e*/ 	.short	(.L_1307 - .L_1306)
.L_1306:
        /*00a0*/ 	.word	0x00000000


	//----- nvinfo : EIATTR_CBANK_PARAM_SIZE
	.align		4
.L_1307:
        /*00a4*/ 	.byte	0x03, 0x19
        /*00a6*/ 	.short	0x00a0


	//----- nvinfo : EIATTR_PARAM_CBANK
	.align		4
        /*00a8*/ 	.byte	0x04, 0x0a
        /*00aa*/ 	.short	(.L_1309 - .L_1308)
	.align		4
.L_1308:
        /*00ac*/ 	.word	index@(.nv.constant0._Z35group_norm_nhwc_fwd_one_pass_kernelI11Bf16IOBf16WLi128ELi30ELi480EEv26Group_norm_nhwc_fwd_params)
        /*00b0*/ 	.short	0x0210
        /*00b2*/ 	.short	0x00a0


	//----- nvinfo : EIATTR_SW_WAR
	.align		4
.L_1309:
        /*00b4*/ 	.byte	0x04, 0x36
        /*00b6*/ 	.short	(.L_1311 - .L_1310)
.L_1310:
        /*00b8*/ 	.word	0x00000008
.L_1311:


//--------------------- .nv.info._Z35group_norm_nhwc_fwd_one_pass_kernelI11Bf16IOBf16WLi256ELi30ELi480EEv26Group_norm_nhwc_fwd_params --------------------------
	.section	.nv.info._Z35group_norm_nhwc_fwd_one_pass_kernelI11Bf16IOBf16WLi256ELi30ELi480EEv26Group_norm_nhwc_fwd_params,"",@"SHT_CUDA_INFO"
	.sectionflags	@""
	.align	4


	//----- nvinfo : EIATTR_CUDA_API_VERSION
	.align		4
        /*0000*/ 	.byte	0x04, 0x37
        /*0002*/ 	.short	(.L_1313 - .L_1312)
.L_1312:
        /*0004*/ 	.word	0x00000082


	//----- nvinfo : EIATTR_KPARAM_INFO
	.align		4
.L_1313:
        /*0008*/ 	.byte	0x04, 0x17
        /*000a*/ 	.short	(.L_1315 - .L_1314)
.L_1314:
        /*000c*/ 	.word	0x00000000
        /*0010*/ 	.short	0x0000
        /*0012*/ 	.short	0x0000
        /*0014*/ 	.byte	0x00, 0xf0, 0x81, 0x02


	//----- nvinfo : EIATTR_SPARSE_MMA_MASK
	.align		4
.L_1315:
        /*0018*/ 	.byte	0x03, 0x50
        /*001a*/ 	.short	0x0000


	//----- nvinfo : EIATTR_MAXREG_COUNT
	.align		4
        /*001c*/ 	.byte	0x03, 0x1b
        /*001e*/ 	.short	0x0080


	//----- nvinfo : EIATTR_NUM_BARRIERS
	.align		4
        /*0020*/ 	.byte	0x02, 0x4c
        /*0022*/ 	.byte	0x01
	.zero		1


	//----- nvinfo : EIATTR_MERCURY_ISA_VERSION
	.align		4
        /*0024*/ 	.byte	0x03, 0x5f
        /*0026*/ 	.short	0x0101


	//----- nvinfo : EIATTR_COOP_GROUP_MASK_REGIDS
	.align		4
        /*0028*/ 	.byte	0x04, 0x29
        /*002a*/ 	.short	(.L_1317 - .L_1316)


	//   ....[0]....
.L_1316:
        /*002c*/ 	.word	0xffffffff


	//   ....[1]....
        /*0030*/ 	.word	0xffffffff


	//   ....[2]....
        /*0034*/ 	.word	0xffffffff


	//   ....[3]....
        /*0038*/ 	.word	0xffffffff


	//   ....[4]....
        /*003c*/ 	.word	0xffffffff


	//   ....[5]....
        /*0040*/ 	.word	0xffffffff


	//   ....[6]....
        /*0044*/ 	.word	0xffffffff


	//   ....[7]....
        /*0048*/ 	.word	0xffffffff


	//   ....[8]....
        /*004c*/ 	.word	0xffffffff


	//   ....[9]....
        /*0050*/ 	.word	0xffffffff


	//----- nvinfo : EIATTR_COOP_GROUP_INSTR_OFFSETS
	.align		4
.L_1317:
        /*0054*/ 	.byte	0x04, 0x28
        /*0056*/ 	.short	(.L_1319 - .L_1318)


	//   ....[0]....
.L_1318:
        /*0058*/ 	.word	0x000010c0


	//   ....[1]....
        /*005c*/ 	.word	0x000010d0


	//   ....[2]....
        /*0060*/ 	.word	0x00001100


	//   ....[3]....
        /*0064*/ 	.word	0x00001110


	//   ....[4]....
        /*0068*/ 	.word	0x00001150


	//   ....[5]....
        /*006c*/ 	.word	0x00001160


	//   ....[6]....
        /*0070*/ 	.word	0x000011a0


	//   ....[7]....
        /*0074*/ 	.word	0x000011b0


	//   ....[8]....
        /*0078*/ 	.word	0x000011f0


	//   ....[9]....
        /*007c*/ 	.word	0x00001200


	//----- nvinfo : EIATTR_EXIT_INSTR_OFFSETS
	.align		4
.L_1319:
        /*0080*/ 	.byte	0x04, 0x1c
        /*0082*/ 	.short	(.L_1321 - .L_1320)


	//   ....[0]....
.L_1320:
        /*0084*/ 	.word	0x00000060


	//   ....[1]....
        /*0088*/ 	.word	0x00003c90


	//----- nvinfo : EIATTR_MAX_THREADS
	.align		4
.L_1321:
        /*008c*/ 	.byte	0x04, 0x05
        /*008e*/ 	.short	(.L_1323 - .L_1322)
.L_1322:
        /*0090*/ 	.word	0x000001e0
        /*0094*/ 	.word	0x00000001
        /*0098*/ 	.word	0x00000001


	//----- nvinfo : EIATTR_CRS_STACK_SIZE
	.align		4
.L_1323:
        /*009c*/ 	.byte	0x04, 0x1e
        /*009e*/ 	.short	(.L_1325 - .L_1324)
.L_1324:
        /*00a0*/ 	.word	0x00000000


	//----- nvinfo : EIATTR_CBANK_PARAM_SIZE
	.align		4
.L_1325:
        /*00a4*/ 	.byte	0x03, 0x19
        /*00a6*/ 	.short	0x00a0


	//----- nvinfo : EIATTR_PARAM_CBANK
	.align		4
        /*00a8*/ 	.byte	0x04, 0x0a
        /*00aa*/ 	.short	(.L_1327 - .L_1326)
	.align		4
.L_1326:
        /*00ac*/ 	.word	index@(.nv.constant0._Z35group_norm_nhwc_fwd_one_pass_kernelI11Bf16IOBf16WLi256ELi30ELi480EEv26Group_norm_nhwc_fwd_params)
        /*00b0*/ 	.short	0x0210
        /*00b2*/ 	.short	0x00a0


	//----- nvinfo : EIATTR_SW_WAR
	.align		4
.L_1327:
        /*00b4*/ 	.byte	0x04, 0x36
        /*00b6*/ 	.short	(.L_1329 - .L_1328)
.L_1328:
        /*00b8*/ 	.word	0x00000008
.L_1329:


//--------------------- .nv.info._Z35group_norm_nhwc_fwd_one_pass_kernelI11Bf16IOBf16WLi512ELi30ELi480EEv26Group_norm_nhwc_fwd_params --------------------------
	.section	.nv.info._Z35group_norm_nhwc_fwd_one_pass_kernelI11Bf16IOBf16WLi512ELi30ELi480EEv26Group_norm_nhwc_fwd_params,"",@"SHT_CUDA_INFO"
	.sectionflags	@""
	.align	4


	//----- nvinfo : EIATTR_CUDA_API_VERSION
	.align		4
        /*0000*/ 	.byte	0x04, 0x37
        /*0002*/ 	.short	(.L_1331 - .L_1330)
.L_1330:
        /*0004*/ 	.word	0x00000082


	//----- nvinfo : EIATTR_KPARAM_INFO
	.align		4
.L_1331:
        /*0008*/ 	.byte	0x04, 0x17
        /*000a*/ 	.short	(.L_1333 - .L_1332)
.L_1332:
        /*000c*/ 	.word	0x00000000
        /*0010*/ 	.short	0x0000
        /*0012*/ 	.short	0x0000
        /*0014*/ 	.byte	0x00, 0xf0, 0x81, 0x02


	//----- nvinfo : EIATTR_SPARSE_MMA_MASK
	.align		4
.L_1333:
        /*0018*/ 	.byte	0x03, 0x50
        /*001a*/ 	.short	0x0000


	//----- nvinfo : EIATTR_MAXREG_COUNT
	.align		4
        /*001c*/ 	.byte	0x03, 0x1b
        /*001e*/ 	.short	0x0080


	//----- nvinfo : EIATTR_NUM_BARRIERS
	.align		4
        /*0020*/ 	.byte	0x02, 0x4c
        /*0022*/ 	.byte	0x01
	.zero		1


	//----- nvinfo : EIATTR_MERCURY_ISA_VERSION
	.align		4
        /*0024*/ 	.byte	0x03, 0x5f
        /*0026*/ 	.short	0x0101


	//----- nvinfo : EIATTR_COOP_GROUP_MASK_REGIDS
	.align		4
        /*0028*/ 	.byte	0x04, 0x29
        /*002a*/ 	.short	(.L_1335 - .L_1334)


	//   ....[0]....
.L_1334:
        /*002c*/ 	.word	0xffffffff


	//   ....[1]....
        /*0030*/ 	.word	0xffffffff


	//   ....[2]....
        /*0034*/ 	.word	0xffffffff


	//   ....[3]....
        /*0038*/ 	.word	0xffffffff


	//   ....[4]....
        /*003c*/ 	.word	0xffffffff


	//   ....[5]....
        /*0040*/ 	.word	0xffffffff


	//   ....[6]....
        /*0044*/ 	.word	0xffffffff


	//   ....[7]....
        /*0048*/ 	.word	0xffffffff


	//   ....[8]....
        /*004c*/ 	.word	0xffffffff


	//   ....[9]....
        /*0050*/ 	.word	0xffffffff


	//----- nvinfo : EIATTR_COOP_GROUP_INSTR_OFFSETS
	.align		4
.L_1335:
        /*0054*/ 	.byte	0x04, 0x28
        /*0056*/ 	.short	(.L_1337 - .L_1336)


	//   ....[0]....
.L_1336:
        /*0058*/ 	.word	0x00001d00


	//   ....[1]....
        /*005c*/ 	.word	0x00001d10


	//   ....[2]....
        /*0060*/ 	.word	0x00001d50


	//   ....[3]....
        /*0064*/ 	.word	0x00001d60


	//   ....[4]....
        /*0068*/ 	.word	0x00001da0


	//   ....[5]....
        /*006c*/ 	.word	0x00001db0


	//   ....[6]....
        /*0070*/ 	.word	0x00001df0


	//   ....[7]....
        /*0074*/ 	.word	0x00001e00


	//   ....[8]....
        /*0078*/ 	.word	0x00001e50


	//   ....[9]....
        /*007c*/ 	.word	0x00001e60


	//----- nvinfo : EIATTR_EXIT_INSTR_OFFSETS
	.align		4
.L_1337:
        /*0080*/ 	.byte	0x04, 0x1c
        /*0082*/ 	.short	(.L_1339 - .L_1338)


	//   ....[0]....
.L_1338:
        /*0084*/ 	.word	0x00000060


	//   ....[1]....
        /*0088*/ 	.word	0x000053e0


	//----- nvinfo : EIATTR_MAX_THREADS
	.align		4
.L_1339:
        /*008c*/ 	.byte	0x04, 0x05
        /*008e*/ 	.short	(.L_1341 - .L_1340)
.L_1340:
        /*0090*/ 	.word	0x000001e0
        /*0094*/ 	.word	0x00000001
        /*0098*/ 	.word	0x00000001


	//----- nvinfo : EIATTR_CRS_STACK_SIZE
	.align		4
.L_1341:
        /*009c*/ 	.byte	0x04, 0x1e
        /*009e*/ 	.short	(.L_1343 - .L_1342)
.L_1342:
        /*00a0*/ 	.word	0x00000000


	//----- nvinfo : EIATTR_CBANK_PARAM_SIZE
	.align		4
.L_1343:
        /*00a4*/ 	.byte	0x03, 0x19
        /*00a6*/ 	.short	0x00a0


	//----- nvinfo : EIATTR_PARAM_CBANK
	.align		4
        /*00a8*/ 	.byte	0x04, 0x0a
        /*00aa*/ 	.short	(.L_1345 - .L_1344)
	.align		4
.L_1344:
        /*00ac*/ 	.word	index@(.nv.constant0._Z35group_norm_nhwc_fwd_one_pass_kernelI11Bf16IOBf16WLi512ELi30ELi480EEv26Group_norm_nhwc_fwd_params)
        /*00b0*/ 	.short	0x0210
        /*00b2*/ 	.short	0x00a0


	//----- nvinfo : EIATTR_SW_WAR
	.align		4
.L_1345:
        /*00b4*/ 	.byte	0x04, 0x36
        /*00b6*/ 	.short	(.L_1347 - .L_1346)
.L_1346:
        /*00b8*/ 	.word	0x00000008
.L_1347:


//--------------------- .nv.info._Z35group_norm_nhwc_fwd_one_pass_kernelI11Bf16IOFp16WLi64ELi30ELi480EEv26Group_norm_nhwc_fwd_params --------------------------
	.section	.nv.info._Z35group_norm_nhwc_fwd_one_pass_kernelI11Bf16IOFp16WLi64ELi30ELi480EEv26Group_norm_nhwc_fwd_params,"",@"SHT_CUDA_INFO"
	.sectionflags	@""
	.align	4


	//----- nvinfo : EIATTR_CUDA_API_VERSION
	.align		4
        /*0000*/ 	.byte	0x04, 0x37
        /*0002*/ 	.short	(.L_1349 - .L_1348)
.L_1348:
        /*0004*/ 	.word	0x00000082


	//----- nvinfo : EIATTR_KPARAM_INFO
	.align		4
.L_1349:
        /*0008*/ 	.byte	0x04, 0x17
        /*000a*/ 	.short	(.L_1351 - .L_1350)
.L_1350:
        /*000c*/ 	.word	0x00000000
        /*0010*/ 	.short	0x0000
        /*0012*/ 	.short	0x0000
        /*0014*/ 	.byte	0x00, 0xf0, 0x81, 0x02


	//----- nvinfo : EIATTR_SPARSE_MMA_MASK
	.align		4
.L_1351:
        /*0018*/ 	.byte	0x03, 0x50
        /*001a*/ 	.short	0x0000


	//----- nvinfo : EIATTR_MAXREG_COUNT
	.align		4
        /*001c*/ 	.byte	0x03, 0x1b
        /*001e*/ 	.short	0x0080


	//----- nvinfo : EIATTR_NUM_BARRIERS
	.align		4
        /*0020*/ 	.byte	0x02, 0x4c
        /*0022*/ 	.byte	0x01
	.zero		1


	//----- nvinfo : EIATTR_MERCURY_ISA_VERSION
	.align		4
        /*0024*/ 	.byte	0x03, 0x5f
        /*0026*/ 	.short	0x0101


	//----- nvinfo : EIATTR_COOP_GROUP_MASK_REGIDS
	.align		4
        /*0028*/ 	.byte	0x04, 0x29
        /*002a*/ 	.short	(.L_1353 - .L_1352)


	//   ....[0]....
.L_1352:
        /*002c*/ 	.word	0xffffffff


	//   ....[1]....
        /*0030*/ 	.word	0xffffffff


	//   ....[2]....
        /*0034*/ 	.word	0xffffffff


	//   ....[3]....
        /*0038*/ 	.word	0xffffffff


	//   ....[4]....
        /*003c*/ 	.word	0xffffffff


	//   ....[5]....
        /*0040*/ 	.word	0xffffffff


	//   ....[6]....
        /*0044*/ 	.word	0xffffffff


	//   ....[7]....
        /*0048*/ 	.word	0xffffffff


	//   ....[8]....
        /*004c*/ 	.word	0xffffffff


	//   ....[9]....
        /*0050*/ 	.word	0xffffffff


	//----- nvinfo : EIATTR_COOP_GROUP_INSTR_OFFSETS
	.align		4
.L_1353:
        /*0054*/ 	.byte	0x04, 0x28
        /*0056*/ 	.short	(.L_1355 - .L_1354)


	//   ....[0]....
.L_1354:
        /*0058*/ 	.word	0x00000760


	//   ....[1]....
        /*005c*/ 	.word	0x00000770


	//   ....[2]....
        /*0060*/ 	.word	0x000007a0


	//   ....[3]....
        /*0064*/ 	.word	0x000007c0


	//   ....[4]....
        /*0068*/ 	.word	0x000007f0


	//   ....[5]....
        /*006c*/ 	.word	0x00000810


	//   ....[6]....
        /*0070*/ 	.word	0x00000840


	//   ....[7]....
        /*0074*/ 	.word	0x00000860


	//   ....[8]....
        /*0078*/ 	.word	0x00000890


	//   ....[9]....
        /*007c*/ 	.word	0x000008b0


	//----- nvinfo : EIATTR_EXIT_INSTR_OFFSETS
	.align		4
.L_1355:
        /*0080*/ 	.byte	0x04, 0x1c
        /*0082*/ 	.short	(.L_1357 - .L_1356)


	//   ....[0]....
.L_1356:
        /*0084*/ 	.word	0x00000060


	//   ....[1]....
        /*0088*/ 	.word	0x00001d00


	//----- nvinfo : EIATTR_MAX_THREADS
	.align		4
.L_1357:
        /*008c*/ 	.byte	0x04, 0x05
        /*008e*/ 	.short	(.L_1359 - .L_1358)
.L_1358:
        /*0090*/ 	.word	0x000001e0
        /*0094*/ 	.word	0x00000001
        /*0098*/ 	.word	0x00000001


	//----- nvinfo : EIATTR_CRS_STACK_SIZE
	.align		4
.L_1359:
        /*009c*/ 	.byte	0x04, 0x1e
        /*009e*/ 	.short	(.L_1361 - .L_1360)
.L_1360:
        /*00a0*/ 	.word	0x00000000


	//----- nvinfo : EIATTR_CBANK_PARAM_SIZE
	.align		4
.L_1361:
        /*00a4*/ 	.byte	0x03, 0x19
        /*00a6*/ 	.short	0x00a0


	//----- nvinfo : EIATTR_PARAM_CBANK
	.align		4
        /*00a8*/ 	.byte	0x04, 0x0a
        /*00aa*/ 	.short	(.L_1363 - .L_1362)
	.align		4
.L_1362:
        /*00ac*/ 	.word	index@(.nv.constant0._Z35group_norm_nhwc_fwd_one_pass_kernelI11Bf16IOFp16WLi64ELi30ELi480EEv26Group_norm_nhwc_fwd_params)
        /*00b0*/ 	.short	0x0210
        /*00b2*/ 	.short	0x00a0


	//----- nvinfo : EIATTR_SW_WAR
	.align		4
.L_1363:
        /*00b4*/ 	.byte	0x04, 0x36
        /*00b6*/ 	.short	(.L_1365 - .L_1364)
.L_1364:
        /*00b8*/ 	.word	0x00000008
.L_1365:


//--------------------- .nv.info._Z35group_norm_nhwc_fwd_one_pass_kernelI11Bf16IOFp16WLi128ELi30ELi480EEv26Group_norm_nhwc_fwd_params --------------------------
	.section	.nv.info._Z35group_norm_nhwc_fwd_one_pass_kernelI11Bf16IOFp16WLi128ELi30ELi480EEv26Group_norm_nhwc_fwd_params,"",@"SHT_CUDA_INFO"
	.sectionflags	@""
	.align	4


	//----- nvinfo : EIATTR_CUDA_API_VERSION
	.align		4
        /*0000*/ 	.byte	0x04, 0x37
        /*0002*/ 	.short	(.L_1367 - .L_1366)
.L_1366:
        /*0004*/ 	.word	0x00000082


	//----- nvinfo : EIATTR_KPARAM_INFO
	.align		4
.L_1367:
        /*0008*/ 	.byte	0x04, 0x17
        /*000a*/ 	.short	(.L_1369 - .L_1368)
.L_1368:
        /*000c*/ 	.word	0x00000000
        /*0010*/ 	.short	0x0000
        /*0012*/ 	.short	0x0000
        /*0014*/ 	.byte	0x00, 0xf0, 0x81, 0x02


	//----- nvinfo : EIATTR_SPARSE_MMA_MASK
	.align		4
.L_1369:
        /*0018*/ 	.byte	0x03, 0x50
        /*001a*/ 	.short	0x0000


	//----- nvinfo : EIATTR_MAXREG_COUNT
	.align		4
        /*001c*/ 	.byte	0x03, 0x1b
        /*001e*/ 	.short	0x0080


	//----- nvinfo : EIATTR_NUM_BARRIERS
	.align		4
        /*0020*/ 	.byte	0x02, 0x4c
        /*0022*/ 	.byte	0x01
	.zero		1


	//----- nvinfo : EIATTR_MERCURY_ISA_VERSION
	.align		4
        /*0024*/ 	.byte	0x03, 0x5f
        /*0026*/ 	.short	0x0101


	//----- nvinfo : EIATTR_COOP_GROUP_MASK_REGIDS
	.align		4
        /*0028*/ 	.byte	0x04, 0x29
        /*002a*/ 	.short	(.L_1371 - .L_1370)


	//   ....[0]....
.L_1370:
        /*002c*/ 	.word	0xffffffff


	//   ....[1]....
        /*0030*/ 	.word	0xffffffff


	//   ....[2]....
        /*0034*/ 	.word	0xffffffff


	//   ....[3]....
        /*0038*/ 	.word	0xffffffff


	//   ....[4]....
        /*003c*/ 	.word	0xffffffff


	//   ....[5]....
        /*0040*/ 	.word	0xffffffff


	//   ....[6]....
        /*0044*/ 	.word	0xffffffff


	//   ....[7]....
        /*0048*/ 	.word	0xffffffff


	//   ....[8]....
        /*004c*/ 	.word	0xffffffff


	//   ....[9]....
        /*0050*/ 	.word	0xffffffff


	//----- nvinfo : EIATTR_COOP_GROUP_INSTR_OFFSETS
	.align		4
.L_1371:
        /*0054*/ 	.byte	0x04, 0x28
        /*0056*/ 	.short	(.L_1373 - .L_1372)


	//   ....[0]....
.L_1372:
        /*0058*/ 	.word	0x00000a60


	//   ....[1]....
        /*005c*/ 	.word	0x00000a70


	//   ....[2]....
        /*0060*/ 	.word	0x00000ab0


	//   ....[3]....
        /*0064*/ 	.word	0x00000ac0


	//   ....[4]....
        /*0068*/ 	.word	0x00000b00


	//   ....[5]....
        /*006c*/ 	.word	0x00000b10


	//   ....[6]....
        /*0070*/ 	.word	0x00000b50


	//   ....[7]....
        /*0074*/ 	.word	0x00000b60


	//   ....[8]....
        /*0078*/ 	.word	0x00000ba0


	//   ....[9]....
        /*007c*/ 	.word	0x00000bb0


	//----- nvinfo : EIATTR_EXIT_INSTR_OFFSETS
	.align		4
.L_1373:
        /*0080*/ 	.byte	0x04, 0x1c
        /*0082*/ 	.short	(.L_1375 - .L_1374)


	//   ....[0]....
.L_1374:
        /*0084*/ 	.word	0x00000060


	//   ....[1]....
        /*0088*/ 	.word	0x00002530


	//----- nvinfo : EIATTR_MAX_THREADS
	.align		4
.L_1375:
        /*008c*/ 	.byte	0x04, 0x05
        /*008e*/ 	.short	(.L_1377 - .L_1376)
.L_1376:
        /*0090*/ 	.word	0x000001e0
        /*0094*/ 	.word	0x00000001
        /*0098*/ 	.word	0x00000001


	//----- nvinfo : EIATTR_CRS_STACK_SIZE
	.align		4
.L_1377:
        /*009c*/ 	.byte	0x04, 0x1e
        /*009e*/ 	.short	(.L_1379 - .L_1378)
.L_1378:
        /*00a0*/ 	.word	0x00000000


	//----- nvinfo : EIATTR_CBANK_PARAM_SIZE
	.align		4
.L_1379:
        /*00a4*/ 	.byte	0x03, 0x19
        /*00a6*/ 	.short	0x00a0


	//----- nvinfo : EIATTR_PARAM_CBANK
	.align		4
        /*00a8*/ 	.byte	0x04, 0x0a
        /*00aa*/ 	.short	(.L_1381 - .L_1380)
	.align		4
.L_1380:
        /*00ac*/ 	.word	index@(.nv.constant0._Z35group_norm_nhwc_fwd_one_pass_kernelI11Bf16IOFp16WLi128ELi30ELi480EEv26Group_norm_nhwc_fwd_params)
        /*00b0*/ 	.short	0x0210
        /*00b2*/ 	.short	0x00a0


	//----- nvinfo : EIATTR_SW_WAR
	.align		4
.L_1381:
        /*00b4*/ 	.byte	0x04, 0x36
        /*00b6*/ 	.short	(.L_1383 - .L_1382)
.L_1382:
        /*00b8*/ 	.word	0x00000008
.L_1383:


//--------------------- .nv.info._Z35group_norm_nhwc_fwd_one_pass_kernelI11Bf16IOFp16WLi256ELi30ELi480EEv26Group_norm_nhwc_fwd_params --------------------------
	.section	.nv.info._Z35group_norm_nhwc_fwd_one_pass_kernelI11Bf16IOFp16WLi256ELi30ELi480EEv26Group_norm_nhwc_fwd_params,"",@"SHT_CUDA_INFO"
	.sectionflags	@""
	.align	4


	//----- nvinfo : EIATTR_CUDA_API_VERSION
	.align		4
        /*0000*/ 	.byte	0x04, 0x37
        /*0002*/ 	.short	(.L_1385 - .L_1384)
.L_1384:
        /*0004*/ 	.word	0x00000082


	//----- nvinfo : EIATTR_KPARAM_INFO
	.align		4
.L_1385:
        /*0008*/ 	.byte	0x04, 0x17
        /*000a*/ 	.short	(.L_1387 - .L_1386)
.L_1386:
        /*000c*/ 	.word	0x00000000
        /*0010*/ 	.short	0x0000
        /*0012*/ 	.short	0x0000
        /*0014*/ 	.byte	0x00, 0xf0, 0x81, 0x02


	//----- nvinfo : EIATTR_SPARSE_MMA_MASK
	.align		4
.L_1387:
        /*0018*/ 	.byte	0x03, 0x50
        /*001a*/ 	.short	0x0000


	//----- nvinfo : EIATTR_MAXREG_COUNT
	.align		4
        /*001c*/ 	.byte	0x03, 0x1b
        /*001e*/ 	.short	0x0080


	//----- nvinfo : EIATTR_NUM_BARRIERS
	.align		4
        /*0020*/ 	.byte	0x02, 0x4c
        /*0022*/ 	.byte	0x01
	.zero		1


	//----- nvinfo : EIATTR_MERCURY_ISA_VERSION
	.align		4
        /*0024*/ 	.byte	0x03, 0x5f
        /*0026*/ 	.short	0x0101


	//----- nvinfo : EIATTR_COOP_GROUP_MASK_REGIDS
	.align		4
        /*0028*/ 	.byte	0x04, 0x29
        /*002a*/ 	.short	(.L_1389 - .L_1388)


	//   ....[0]....
.L_1388:
        /*002c*/ 	.word	0xffffffff


	//   ....[1]....
        /*0030*/ 	.word	0xffffffff


	//   ....[2]....
        /*0034*/ 	.word	0xffffffff


	//   ....[3]....
        /*0038*/ 	.word	0xffffffff


	//   ....[4]....
        /*003c*/ 	.word	0xffffffff


	//   ....[5]....
        /*0040*/ 	.word	0xffffffff


	//   ....[6]....
        /*0044*/ 	.word	0xffffffff


	//   ....[7]....
        /*0048*/ 	.word	0xffffffff


	//   ....[8]....
        /*004c*/ 	.word	0xffffffff


	//   ....[9]....
        /*0050*/ 	.word	0xffffffff


	//----- nvinfo : EIATTR_COOP_GROUP_INSTR_OFFSETS
	.align		4
.L_1389:
        /*0054*/ 	.byte	0x04, 0x28
        /*0056*/ 	.short	(.L_1391 - .L_1390)


	//   ....[0]....
.L_1390:
        /*0058*/ 	.word	0x000010c0


	//   ....[1]....
        /*005c*/ 	.word	0x000010d0


	//   ....[2]....
        /*0060*/ 	.word	0x00001100


	//   ....[3]....
        /*0064*/ 	.word	0x00001110


	//   ....[4]....
        /*0068*/ 	.word	0x00001150


	//   ....[5]....
        /*006c*/ 	.word	0x00001160


	//   ....[6]....
        /*0070*/ 	.word	0x000011a0


	//   ....[7]....
        /*0074*/ 	.word	0x000011b0


	//   ....[8]....
        /*0078*/ 	.word	0x000011f0


	//   ....[9]....
        /*007c*/ 	.word	0x00001200


	//----- nvinfo : EIATTR_EXIT_INSTR_OFFSETS
	.align		4
.L_1391:
        /*0080*/ 	.byte	0x04, 0x1c
        /*0082*/ 	.short	(.L_1393 - .L_1392)


	//   ....[0]....
.L_1392:
        /*0084*/ 	.word	0x00000060


	//   ....[1]....
        /*0088*/ 	.word	0x00003c90


	//----- nvinfo : EIATTR_MAX_THREADS
	.align		4
.L_1393:
        /*008c*/ 	.byte	0x04, 0x05
        /*008e*/ 	.short	(.L_1395 - .L_1394)
.L_1394:
        /*0090*/ 	.word	0x000001e0
        /*0094*/ 	.word	0x00000001
        /*0098*/ 	.word	0x00000001


	//----- nvinfo : EIATTR_CRS_STACK_SIZE
	.align		4
.L_1395:
        /*009c*/ 	.byte	0x04, 0x1e
        /*009e*/ 	.short	(.L_1397 - .L_1396)
.L_1396:
        /*00a0*/ 	.word	0x00000000


	//----- nvinfo : EIATTR_CBANK_PARAM_SIZE
	.align		4
.L_1397:
        /*00a4*/ 	.byte	0x03, 0x19
        /*00a6*/ 	.short	0x00a0


	//----- nvinfo : EIATTR_PARAM_CBANK
	.align		4
        /*00a8*/ 	.byte	0x04, 0x0a
        /*00aa*/ 	.short	(.L_1399 - .L_1398)
	.align		4
.L_1398:
        /*00ac*/ 	.word	index@(.nv.constant0._Z35group_norm_nhwc_fwd_one_pass_kernelI11Bf16IOFp16WLi256ELi30ELi480EEv26Group_norm_nhwc_fwd_params)
        /*00b0*/ 	.short	0x0210
        /*00b2*/ 	.short	0x00a0


	//----- nvinfo : EIATTR_SW_WAR
	.align		4
.L_1399:
        /*00b4*/ 	.byte	0x04, 0x36
        /*00b6*/ 	.short	(.L_1401 - .L_1400)
.L_1400:
        /*00b8*/ 	.word	0x00000008
.L_1401:


//--------------------- .nv.info._Z35group_norm_nhwc_fwd_one_pass_kernelI11Bf16IOFp16WLi512ELi30ELi480EEv26Group_norm_nhwc_fwd_params --------------------------
	.section	.nv.info._Z35group_norm_nhwc_fwd_one_pass_kernelI11Bf16IOFp16WLi512ELi30ELi480EEv26Group_norm_nhwc_fwd_params,"",@"SHT_CUDA_INFO"
	.sectionflags	@""
	.align	4


	//----- nvinfo : EIATTR_CUDA_API_VERSION
	.align		4
        /*0000*/ 	.byte	0x04, 0x37
        /*0002*/ 	.short	(.L_1403 - .L_1402)
.L_1402:
        /*0004*/ 	.word	0x00000082


	//----- nvinfo : EIATTR_KPARAM_INFO
	.align		4
.L_1403:
        /*0008*/ 	.byte	0x04, 0x17
        /*000a*/ 	.short	(.L_1405 - .L_1404)
.L_1404:
        /*000c*/ 	.word	0x00000000
        /*0010*/ 	.short	0x0000
        /*0012*/ 	.short	0x0000
        /*0014*/ 	.byte	0x00, 0xf0, 0x81, 0x02


	//----- nvinfo : EIATTR_SPARSE_MMA_MASK
	.align		4
.L_1405:
        /*0018*/ 	.byte	0x03, 0x50
        /*001a*/ 	.short	0x0000


	//----- nvinfo : EIATTR_MAXREG_COUNT
	.align		4
        /*001c*/ 	.byte	0x03, 0x1b
        /*001e*/ 	.short	0x0080


	//----- nvinfo : EIATTR_NUM_BARRIERS
	.align		4
        /*0020*/ 	.byte	0x02, 0x4c
        /*0022*/ 	.byte	0x01
	.zero		1


	//----- nvinfo : EIATTR_MERCURY_ISA_VERSION
	.align		4
        /*0024*/ 	.byte	0x03, 0x5f
        /*0026*/ 	.short	0x0101


	//----- nvinfo : EIATTR_COOP_GROUP_MASK_REGIDS
	.align		4
        /*0028*/ 	.byte	0x04, 0x29
        /*002a*/ 	.short	(.L_1407 - .L_1406)


	//   ....[0]....
.L_1406:
        /*002c*/ 	.word	0xffffffff


	//   ....[1]....
        /*0030*/ 	.word	0xffffffff


	//   ....[2]....
        /*0034*/ 	.word	0xffffffff


	//   ....[3]....
        /*0038*/ 	.word	0xffffffff


	//   ....[4]....
        /*003c*/ 	.word	0xffffffff


	//   ....[5]....
        /*0040*/ 	.word	0xffffffff


	//   ....[6]....
        /*0044*/ 	.word	0xffffffff


	//   ....[7]....
        /*0048*/ 	.word	0xffffffff


	//   ....[8]....
        /*004c*/ 	.word	0xffffffff


	//   ....[9]....
        /*0050*/ 	.word	0xffffffff


	//----- nvinfo : EIATTR_COOP_GROUP_INSTR_OFFSETS
	.align		4
.L_1407:
        /*0054*/ 	.byte	0x04, 0x28
        /*0056*/ 	.short	(.L_1409 - .L_1408)


	//   ....[0]....
.L_1408:
        /*0058*/ 	.word	0x00001d00


	//   ....[1]....
        /*005c*/ 	.word	0x00001d10


	//   ....[2]....
        /*0060*/ 	.word	0x00001d50


	//   ....[3]....
        /*0064*/ 	.word	0x00001d60


	//   ....[4]....
        /*0068*/ 	.word	0x00001da0


	//   ....[5]....
        /*006c*/ 	.word	0x00001db0


	//   ....[6]....
        /*0070*/ 	.word	0x00001df0


	//   ....[7]....
        /*0074*/ 	.word	0x00001e00


	//   ....[8]....
        /*0078*/ 	.word	0x00001e50


	//   ....[9]....
        /*007c*/ 	.word	0x00001e60


	//----- nvinfo : EIATTR_EXIT_INSTR_OFFSETS
	.align		4
.L_1409:
        /*0080*/ 	.byte	0x04, 0x1c
        /*0082*/ 	.short	(.L_1411 - .L_1410)


	//   ....[0]....
.L_1410:
        /*0084*/ 	.word	0x00000060


	//   ....[1]....
        /*0088*/ 	.word	0x000053e0


	//----- nvinfo : EIATTR_MAX_THREADS
	.align		4
.L_1411:
        /*008c*/ 	.byte	0x04, 0x05
        /*008e*/ 	.short	(.L_1413 - .L_1412)
.L_1412:
        /*0090*/ 	.word	0x000001e0
        /*0094*/ 	.word	0x00000001
        /*0098*/ 	.word	0x00000001


	//----- nvinfo : EIATTR_CRS_STACK_SIZE
	.align		4
.L_1413:
        /*009c*/ 	.byte	0x04, 0x1e
        /*009e*/ 	.short	(.L_1415 - .L_1414)
.L_1414:
        /*00a0*/ 	.word	0x00000000


	//----- nvinfo : EIATTR_CBANK_PARAM_SIZE
	.align		4
.L_1415:
        /*00a4*/ 	.byte	0x03, 0x19
        /*00a6*/ 	.short	0x00a0


	//----- nvinfo : EIATTR_PARAM_CBANK
	.align		4
        /*00a8*/ 	.byte	0x04, 0x0a
        /*00aa*/ 	.short	(.L_1417 - .L_1416)
	.align		4
.L_1416:
        /*00ac*/ 	.word	index@(.nv.constant0._Z35group_norm_nhwc_fwd_one_pass_kernelI11Bf16IOFp16WLi512ELi30ELi480EEv26Group_norm_nhwc_fwd_params)
        /*00b0*/ 	.short	0x0210
        /*00b2*/ 	.short	0x00a0


	//----- nvinfo : EIATTR_SW_WAR
	.align		4
.L_1417:
        /*00b4*/ 	.byte	0x04, 0x36
        /*00b6*/ 	.short	(.L_1419 - .L_1418)
.L_1418:
        /*00b8*/ 	.word	0x00000008
.L_1419:


//--------------------- .nv.info._Z35group_norm_nhwc_fwd_one_pass_kernelI11Fp16IOFp32WLi64ELi30ELi480EEv26Group_norm_nhwc_fwd_params --------------------------
	.section	.nv.info._Z35group_norm_nhwc_fwd_one_pass_kernelI11Fp16IOFp32WLi64ELi30ELi480EEv26Group_norm_nhwc_fwd_params,"",@"SHT_CUDA_INFO"
	.sectionflags	@""
	.align	4


	//----- nvinfo : EIATTR_CUDA_API_VERSION
	.align		4
        /*0000*/ 	.byte	0x04, 0x37
        /*0002*/ 	.short	(.L_1421 - .L_1420)
.L_1420:
        /*0004*/ 	.word	0x00000082


	//----- nvinfo : EIATTR_KPARAM_INFO
	.align		4
.L_1421:
        /*0008*/ 	.byte	0x04, 0x17
        /*000a*/ 	.short	(.L_1423 - .L_1422)
.L_1422:
        /*000c*/ 	.word	0x00000000
        /*0010*/ 	.short	0x0000
        /*0012*/ 	.short	0x0000
        /*0014*/ 	.byte	0x00, 0xf0, 0x81, 0x02


	//----- nvinfo : EIATTR_SPARSE_MMA_MASK
	.align		4
.L_1423:
        /*0018*/ 	.byte	0x03, 0x50
        /*001a*/ 	.short	0x0000


	//----- nvinfo : EIATTR_MAXREG_COUNT
	.align		4
        /*001c*/ 	.byte	0x03, 0x1b
        /*001e*/ 	.short	0x0080


	//----- nvinfo : EIATTR_NUM_BARRIERS
	.align		4
        /*0020*/ 	.byte	0x02, 0x4c
        /*0022*/ 	.byte	0x01
	.zero		1


	//----- nvinfo : EIATTR_MERCURY_ISA_VERSION
	.align		4
        /*0024*/ 	.byte	0x03, 0x5f
        /*0026*/ 	.short	0x0101


	//----- nvinfo : EIATTR_COOP_GROUP_MASK_REGIDS
	.align		4
        /*0028*/ 	.byte	0x04, 0x29
        /*002a*/ 	.short	(.L_1425 - .L_1424)


	//   ....[0]....
.L_1424:
        /*002c*/ 	.word	0xffffffff


	//   ....[1]....
        /*0030*/ 	.word	0xffffffff


	//   ....[2]....
        /*0034*/ 	.word	0xffffffff


	//   ....[3]....
        /*0038*/ 	.word	0xffffffff


	//   ....[4]....
        /*003c*/ 	.word	0xffffffff


	//   ....[5]....
        /*0040*/ 	.word	0xffffffff


	//   ....[6]....
        /*0044*/ 	.word	0xffffffff


	//   ....[7]....
        /*0048*/ 	.word	0xffffffff


	//   ....[8]....
        /*004c*/ 	.word	0xffffffff


	//   ....[9]....
        /*0050*/ 	.word	0xffffffff


	//----- nvinfo : EIATTR_COOP_GROUP_INSTR_OFFSETS
	.align		4
.L_1425:
        /*0054*/ 	.byte	0x04, 0x28
        /*0056*/ 	.short	(.L_1427 - .L_1426)


	//   ....[0]....
.L_1426:
        /*0058*/ 	.word	0x00000740


	//   ....[1]....
        /*005c*/ 	.word	0x00000750


	//   ....[2]....
        /*0060*/ 	.word	0x00000780


	//   ....[3]....
        /*0064*/ 	.word	0x000007a0


	//   ....[4]....
        /*0068*/ 	.word	0x000007d0


	//   ....[5]....
        /*006c*/ 	.word	0x000007f0


	//   ....[6]....
        /*0070*/ 	.word	0x00000820


	//   ....[7]....
        /*0074*/ 	.word	0x00000840


	//   ....[8]....
        /*0078*/ 	.word	0x00000870


	//   ....[9]....
        /*007c*/ 	.word	0x00000890


	//----- nvinfo : EIATTR_EXIT_INSTR_OFFSETS
	.align		4
.L_1427:
        /*0080*/ 	.byte	0x04, 0x1c
        /*0082*/ 	.short	(.L_1429 - .L_1428)


	//   ....[0]....
.L_1428:
        /*0084*/ 	.word	0x00000060


	//   ....[1]....
        /*0088*/ 	.word	0x00001cb0


	//----- nvinfo : EIATTR_MAX_THREADS
	.align		4
.L_1429:
        /*008c*/ 	.byte	0x04, 0x05
        /*008e*/ 	.short	(.L_1431 - .L_1430)
.L_1430:
        /*0090*/ 	.word	0x000001e0
        /*0094*/ 	.word	0x00000001
        /*0098*/ 	.word	0x00000001


	//----- nvinfo : EIATTR_CRS_STACK_SIZE
	.align		4
.L_1431:
        /*009c*/ 	.byte	0x04, 0x1e
        /*009e*/ 	.short	(.L_1433 - .L_1432)
.L_1432:
        /*00a0*/ 	.word	0x00000000


	//----- nvinfo : EIATTR_CBANK_PARAM_SIZE
	.align		4
.L_1433:
        /*00a4*/ 	.byte	0x03, 0x19
        /*00a6*/ 	.short	0x00a0


	//----- nvinfo : EIATTR_PARAM_CBANK
	.align		4
        /*00a8*/ 	.byte	0x04, 0x0a
        /*00aa*/ 	.short	(.L_1435 - .L_1434)
	.align		4
.L_1434:
        /*00ac*/ 	.word	index@(.nv.constant0._Z35group_norm_nhwc_fwd_one_pass_kernelI11Fp16IOFp32WLi64ELi30ELi480EEv26Group_norm_nhwc_fwd_params)
        /*00b0*/ 	.short	0x0210
        /*00b2*/ 	.short	0x00a0


	//----- nvinfo : EIATTR_SW_WAR
	.align		4
.L_1435:
        /*00b4*/ 	.byte	0x04, 0x36
        /*00b6*/ 	.short	(.L_1437 - .L_1436)
.L_1436:
        /*00b8*/ 	.word	0x00000008
.L_1437:


//--------------------- .nv.info._Z35group_norm_nhwc_fwd_one_pass_kernelI11Fp16IOFp32WLi128ELi30ELi480EEv26Group_norm_nhwc_fwd_params --------------------------
	.section	.nv.info._Z35group_norm_nhwc_fwd_one_pass_kernelI11Fp16IOFp32WLi128ELi30ELi480EEv26Group_norm_nhwc_fwd_params,"",@"SHT_CUDA_INFO"
	.sectionflags	@""
	.align	4


	//----- nvinfo : EIATTR_CUDA_API_VERSION
	.align		4
        /*0000*/ 	.byte	0x04, 0x37
        /*0002*/ 	.short	(.L_1439 - .L_1438)
.L_1438:
        /*0004*/ 	.word	0x00000082


	//----- nvinfo : EIATTR_KPARAM_INFO
	.align		4
.L_1439:
        /*0008*/ 	.byte	0x04, 0x17
        /*000a*/ 	.short	(.L_1441 - .L_1440)
.L_1440:
        /*000c*/ 	.word	0x00000000
        /*0010*/ 	.short	0x0000
        /*0012*/ 	.short	0x0000
        /*0014*/ 	.byte	0x00, 0xf0, 0x81, 0x02


	//----- nvinfo : EIATTR_SPARSE_MMA_MASK
	.align		4
.L_1441:
        /*0018*/ 	.byte	0x03, 0x50
        /*001a*/ 	.short	0x0000


	//----- nvinfo : EIATTR_MAXREG_COUNT
	.align		4
        /*001c*/ 	.byte	0x03, 0x1b
        /*001e*/ 	.short	0x0080


	//----- nvinfo : EIATTR_NUM_BARRIERS
	.align		4
        /*0020*/ 	.byte	0x02, 0x4c
        /*0022*/ 	.byte	0x01
	.zero		1


	//----- nvinfo : EIATTR_MERCURY_ISA_VERSION
	.align		4
        /*0024*/ 	.byte	0x03, 0x5f
        /*0026*/ 	.short	0x0101


	//----- nvinfo : EIATTR_COOP_GROUP_MASK_REGIDS
	.align		4
        /*0028*/ 	.byte	0x04, 0x29
        /*002a*/ 	.short	(.L_1443 - .L_1442)


	//   ....[0]....
.L_1442:
        /*002c*/ 	.word	0xffffffff


	//   ....[1]....
        /*0030*/ 	.word	0xffffffff


	//   ....[2]....
        /*0034*/ 	.word	0xffffffff


	//   ....[3]....
        /*0038*/ 	.word	0xffffffff


	//   ....[4]....
        /*003c*/ 	.word	0xffffffff


	//   ....[5]....
        /*0040*/ 	.word	0xffffffff


	//   ....[6]....
        /*0044*/ 	.word	0xffffffff


	//   ....[7]....
        /*0048*/ 	.word	0xffffffff


	//   ....[8]....
        /*004c*/ 	.word	0xffffffff


	//   ....[9]....
        /*0050*/ 	.word	0xffffffff


	//----- nvinfo : EIATTR_COOP_GROUP_INSTR_OFFSETS
	.align		4
.L_1443:
        /*0054*/ 	.byte	0x04, 0x28
        /*0056*/ 	.short	(.L_1445 - .L_1444)


	//   ....[0]....
.L_1444:
        /*0058*/ 	.word	0x00000a00


	//   ....[1]....
        /*005c*/ 	.word	0x00000a20


	//   ....[2]....
        /*0060*/ 	.word	0x00000a70


	//   ....[3]....
        /*0064*/ 	.word	0x00000a90


	//   ....[4]....
        /*0068*/ 	.word	0x00000ac0


	//   ....[5]....
        /*006c*/ 	.word	0x00000ae0


	//   ....[6]....
        /*0070*/ 	.word	0x00000b10


	//   ....[7]....
        /*0074*/ 	.word	0x00000b30


	//   ....[8]....
        /*0078*/ 	.word	0x00000b60


	//   ....[9]....
        /*007c*/ 	.word	0x00000b80


	//----- nvinfo : EIATTR_EXIT_INSTR_OFFSETS
	.align		4
.L_1445:
        /*0080*/ 	.byte	0x04, 0x1c
        /*0082*/ 	.short	(.L_1447 - .L_1446)


	//   ....[0]....
.L_1446:
        /*0084*/ 	.word	0x00000060


	//   ....[1]....
        /*0088*/ 	.word	0x00002430


	//----- nvinfo : EIATTR_MAX_THREADS
	.align		4
.L_1447:
        /*008c*/ 	.byte	0x04, 0x05
        /*008e*/ 	.short	(.L_1449 - .L_1448)
.L_1448:
        /*0090*/ 	.word	0x000001e0
        /*0094*/ 	.word	0x00000001
        /*0098*/ 	.word	0x00000001


	//----- nvinfo : EIATTR_CRS_STACK_SIZE
	.align		4
.L_1449:
        /*009c*/ 	.byte	0x04, 0x1e
        /*009e*/ 	.short	(.L_1451 - .L_1450)
.L_1450:
        /*00a0*/ 	.word	0x00000000


	//----- nvinfo : EIATTR_CBANK_PARAM_SIZE
	.align		4
.L_1451:
        /*00a4*/ 	.byte	0x03, 0x19
        /*00a6*/ 	.short	0x00a0


	//----- nvinfo : EIATTR_PARAM_CBANK
	.align		4
        /*00a8*/ 	.byte	0x04, 0x0a
        /*00aa*/ 	.short	(.L_1453 - .L_1452)
	.align		4
.L_1452:
        /*00ac*/ 	.word	index@(.nv.constant0._Z35group_norm_nhwc_fwd_one_pass_kernelI11Fp16IOFp32WLi128ELi30ELi480EEv26Group_norm_nhwc_fwd_params)
        /*00b0*/ 	.short	0x0210
        /*00b2*/ 	.short	0x00a0


	//----- nvinfo : EIATTR_SW_WAR
	.align		4
.L_1453:
        /*00b4*/ 	.byte	0x04, 0x36
        /*00b6*/ 	.short	(.L_1455 - .L_1454)
.L_1454:
        /*00b8*/ 	.word	0x00000008
.L_1455:


//--------------------- .nv.info._Z35group_norm_nhwc_fwd_one_pass_kernelI11Fp16IOFp32WLi256ELi30ELi480EEv26Group_norm_nhwc_fwd_params --------------------------
	.section	.nv.info._Z35group_norm_nhwc_fwd_one_pass_kernelI11Fp16IOFp32WLi256ELi30ELi480EEv26Group_norm_nhwc_fwd_params,"",@"SHT_CUDA_INFO"
	.sectionflags	@""
	.align	4


	//----- nvinfo : EIATTR_CUDA_API_VERSION
	.align		4
        /*0000*/ 	.byte	0x04, 0x37
        /*0002*/ 	.short	(.L_1457 - .L_1456)
.L_1456:
        /*0004*/ 	.word	0x00000082


	//----- nvinfo : EIATTR_KPARAM_INFO
	.align		4
.L_1457:
        /*0008*/ 	.byte	0x04, 0x17
        /*000a*/ 	.short	(.L_1459 - .L_1458)
.L_1458:
        /*000c*/ 	.word	0x00000000
        /*0010*/ 	.short	0x0000
        /*0012*/ 	.short	0x0000
        /*0014*/ 	.byte	0x00, 0xf0, 0x81, 0x02


	//----- nvinfo : EIATTR_SPARSE_MMA_MASK
	.align		4
.L_1459:
        /*0018*/ 	.byte	0x03, 0x50
        /*001a*/ 	.short	0x0000


	//----- nvinfo : EIATTR_MAXREG_COUNT
	.align		4
        /*001c*/ 	.byte	0x03, 0x1b
        /*001e*/ 	.short	0x0080


	//----- nvinfo : EIATTR_NUM_BARRIERS
	.align		4
        /*0020*/ 	.byte	0x02, 0x4c
        /*0022*/ 	.byte	0x01
	.zero		1


	//----- nvinfo : EIATTR_MERCURY_ISA_VERSION
	.align		4
        /*0024*/ 	.byte	0x03, 0x5f
        /*0026*/ 	.short	0x0101


	//----- nvinfo : EIATTR_COOP_GROUP_MASK_REGIDS
	.align		4
        /*0028*/ 	.byte	0x04, 0x29
        /*002a*/ 	.short	(.L_1461 - .L_1460)


	//   ....[0]....
.L_1460:
        /*002c*/ 	.word	0xffffffff


	//   ....[1]....
        /*0030*/ 	.word	0xffffffff


	//   ....[2]....
        /*0034*/ 	.word	0xffffffff


	//   ....[3]....
        /*0038*/ 	.word	0xffffffff


	//   ....[4]....
        /*003c*/ 	.word	0xffffffff


	//   ....[5]....
        /*0040*/ 	.word	0xffffffff


	//   ....[6]....
        /*0044*/ 	.word	0xffffffff


	//   ....[7]....
        /*0048*/ 	.word	0xffffffff


	//   ....[8]....
        /*004c*/ 	.word	0xffffffff


	//   ....[9]....
        /*0050*/ 	.word	0xffffffff


	//----- nvinfo : EIATTR_COOP_GROUP_INSTR_OFFSETS
	.align		4
.L_1461:
        /*0054*/ 	.byte	0x04, 0x28
        /*0056*/ 	.short	(.L_1463 - .L_1462)


	//   ....[0]....
.L_1462:
        /*0058*/ 	.word	0x00001030


	//   ....[1]....
        /*005c*/ 	.word	0x00001040


	//   ....[2]....
        /*0060*/ 	.word	0x00001070


	//   ....[3]....
        /*0064*/ 	.word	0x00001080


	//   ....[4]....
        /*0068*/ 	.word	0x000010c0


	//   ....[5]....
        /*006c*/ 	.word	0x000010d0


	//   ....[6]....
        /*0070*/ 	.word	0x00001110


	//   ....[7]....
        /*0074*/ 	.word	0x00001120


	//   ....[8]....
        /*0078*/ 	.word	0x00001160


	//   ....[9]....
        /*007c*/ 	.word	0x00001170


	//----- nvinfo : EIATTR_EXIT_INSTR_OFFSETS
	.align		4
.L_1463:
        /*0080*/ 	.byte	0x04, 0x1c
        /*0082*/ 	.short	(.L_1465 - .L_1464)


	//   ....[0]....
.L_1464:
        /*0084*/ 	.word	0x00000070


	//   ....[1]....
        /*0088*/ 	.word	0x00003ba0


	//----- nvinfo : EIATTR_MAX_THREADS
	.align		4
.L_1465:
        /*008c*/ 	.byte	0x04, 0x05
        /*008e*/ 	.short	(.L_1467 - .L_1466)
.L_1466:
        /*0090*/ 	.word	0x000001e0
        /*0094*/ 	.word	0x00000001
        /*0098*/ 	.word	0x00000001


	//----- nvinfo : EIATTR_CRS_STACK_SIZE
	.align		4
.L_1467:
        /*009c*/ 	.byte	0x04, 0x1e
        /*009e*/ 	.short	(.L_1469 - .L_1468)
.L_1468:
        /*00a0*/ 	.word	0x00000000


	//----- nvinfo : EIATTR_CBANK_PARAM_SIZE
	.align		4
.L_1469:
        /*00a4*/ 	.byte	0x03, 0x19
        /*00a6*/ 	.short	0x00a0


	//----- nvinfo : EIATTR_PARAM_CBANK
	.align		4
        /*00a8*/ 	.byte	0x04, 0x0a
        /*00aa*/ 	.short	(.L_1471 - .L_1470)
	.align		4
.L_1470:
        /*00ac*/ 	.word	index@(.nv.constant0._Z35group_norm_nhwc_fwd_one_pass_kernelI11Fp16IOFp32WLi256ELi30ELi480EEv26Group_norm_nhwc_fwd_params)
        /*00b0*/ 	.short	0x0210
        /*00b2*/ 	.short	0x00a0


	//----- nvinfo : EIATTR_SW_WAR
	.align		4
.L_1471:
        /*00b4*/ 	.byte	0x04, 0x36
        /*00b6*/ 	.short	(.L_1473 - .L_1472)
.L_1472:
        /*00b8*/ 	.word	0x00000008
.L_1473:


//--------------------- .nv.info._Z35group_norm_nhwc_fwd_one_pass_kernelI11Fp16IOFp32WLi512ELi30ELi480EEv26Group_norm_nhwc_fwd_params --------------------------
	.section	.nv.info._Z35group_norm_nhwc_fwd_one_pass_kernelI11Fp16IOFp32WLi512ELi30ELi480EEv26Group_norm_nhwc_fwd_params,"",@"SHT_CUDA_INFO"
	.sectionflags	@""
	.align	4


	//----- nvinfo : EIATTR_CUDA_API_VERSION
	.align		4
        /*0000*/ 	.byte	0x04, 0x37
        /*0002*/ 	.short	(.L_1475 - .L_1474)
.L_1474:
        /*0004*/ 	.word	0x00000082


	//----- nvinfo : EIATTR_KPARAM_INFO
	.align		4
.L_1475:
        /*0008*/ 	.byte	0x04, 0x17
        /*000a*/ 	.short	(.L_1477 - .L_1476)
.L_1476:
        /*000c*/ 	.word	0x00000000
        /*0010*/ 	.short	0x0000
        /*0012*/ 	.short	0x0000
        /*0014*/ 	.byte	0x00, 0xf0, 0x81, 0x02


	//----- nvinfo : EIATTR_SPARSE_MMA_MASK
	.align		4
.L_1477:
        /*0018*/ 	.byte	0x03, 0x50
        /*001a*/ 	.short	0x0000


	//----- nvinfo : EIATTR_MAXREG_COUNT
	.align		4
        /*001c*/ 	.byte	0x03, 0x1b
        /*001e*/ 	.short	0x0080


	//----- nvinfo : EIATTR_NUM_BARRIERS
	.align		4
        /*0020*/ 	.byte	0x02, 0x4c
        /*0022*/ 	.byte	0x01
	.zero		1


	//----- nvinfo : EIATTR_MERCURY_ISA_VERSION
	.align		4
        /*0024*/ 	.byte	0x03, 0x5f
        /*0026*/ 	.short	0x0101


	//----- nvinfo : EIATTR_COOP_GROUP_MASK_REGIDS
	.align		4
        /*0028*/ 	.byte	0x04, 0x29
        /*002a*/ 	.short	(.L_1479 - .L_1478)


	//   ....[0]....
.L_1478:
        /*002c*/ 	.word	0xffffffff


	//   ....[1]....
        /*0030*/ 	.word	0xffffffff


	//   ....[2]....
        /*0034*/ 	.word	0xffffffff


	//   ....[3]....
        /*0038*/ 	.word	0xffffffff


	//   ....[4]....
        /*003c*/ 	.word	0xffffffff


	//   ....[5]....
        /*0040*/ 	.word	0xffffffff


	//   ....[6]....
        /*0044*/ 	.word	0xffffffff


	//   ....[7]....
        /*0048*/ 	.word	0xffffffff


	//   ....[8]....
        /*004c*/ 	.word	0xffffffff


	//   ....[9]....
        /*0050*/ 	.word	0xffffffff


	//----- nvinfo : EIATTR_COOP_GROUP_INSTR_OFFSETS
	.align		4
.L_1479:
        /*0054*/ 	.byte	0x04, 0x28
        /*0056*/ 	.short	(.L_1481 - .L_1480)


	//   ....[0]....
.L_1480:
        /*0058*/ 	.word	0x00001bd0


	//   ....[1]....
        /*005c*/ 	.word	0x00001be0


	//   ....[2]....
        /*0060*/ 	.word	0x00001c20


	//   ....[3]....
        /*0064*/ 	.word	0x00001c30


	//   ....[4]....
        /*0068*/ 	.word	0x00001c70


	//   ....[5]....
        /*006c*/ 	.word	0x00001c80


	//   ....[6]....
        /*0070*/ 	.word	0x00001cc0


	//   ....[7]....
        /*0074*/ 	.word	0x00001cd0


	//   ....[8]....
        /*0078*/ 	.word	0x00001d10


	//   ....[9]....
        /*007c*/ 	.word	0x00001d20


	//----- nvinfo : EIATTR_EXIT_INSTR_OFFSETS
	.align		4
.L_1481:
        /*0080*/ 	.byte	0x04, 0x1c
        /*0082*/ 	.short	(.L_1483 - .L_1482)


	//   ....[0]....
.L_1482:
        /*0084*/ 	.word	0x00000060


	//   ....[1]....
        /*0088*/ 	.word	0x00005230


	//----- nvinfo : EIATTR_MAX_THREADS
	.align		4
.L_1483:
        /*008c*/ 	.byte	0x04, 0x05
        /*008e*/ 	.short	(.L_1485 - .L_1484)
.L_1484:
        /*0090*/ 	.word	0x000001e0
        /*0094*/ 	.word	0x00000001
        /*0098*/ 	.word	0x00000001


	//----- nvinfo : EIATTR_CRS_STACK_SIZE
	.align		4
.L_1485:
        /*009c*/ 	.byte	0x04, 0x1e
        /*009e*/ 	.short	(.L_1487 - .L_1486)
.L_1486:
        /*00a0*/ 	.word	0x00000000


	//----- nvinfo : EIATTR_CBANK_PARAM_SIZE
	.align		4
.L_1487:
        /*00a4*/ 	.byte	0x03, 0x19
        /*00a6*/ 	.short	0x00a0


	//----- nvinfo : EIATTR_PARAM_CBANK
	.align		4
        /*00a8*/ 	.byte	0x04, 0x0a
        /*00aa*/ 	.short	(.L_1489 - .L_1488)
	.align		4
.L_1488:
        /*00ac*/ 	.word	index@(.nv.constant0._Z35group_norm_nhwc_fwd_one_pass_kernelI11Fp16IOFp32WLi512ELi30ELi480EEv26Group_norm_nhwc_fwd_params)
        /*00b0*/ 	.short	0x0210
        /*00b2*/ 	.short	0x00a0


	//----- nvinfo : EIATTR_SW_WAR
	.align		4
.L_1489:
        /*00b4*/ 	.byte	0x04, 0x36
        /*00b6*/ 	.short	(.L_1491 - .L_1490)
.L_1490:
        /*00b8*/ 	.word	0x00000008
.L_1491:


//--------------------- .nv.info._Z35group_norm_nhwc_fwd_one_pass_kernelI11Fp16IOBf16WLi64ELi30ELi480EEv26Group_norm_nhwc_fwd_params --------------------------
	.section	.nv.info._Z35group_norm_nhwc_fwd_one_pass_kernelI11Fp16IOBf16WLi64ELi30ELi480EEv26Group_norm_nhwc_fwd_params,"",@"SHT_CUDA_INFO"
	.sectionflags	@""
	.align	4


	//----- nvinfo : EIATTR_CUDA_API_VERSION
	.align		4
        /*0000*/ 	.byte	0x04, 0x37
        /*0002*/ 	.short	(.L_1493 - .L_1492)
.L_1492:
        /*0004*/ 	.word	0x00000082


	//----- nvinfo : EIATTR_KPARAM_INFO
	.align		4
.L_1493:
        /*0008*/ 	.byte	0x04, 0x17
        /*000a*/ 	.short	(.L_1495 - .L_1494)
.L_1494:
        /*000c*/ 	.word	0x00000000
        /*0010*/ 	.short	0x0000
        /*0012*/ 	.short	0x0000
        /*0014*/ 	.byte	0x00, 0xf0, 0x81, 0x02


	//----- nvinfo : EIATTR_SPARSE_MMA_MASK
	.align		4
.L_1495:
        /*0018*/ 	.byte	0x03, 0x50
        /*001a*/ 	.short	0x0000


	//----- nvinfo : EIATTR_MAXREG_COUNT
	.align		4
        /*001c*/ 	.byte	0x03, 0x1b
        /*001e*/ 	.short	0x0080


	//----- nvinfo : EIATTR_NUM_BARRIERS
	.align		4
        /*0020*/ 	.byte	0x02, 0x4c
        /*0022*/ 	.byte	0x01
	.zero		1


	//----- nvinfo : EIATTR_MERCURY_ISA_VERSION
	.align		4
        /*0024*/ 	.byte	0x03, 0x5f
        /*0026*/ 	.short	0x0101


	//----- nvinfo : EIATTR_COOP_GROUP_MASK_REGIDS
	.align		4
        /*0028*/ 	.byte	0x04, 0x29
        /*002a*/ 	.short	(.L_1497 - .L_1496)


	//   ....[0]....
.L_1496:
        /*002c*/ 	.word	0xffffffff


	//   ....[1]....
        /*0030*/ 	.word	0xffffffff


	//   ....[2]....
        /*0034*/ 	.word	0xffffffff


	//   ....[3]....
        /*0038*/ 	.word	0xffffffff


	//   ....[4]....
        /*003c*/ 	.word	0xffffffff


	//   ....[5]....
        /*0040*/ 	.word	0xffffffff


	//   ....[6]....
        /*0044*/ 	.word	0xffffffff


	//   ....[7]....
        /*0048*/ 	.word	0xffffffff


	//   ....[8]....
        /*004c*/ 	.word	0xffffffff


	//   ....[9]....
        /*0050*/ 	.word	0xffffffff


	//----- nvinfo : EIATTR_COOP_GROUP_INSTR_OFFSETS
	.align		4
.L_1497:
        /*0054*/ 	.byte	0x04, 0x28
        /*0056*/ 	.short	(.L_1499 - .L_1498)


	//   ....[0]....
.L_1498:
        /*0058*/ 	.word	0x00000740


	//   ....[1]....
        /*005c*/ 	.word	0x00000750


	//   ....[2]....
        /*0060*/ 	.word	0x00000780


	//   ....[3]....
        /*0064*/ 	.word	0x000007a0


	//   ....[4]....
        /*0068*/ 	.word	0x000007d0


	//   ....[5]....
        /*006c*/ 	.word	0x000007f0


	//   ....[6]....
        /*0070*/ 	.word	0x00000820


	//   ....[7]....
        /*0074*/ 	.word	0x00000840


	//   ....[8]....
        /*0078*/ 	.word	0x00000870


	//   ....[9]....
        /*007c*/ 	.word	0x00000890


	//----- nvinfo : EIATTR_EXIT_INSTR_OFFSETS
	.align		4
.L_1499:
        /*0080*/ 	.byte	0x04, 0x1c
        /*0082*/ 	.short	(.L_1501 - .L_1500)


	//   ....[0]....
.L_1500:
        /*0084*/ 	.word	0x00000060


	//   ....[1]....
        /*0088*/ 	.word	0x00001cd0


	//----- nvinfo : EIATTR_MAX_THREADS
	.align		4
.L_1501:
        /*008c*/ 	.byte	0x04, 0x05
        /*008e*/ 	.short	(.L_1503 - .L_1502)
.L_1502:
        /*0090*/ 	.word	0x000001e0
        /*0094*/ 	.word	0x00000001
        /*0098*/ 	.word	0x00000001


	//----- nvinfo : EIATTR_CRS_STACK_SIZE
	.align		4
.L_1503:
        /*009c*/ 	.byte	0x04, 0x1e
        /*009e*/ 	.short	(.L_1505 - .L_1504)
.L_1504:
        /*00a0*/ 	.word	0x00000000


	//----- nvinfo : EIATTR_CBANK_PARAM_SIZE
	.align		4
.L_1505:
        /*00a4*/ 	.byte	0x03, 0x19
        /*00a6*/ 	.short	0x00a0


	//----- nvinfo : EIATTR_PARAM_CBANK
	.align		4
        /*00a8*/ 	.byte	0x04, 0x0a
        /*00aa*/ 	.short	(.L_1507 - .L_1506)
	.align		4
.L_1506:
        /*00ac*/ 	.word	index@(.nv.constant0._Z35group_norm_nhwc_fwd_one_pass_kernelI11Fp16IOBf16WLi64ELi30ELi480EEv26Group_norm_nhwc_fwd_params)
        /*00b0*/ 	.short	0x0210
        /*00b2*/ 	.short	0x00a0


	//----- nvinfo : EIATTR_SW_WAR
	.align		4
.L_1507:
        /*00b4*/ 	.byte	0x04, 0x36
        /*00b6*/ 	.short	(.L_1509 - .L_1508)
.L_1508:
        /*00b8*/ 	.word	0x00000008
.L_1509:


//--------------------- .nv.info._Z35group_norm_nhwc_fwd_one_pass_kernelI11Fp16IOBf16WLi128ELi30ELi480EEv26Group_norm_nhwc_fwd_params --------------------------
	.section	.nv.info._Z35group_norm_nhwc_fwd_one_pass_kernelI11Fp16IOBf16WLi128ELi30ELi480EEv26Group_norm_nhwc_fwd_params,"",@"SHT_CUDA_INFO"
	.sectionflags	@""
	.align	4


	//----- nvinfo : EIATTR_CUDA_API_VERSION
	.align		4
        /*0000*/ 	.byte	0x04, 0x37
        /*0002*/ 	.short	(.L_1511 - .L_1510)
.L_1510:
        /*0004*/ 	.word	0x00000082


	//----- nvinfo : EIATTR_KPARAM_INFO
	.align		4
.L_1511:
        /*0008*/ 	.byte	0x04, 0x17
        /*000a*/ 	.short	(.L_1513 - .L_1512)
.L_1512:
        /*000c*/ 	.word	0x00000000
        /*0010*/ 	.short	0x0000
        /*0012*/ 	.short	0x0000
        /*0014*/ 	.byte	0x00, 0xf0, 0x81, 0x02


	//----- nvinfo : EIATTR_SPARSE_MMA_MASK
	.align		4
.L_1513:
        /*0018*/ 	.byte	0x03, 0x50
        /*001a*/ 	.short	0x0000


	//----- nvinfo : EIATTR_MAXREG_COUNT
	.align		4
        /*001c*/ 	.byte	0x03, 0x1b
        /*001e*/ 	.short	0x0080


	//----- nvinfo : EIATTR_NUM_BARRIERS
	.align		4
        /*0020*/ 	.byte	0x02, 0x4c
        /*0022*/ 	.byte	0x01
	.zero		1


	//----- nvinfo : EIATTR_MERCURY_ISA_VERSION
	.align		4
        /*0024*/ 	.byte	0x03, 0x5f
        /*0026*/ 	.short	0x0101


	//----- nvinfo : EIATTR_COOP_GROUP_MASK_REGIDS
	.align		4
        /*0028*/ 	.byte	0x04, 0x29
        /*002a*/ 	.short	(.L_1515 - .L_1514)


	//   ....[0]....
.L_1514:
        /*002c*/ 	.word	0xffffffff


	//   ....[1]....
        /*0030*/ 	.word	0xffffffff


	//   ....[2]....
        /*0034*/ 	.word	0xffffffff


	//   ....[3]....
        /*0038*/ 	.word	0xffffffff


	//   ....[4]....
        /*003c*/ 	.word	0xffffffff


	//   ....[5]....
        /*0040*/ 	.word	0xffffffff


	//   ....[6]....
        /*0044*/ 	.word	0xffffffff


	//   ....[7]....
        /*0048*/ 	.word	0xffffffff


	//   ....[8]....
        /*004c*/ 	.word	0xffffffff


	//   ....[9]....
        /*0050*/ 	.word	0xffffffff


	//----- nvinfo : EIATTR_COOP_GROUP_INSTR_OFFSETS
	.align		4
.L_1515:
        /*0054*/ 	.byte	0x04, 0x28
        /*0056*/ 	.short	(.L_1517 - .L_1516)


	//   ....[0]....
.L_1516:
        /*0058*/ 	.word	0x00000a10


	//   ....[1]....
        /*005c*/ 	.word	0x00000a30


	//   ....[2]....
        /*0060*/ 	.word	0x00000a80


	//   ....[3]....
        /*0064*/ 	.word	0x00000aa0


	//   ....[4]....
        /*0068*/ 	.word	0x00000ad0


	//   ....[5]....
        /*006c*/ 	.word	0x00000af0


	//   ....[6]....
        /*0070*/ 	.word	0x00000b20


	//   ....[7]....
        /*0074*/ 	.word	0x00000b40


	//   ....[8]....
        /*0078*/ 	.word	0x00000b70


	//   ....[9]....
        /*007c*/ 	.word	0x00000b90


	//----- nvinfo : EIATTR_EXIT_INSTR_OFFSETS
	.align		4
.L_1517:
        /*0080*/ 	.byte	0x04, 0x1c
        /*0082*/ 	.short	(.L_1519 - .L_1518)


	//   ....[0]....
.L_1518:
        /*0084*/ 	.word	0x00000060


	//   ....[1]....
        /*0088*/ 	.word	0x00002490


	//----- nvinfo : EIATTR_MAX_THREADS
	.align		4
.L_1519:
        /*008c*/ 	.byte	0x04, 0x05
        /*008e*/ 	.short	(.L_1521 - .L_1520)
.L_1520:
        /*0090*/ 	.word	0x000001e0
        /*0094*/ 	.word	0x00000001
        /*0098*/ 	.word	0x00000001


	//----- nvinfo : EIATTR_CRS_STACK_SIZE
	.align		4
.L_1521:
        /*009c*/ 	.byte	0x04, 0x1e
        /*009e*/ 	.short	(.L_1523 - .L_1522)
.L_1522:
        /*00a0*/ 	.word	0x00000000


	//----- nvinfo : EIATTR_CBANK_PARAM_SIZE
	.align		4
.L_1523:
        /*00a4*/ 	.byte	0x03, 0x19
        /*00a6*/ 	.short	0x00a0


	//----- nvinfo : EIATTR_PARAM_CBANK
	.align		4
        /*00a8*/ 	.byte	0x04, 0x0a
        /*00aa*/ 	.short	(.L_1525 - .L_1524)
	.align		4
.L_1524:
        /*00ac*/ 	.word	index@(.nv.constant0._Z35group_norm_nhwc_fwd_one_pass_kernelI11Fp16IOBf16WLi128ELi30ELi480EEv26Group_norm_nhwc_fwd_params)
        /*00b0*/ 	.short	0x0210
        /*00b2*/ 	.short	0x00a0


	//----- nvinfo : EIATTR_SW_WAR
	.align		4
.L_1525:
        /*00b4*/ 	.byte	0x04, 0x36
        /*00b6*/ 	.short	(.L_1527 - .L_1526)
.L_1526:
        /*00b8*/ 	.word	0x00000008
.L_1527:


//--------------------- .nv.info._Z35group_norm_nhwc_fwd_one_pass_kernelI11Fp16IOBf16WLi256ELi30ELi480EEv26Group_norm_nhwc_fwd_params --------------------------
	.section	.nv.info._Z35group_norm_nhwc_fwd_one_pass_kernelI11Fp16IOBf16WLi256ELi30ELi480EEv26Group_norm_nhwc_fwd_params,"",@"SHT_CUDA_INFO"
	.sectionflags	@""
	.align	4


	//----- nvinfo : EIATTR_CUDA_API_VERSION
	.align		4
        /*0000*/ 	.byte	0x04, 0x37
        /*0002*/ 	.short	(.L_1529 - .L_1528)
.L_1528:
        /*0004*/ 	.word	0x00000082


	//----- nvinfo : EIATTR_KPARAM_INFO
	.align		4
.L_1529:
        /*0008*/ 	.byte	0x04, 0x17
        /*000a*/ 	.short	(.L_1531 - .L_1530)
.L_1530:
        /*000c*/ 	.word	0x00000000
        /*0010*/ 	.short	0x0000
        /*0012*/ 	.short	0x0000
        /*0014*/ 	.byte	0x00, 0xf0, 0x81, 0x02


	//----- nvinfo : EIATTR_SPARSE_MMA_MASK
	.align		4
.L_1531:
        /*0018*/ 	.byte	0x03, 0x50
        /*001a*/ 	.short	0x0000


	//----- nvinfo : EIATTR_MAXREG_COUNT
	.align		4
        /*001c*/ 	.byte	0x03, 0x1b
        /*001e*/ 	.short	0x0080


	//----- nvinfo : EIATTR_NUM_BARRIERS
	.align		4
        /*0020*/ 	.byte	0x02, 0x4c
        /*0022*/ 	.byte	0x01
	.zero		1


	//----- nvinfo : EIATTR_MERCURY_ISA_VERSION
	.align		4
        /*0024*/ 	.byte	0x03, 0x5f
        /*0026*/ 	.short	0x0101


	//----- nvinfo : EIATTR_COOP_GROUP_MASK_REGIDS
	.align		4
        /*0028*/ 	.byte	0x04, 0x29
        /*002a*/ 	.short	(.L_1533 - .L_1532)


	//   ....[0]....
.L_1532:
        /*002c*/ 	.word	0xffffffff


	//   ....[1]....
        /*0030*/ 	.word	0xffffffff


	//   ....[2]....
        /*0034*/ 	.word	0xffffffff


	//   ....[3]....
        /*0038*/ 	.word	0xffffffff


	//   ....[4]....
        /*003c*/ 	.word	0xffffffff


	//   ....[5]....
        /*0040*/ 	.word	0xffffffff


	//   ....[6]....
        /*0044*/ 	.word	0xffffffff


	//   ....[7]....
        /*0048*/ 	.word	0xffffffff


	//   ....[8]....
        /*004c*/ 	.word	0xffffffff


	//   ....[9]....
        /*0050*/ 	.word	0xffffffff


	//----- nvinfo : EIATTR_COOP_GROUP_INSTR_OFFSETS
	.align		4
.L_1533:
        /*0054*/ 	.byte	0x04, 0x28
        /*0056*/ 	.short	(.L_1535 - .L_1534)


	//   ....[0]....
.L_1534:
        /*0058*/ 	.word	0x00001030


	//   ....[1]....
        /*005c*/ 	.word	0x00001040


	//   ....[2]....
        /*0060*/ 	.word	0x00001070


	//   ....[3]....
        /*0064*/ 	.word	0x00001080


	//   ....[4]....
        /*0068*/ 	.word	0x000010c0


	//   ....[5]....
        /*006c*/ 	.word	0x000010d0


	//   ....[6]....
        /*0070*/ 	.word	0x00001110


	//   ....[7]....
        /*0074*/ 	.word	0x00001120


	//   ....[8]....
        /*0078*/ 	.word	0x00001160


	//   ....[9]....
        /*007c*/ 	.word	0x00001170


	//----- nvinfo : EIATTR_EXIT_INSTR_OFFSETS
	.align		4
.L_1535:
        /*0080*/ 	.byte	0x04, 0x1c
        /*0082*/ 	.short	(.L_1537 - .L_1536)


	//   ....[0]....
.L_1536:
        /*0084*/ 	.word	0x00000070


	//   ....[1]....
        /*0088*/ 	.word	0x00003c00


	//----- nvinfo : EIATTR_MAX_THREADS
	.align		4
.L_1537:
        /*008c*/ 	.byte	0x04, 0x05
        /*008e*/ 	.short	(.L_1539 - .L_1538)
.L_1538:
        /*0090*/ 	.word	0x000001e0
        /*0094*/ 	.word	0x00000001
        /*0098*/ 	.word	0x00000001


	//----- nvinfo : EIATTR_CRS_STACK_SIZE
	.align		4
.L_1539:
        /*009c*/ 	.byte	0x04, 0x1e
        /*009e*/ 	.short	(.L_1541 - .L_1540)
.L_1540:
        /*00a0*/ 	.word	0x00000000


	//----- nvinfo : EIATTR_CBANK_PARAM_SIZE
	.align		4
.L_1541:
        /*00a4*/ 	.byte	0x03, 0x19
        /*00a6*/ 	.short	0x00a0


	//----- nvinfo : EIATTR_PARAM_CBANK
	.align		4
        /*00a8*/ 	.byte	0x04, 0x0a
        /*00aa*/ 	.short	(.L_1543 - .L_1542)
	.align		4
.L_1542:
        /*00ac*/ 	.word	index@(.nv.constant0._Z35group_norm_nhwc_fwd_one_pass_kernelI11Fp16IOBf16WLi256ELi30ELi480EEv26Group_norm_nhwc_fwd_params)
        /*00b0*/ 	.short	0x0210
        /*00b2*/ 	.short	0x00a0


	//----- nvinfo : EIATTR_SW_WAR
	.align		4
.L_1543:
        /*00b4*/ 	.byte	0x04, 0x36
        /*00b6*/ 	.short	(.L_1545 - .L_1544)
.L_1544:
        /*00b8*/ 	.word	0x00000008
.L_1545:


//--------------------- .nv.info._Z35group_norm_nhwc_fwd_one_pass_kernelI11Fp16IOBf16WLi512ELi30ELi480EEv26Group_norm_nhwc_fwd_params --------------------------
	.section	.nv.info._Z35group_norm_nhwc_fwd_one_pass_kernelI11Fp16IOBf16WLi512ELi30ELi480EEv26Group_norm_nhwc_fwd_params,"",@"SHT_CUDA_INFO"
	.sectionflags	@""
	.align	4


	//----- nvinfo : EIATTR_CUDA_API_VERSION
	.align		4
        /*0000*/ 	.byte	0x04, 0x37
        /*0002*/ 	.short	(.L_1547 - .L_1546)
.L_1546:
        /*0004*/ 	.word	0x00000082


	//----- nvinfo : EIATTR_KPARAM_INFO
	.align		4
.L_1547:
        /*0008*/ 	.byte	0x04, 0x17
        /*000a*/ 	.short	(.L_1549 - .L_1548)
.L_1548:
        /*000c*/ 	.word	0x00000000
        /*0010*/ 	.short	0x0000
        /*0012*/ 	.short	0x0000
        /*0014*/ 	.byte	0x00, 0xf0, 0x81, 0x02


	//----- nvinfo : EIATTR_SPARSE_MMA_MASK
	.align		4
.L_1549:
        /*0018*/ 	.byte	0x03, 0x50
        /*001a*/ 	.short	0x0000


	//----- nvinfo : EIATTR_MAXREG_COUNT
	.align		4
        /*001c*/ 	.byte	0x03, 0x1b
        /*001e*/ 	.short	0x0080


	//----- nvinfo : EIATTR_NUM_BARRIERS
	.align		4
        /*0020*/ 	.byte	0x02, 0x4c
        /*0022*/ 	.byte	0x01
	.zero		1


	//----- nvinfo : EIATTR_MERCURY_ISA_VERSION
	.align		4
        /*0024*/ 	.byte	0x03, 0x5f
        /*0026*/ 	.short	0x0101


	//----- nvinfo : EIATTR_COOP_GROUP_MASK_REGIDS
	.align		4
        /*0028*/ 	.byte	0x04, 0x29
        /*002a*/ 	.short	(.L_1551 - .L_1550)


	//   ....[0]....
.L_1550:
        /*002c*/ 	.word	0xffffffff


	//   ....[1]....
        /*0030*/ 	.word	0xffffffff


	//   ....[2]....
        /*0034*/ 	.word	0xffffffff


	//   ....[3]....
        /*0038*/ 	.word	0xffffffff


	//   ....[4]....
        /*003c*/ 	.word	0xffffffff


	//   ....[5]....
        /*0040*/ 	.word	0xffffffff


	//   ....[6]....
        /*0044*/ 	.word	0xffffffff


	//   ....[7]....
        /*0048*/ 	.word	0xffffffff


	//   ....[8]....
        /*004c*/ 	.word	0xffffffff


	//   ....[9]....
        /*0050*/ 	.word	0xffffffff


	//----- nvinfo : EIATTR_COOP_GROUP_INSTR_OFFSETS
	.align		4
.L_1551:
        /*0054*/ 	.byte	0x04, 0x28
        /*0056*/ 	.short	(.L_1553 - .L_1552)


	//   ....[0]....
.L_1552:
        /*0058*/ 	.word	0x00001bd0


	//   ....[1]....
        /*005c*/ 	.word	0x00001be0


	//   ....[2]....
        /*0060*/ 	.word	0x00001c20


	//   ....[3]....
        /*0064*/ 	.word	0x00001c30


	//   ....[4]....
        /*0068*/ 	.word	0x00001c70


	//   ....[5]....
        /*006c*/ 	.word	0x00001c80


	//   ....[6]....
        /*0070*/ 	.word	0x00001cc0


	//   ....[7]....
        /*0074*/ 	.word	0x00001cd0


	//   ....[8]....
        /*0078*/ 	.word	0x00001d10


	//   ....[9]....
        /*007c*/ 	.word	0x00001d20


	//----- nvinfo : EIATTR_EXIT_INSTR_OFFSETS
	.align		4
.L_1553:
        /*0080*/ 	.byte	0x04, 0x1c
        /*0082*/ 	.short	(.L_1555 - .L_1554)


	//   ....[0]....
.L_1554:
        /*0084*/ 	.word	0x00000060


	//   ....[1]....
        /*0088*/ 	.word	0x00005290


	//----- nvinfo : EIATTR_MAX_THREADS
	.align		4
.L_1555:
        /*008c*/ 	.byte	0x04, 0x05
        /*008e*/ 	.short	(.L_1557 - .L_1556)
.L_1556:
        /*0090*/ 	.word	0x000001e0
        /*0094*/ 	.word	0x00000001
        /*0098*/ 	.word	0x00000001


	//----- nvinfo : EIATTR_CRS_STACK_SIZE
	.align		4
.L_1557:
        /*009c*/ 	.byte	0x04, 0x1e
        /*009e*/ 	.short	(.L_1559 - .L_1558)
.L_1558:
        /*00a0*/ 	.word	0x00000000


	//----- nvinfo : EIATTR_CBANK_PARAM_SIZE
	.align		4
.L_1559:
        /*00a4*/ 	.byte	0x03, 0x19
        /*00a6*/ 	.short	0x00a0


	//----- nvinfo : EIATTR_PARAM_CBANK
	.align		4
        /*00a8*/ 	.byte	0x04, 0x0a
        /*00aa*/ 	.short	(.L_1561 - .L_1560)
	.align		4
.L_1560:
        /*00ac*/ 	.word	index@(.nv.constant0._Z35group_norm_nhwc_fwd_one_pass_kernelI11Fp16IOBf16WLi512ELi30ELi480EEv26Group_norm_nhwc_fwd_params)
        /*00b0*/ 	.short	0x0210
        /*00b2*/ 	.short	0x00a0


	//----- nvinfo : EIATTR_SW_WAR
	.align		4
.L_1561:
        /*00b4*/ 	.byte	0x04, 0x36
        /*00b6*/ 	.short	(.L_1563 - .L_1562)
.L_1562:
        /*00b8*/ 	.word	0x00000008
.L_1563:


//--------------------- .nv.info._Z35group_norm_nhwc_fwd_one_pass_kernelI11Fp16IOFp16WLi64ELi30ELi480EEv26Group_norm_nhwc_fwd_params --------------------------
	.section	.nv.info._Z35group_norm_nhwc_fwd_one_pass_kernelI11Fp16IOFp16WLi64ELi30ELi480EEv26Group_norm_nhwc_fwd_params,"",@"SHT_CUDA_INFO"
	.sectionflags	@""
	.align	4


	//----- nvinfo : EIATTR_CUDA_API_VERSION
	.align		4
        /*0000*/ 	.byte	0x04, 0x37
        /*0002*/ 	.short	(.L_1565 - .L_1564)
.L_1564:
        /*0004*/ 	.word	0x00000082


	//----- nvinfo : EIATTR_KPARAM_INFO
	.align		4
.L_1565:
        /*0008*/ 	.byte	0x04, 0x17
        /*000a*/ 	.short	(.L_1567 - .L_1566)
.L_1566:
        /*000c*/ 	.word	0x00000000
        /*0010*/ 	.short	0x0000
        /*0012*/ 	.short	0x0000
        /*0014*/ 	.byte	0x00, 0xf0, 0x81, 0x02


	//----- nvinfo : EIATTR_SPARSE_MMA_MASK
	.align		4
.L_1567:
        /*0018*/ 	.byte	0x03, 0x50
        /*001a*/ 	.short	0x0000


	//----- nvinfo : EIATTR_MAXREG_COUNT
	.align		4
        /*001c*/ 	.byte	0x03, 0x1b
        /*001e*/ 	.short	0x0080


	//----- nvinfo : EIATTR_NUM_BARRIERS
	.align		4
        /*0020*/ 	.byte	0x02, 0x4c
        /*0022*/ 	.byte	0x01
	.zero		1


	//----- nvinfo : EIATTR_MERCURY_ISA_VERSION
	.align		4
        /*0024*/ 	.byte	0x03, 0x5f
        /*0026*/ 	.short	0x0101


	//----- nvinfo : EIATTR_COOP_GROUP_MASK_REGIDS
	.align		4
        /*0028*/ 	.byte	0x04, 0x29
        /*002a*/ 	.short	(.L_1569 - .L_1568)


	//   ....[0]....
.L_1568:
        /*002c*/ 	.word	0xffffffff


	//   ....[1]....
        /*0030*/ 	.word	0xffffffff


	//   ....[2]....
        /*0034*/ 	.word	0xffffffff


	//   ....[3]....
        /*0038*/ 	.word	0xffffffff


	//   ....[4]....
        /*003c*/ 	.word	0xffffffff


	//   ....[5]....
        /*0040*/ 	.word	0xffffffff


	//   ....[6]....
        /*0044*/ 	.word	0xffffffff


	//   ....[7]....
        /*0048*/ 	.word	0xffffffff


	//   ....[8]....
        /*004c*/ 	.word	0xffffffff


	//   ....[9]....
        /*0050*/ 	.word	0xffffffff


	//----- nvinfo : EIATTR_COOP_GROUP_INSTR_OFFSETS
	.align		4
.L_1569:
        /*0054*/ 	.byte	0x04, 0x28
        /*0056*/ 	.short	(.L_1571 - .L_1570)


	//   ....[0]....
.L_1570:
        /*0058*/ 	.word	0x00000740


	//   ....[1]....
        /*005c*/ 	.word	0x00000750


	//   ....[2]....
        /*0060*/ 	.word	0x00000780


	//   ....[3]....
        /*0064*/ 	.word	0x000007a0


	//   ....[4]....
        /*0068*/ 	.word	0x000007d0


	//   ....[5]....
        /*006c*/ 	.word	0x000007f0


	//   ....[6]....
        /*0070*/ 	.word	0x00000820


	//   ....[7]....
        /*0074*/ 	.word	0x00000840


	//   ....[8]....
        /*0078*/ 	.word	0x00000870


	//   ....[9]....
        /*007c*/ 	.word	0x00000890


	//----- nvinfo : EIATTR_EXIT_INSTR_OFFSETS
	.align		4
.L_1571:
        /*0080*/ 	.byte	0x04, 0x1c
        /*0082*/ 	.short	(.L_1573 - .L_1572)


	//   ....[0]....
.L_1572:
        /*0084*/ 	.word	0x00000060


	//   ....[1]....
        /*0088*/ 	.word	0x00001cd0


	//----- nvinfo : EIATTR_MAX_THREADS
	.align		4
.L_1573:
        /*008c*/ 	.byte	0x04, 0x05
        /*008e*/ 	.short	(.L_1575 - .L_1574)
.L_1574:
        /*0090*/ 	.word	0x000001e0
        /*0094*/ 	.word	0x00000001
        /*0098*/ 	.word	0x00000001


	//----- nvinfo : EIATTR_CRS_STACK_SIZE
	.align		4
.L_1575:
        /*009c*/ 	.byte	0x04, 0x1e
        /*009e*/ 	.short	(.L_1577 - .L_1576)
.L_1576:
        /*00a0*/ 	.word	0x00000000


	//----- nvinfo : EIATTR_CBANK_PARAM_SIZE
	.align		4
.L_1577:
        /*00a4*/ 	.byte	0x03, 0x19
        /*00a6*/ 	.short	0x00a0


	//----- nvinfo : EIATTR_PARAM_CBANK
	.align		4
        /*00a8*/ 	.byte	0x04, 0x0a
        /*00aa*/ 	.short	(.L_1579 - .L_1578)
	.align		4
.L_1578:
        /*00ac*/ 	.word	index@(.nv.constant0._Z35group_norm_nhwc_fwd_one_pass_kernelI11Fp16IOFp16WLi64ELi30ELi480EEv26Group_norm_nhwc_fwd_params)
        /*00b0*/ 	.short	0x0210
        /*00b2*/ 	.short	0x00a0


	//----- nvinfo : EIATTR_SW_WAR
	.align		4
.L_1579:
        /*00b4*/ 	.byte	0x04, 0x36
        /*00b6*/ 	.short	(.L_1581 - .L_1580)
.L_1580:
        /*00b8*/ 	.word	0x00000008
.L_1581:


//--------------------- .nv.info._Z35group_norm_nhwc_fwd_one_pass_kernelI11Fp16IOFp16WLi128ELi30ELi480EEv26Group_norm_nhwc_fwd_params --------------------------
	.section	.nv.info._Z35group_norm_nhwc_fwd_one_pass_kernelI11Fp16IOFp16WLi128ELi30ELi480EEv26Group_norm_nhwc_fwd_params,"",@"SHT_CUDA_INFO"
	.sectionflags	@""
	.align	4


	//----- nvinfo : EIATTR_CUDA_API_VERSION
	.align		4
        /*0000*/ 	.byte	0x04, 0x37
        /*0002*/ 	.short	(.L_1583 - .L_1582)
.L_1582:
        /*0004*/ 	.word	0x00000082


	//----- nvinfo : EIATTR_KPARAM_INFO
	.align		4
.L_1583:
        /*0008*/ 	.byte	0x04, 0x17
        /*000a*/ 	.short	(.L_1585 - .L_1584)
.L_1584:
        /*000c*/ 	.word	0x00000000
        /*0010*/ 	.short	0x0000
        /*0012*/ 	.short	0x0000
        /*0014*/ 	.byte	0x00, 0xf0, 0x81, 0x02


	//----- nvinfo : EIATTR_SPARSE_MMA_MASK
	.align		4
.L_1585:
        /*0018*/ 	.byte	0x03, 0x50
        /*001a*/ 	.short	0x0000


	//----- nvinfo : EIATTR_MAXREG_COUNT
	.align		4
        /*001c*/ 	.byte	0x03, 0x1b
        /*001e*/ 	.short	0x0080


	//----- nvinfo : EIATTR_NUM_BARRIERS
	.align		4
        /*0020*/ 	.byte	0x02, 0x4c
        /*0022*/ 	.byte	0x01
	.zero		1


	//----- nvinfo : EIATTR_MERCURY_ISA_VERSION
	.align		4
        /*0024*/ 	.byte	0x03, 0x5f
        /*0026*/ 	.short	0x0101


	//----- nvinfo : EIATTR_COOP_GROUP_MASK_REGIDS
	.align		4
        /*0028*/ 	.byte	0x04, 0x29
        /*002a*/ 	.short	(.L_1587 - .L_1586)


	//   ....[0]....
.L_1586:
        /*002c*/ 	.word	0xffffffff


	//   ....[1]....
        /*0030*/ 	.word	0xffffffff


	//   ....[2]....
        /*0034*/ 	.word	0xffffffff


	//   ....[3]....
        /*0038*/ 	.word	0xffffffff


	//   ....[4]....
        /*003c*/ 	.word	0xffffffff


	//   ....[5]....
        /*0040*/ 	.word	0xffffffff


	//   ....[6]....
        /*0044*/ 	.word	0xffffffff


	//   ....[7]....
        /*0048*/ 	.word	0xffffffff


	//   ....[8]....
        /*004c*/ 	.word	0xffffffff


	//   ....[9]....
        /*0050*/ 	.word	0xffffffff


	//----- nvinfo : EIATTR_COOP_GROUP_INSTR_OFFSETS
	.align		4
.L_1587:
        /*0054*/ 	.byte	0x04, 0x28
        /*0056*/ 	.short	(.L_1589 - .L_1588)


	//   ....[0]....
.L_1588:
        /*0058*/ 	.word	0x00000a10


	//   ....[1]....
        /*005c*/ 	.word	0x00000a30


	//   ....[2]....
        /*0060*/ 	.word	0x00000a80


	//   ....[3]....
        /*0064*/ 	.word	0x00000aa0


	//   ....[4]....
        /*0068*/ 	.word	0x00000ad0


	//   ....[5]....
        /*006c*/ 	.word	0x00000af0


	//   ....[6]....
        /*0070*/ 	.word	0x00000b20


	//   ....[7]....
        /*0074*/ 	.word	0x00000b40


	//   ....[8]....
        /*0078*/ 	.word	0x00000b70


	//   ....[9]....
        /*007c*/ 	.word	0x00000b90


	//----- nvinfo : EIATTR_EXIT_INSTR_OFFSETS
	.align		4
.L_1589:
        /*0080*/ 	.byte	0x04, 0x1c
        /*0082*/ 	.short	(.L_1591 - .L_1590)


	//   ....[0]....
.L_1590:
        /*0084*/ 	.word	0x00000060


	//   ....[1]....
        /*0088*/ 	.word	0x00002490


	//----- nvinfo : EIATTR_MAX_THREADS
	.align		4
.L_1591:
        /*008c*/ 	.byte	0x04, 0x05
        /*008e*/ 	.short	(.L_1593 - .L_1592)
.L_1592:
        /*0090*/ 	.word	0x000001e0
        /*0094*/ 	.word	0x00000001
        /*0098*/ 	.word	0x00000001


	//----- nvinfo : EIATTR_CRS_STACK_SIZE
	.align		4
.L_1593:
        /*009c*/ 	.byte	0x04, 0x1e
        /*009e*/ 	.short	(.L_1595 - .L_1594)
.L_1594:
        /*00a0*/ 	.word	0x00000000


	//----- nvinfo : EIATTR_CBANK_PARAM_SIZE
	.align		4
.L_1595:
        /*00a4*/ 	.byte	0x03, 0x19
        /*00a6*/ 	.short	0x00a0


	//----- nvinfo : EIATTR_PARAM_CBANK
	.align		4
        /*00a8*/ 	.byte	0x04, 0x0a
        /*00aa*/ 	.short	(.L_1597 - .L_1596)
	.align		4
.L_1596:
        /*00ac*/ 	.word	index@(.nv.constant0._Z35group_norm_nhwc_fwd_one_pass_kernelI11Fp16IOFp16WLi128ELi30ELi480EEv26Group_norm_nhwc_fwd_params)
        /*00b0*/ 	.short	0x0210
        /*00b2*/ 	.short	0x00a0


	//----- nvinfo : EIATTR_SW_WAR
	.align		4
.L_1597:
        /*00b4*/ 	.byte	0x04, 0x36
        /*00b6*/ 	.short	(.L_1599 - .L_1598)
.L_1598:
        /*00b8*/ 	.word	0x00000008
.L_1599:


//--------------------- .nv.info._Z35group_norm_nhwc_fwd_one_pass_kernelI11Fp16IOFp16WLi256ELi30ELi480EEv26Group_norm_nhwc_fwd_params --------------------------
	.section	.nv.info._Z35group_norm_nhwc_fwd_one_pass_kernelI11Fp16IOFp16WLi256ELi30ELi480EEv26Group_norm_nhwc_fwd_params,"",@"SHT_CUDA_INFO"
	.sectionflags	@""
	.align	4


	//----- nvinfo : EIATTR_CUDA_API_VERSION
	.align		4
        /*0000*/ 	.byte	0x04, 0x37
        /*0002*/ 	.short	(.L_1601 - .L_1600)
.L_1600:
        /*0004*/ 	.word	0x00000082


	//----- nvinfo : EIATTR_KPARAM_INFO
	.align		4
.L_1601:
        /*0008*/ 	.byte	0x04, 0x17
        /*000a*/ 	.short	(.L_1603 - .L_1602)
.L_1602:
        /*000c*/ 	.word	0x00000000
        /*0010*/ 	.short	0x0000
        /*0012*/ 	.short	0x0000
        /*0014*/ 	.byte	0x00, 0xf0, 0x81, 0x02


	//----- nvinfo : EIATTR_SPARSE_MMA_MASK
	.align		4
.L_1603:
        /*0018*/ 	.byte	0x03, 0x50
        /*001a*/ 	.short	0x0000


	//----- nvinfo : EIATTR_MAXREG_COUNT
	.align		4
        /*001c*/ 	.byte	0x03, 0x1b
        /*001e*/ 	.short	0x0080


	//----- nvinfo : EIATTR_NUM_BARRIERS
	.align		4
        /*0020*/ 	.byte	0x02, 0x4c
        /*0022*/ 	.byte	0x01
	.zero		1


	//----- nvinfo : EIATTR_MERCURY_ISA_VERSION
	.align		4
        /*0024*/ 	.byte	0x03, 0x5f
        /*0026*/ 	.short	0x0101


	//----- nvinfo : EIATTR_COOP_GROUP_MASK_REGIDS
	.align		4
        /*0028*/ 	.byte	0x04, 0x29
        /*002a*/ 	.short	(.L_1605 - .L_1604)


	//   ....[0]....
.L_1604:
        /*002c*/ 	.word	0xffffffff


	//   ....[1]....
        /*0030*/ 	.word	0xffffffff


	//   ....[2]....
        /*0034*/ 	.word	0xffffffff


	//   ....[3]....
        /*0038*/ 	.word	0xffffffff


	//   ....[4]....
        /*003c*/ 	.word	0xffffffff


	//   ....[5]....
        /*0040*/ 	.word	0xffffffff


	//   ....[6]....
        /*0044*/ 	.word	0xffffffff


	//   ....[7]....
        /*0048*/ 	.word	0xffffffff


	//   ....[8]....
        /*004c*/ 	.word	0xffffffff


	//   ....[9]....
        /*0050*/ 	.word	0xffffffff


	//----- nvinfo : EIATTR_COOP_GROUP_INSTR_OFFSETS
	.align		4
.L_1605:
        /*0054*/ 	.byte	0x04, 0x28
        /*0056*/ 	.short	(.L_1607 - .L_1606)


	//   ....[0]....
.L_1606:
        /*0058*/ 	.word	0x00001030


	//   ....[1]....
        /*005c*/ 	.word	0x00001040


	//   ....[2]....
        /*0060*/ 	.word	0x00001070


	//   ....[3]....
        /*0064*/ 	.word	0x00001080


	//   ....[4]....
        /*0068*/ 	.word	0x000010c0


	//   ....[5]....
        /*006c*/ 	.word	0x000010d0


	//   ....[6]....
        /*0070*/ 	.word	0x00001110


	//   ....[7]....
        /*0074*/ 	.word	0x00001120


	//   ....[8]....
        /*0078*/ 	.word	0x00001160


	//   ....[9]....
        /*007c*/ 	.word	0x00001170


	//----- nvinfo : EIATTR_EXIT_INSTR_OFFSETS
	.align		4
.L_1607:
        /*0080*/ 	.byte	0x04, 0x1c
        /*0082*/ 	.short	(.L_1609 - .L_1608)


	//   ....[0]....
.L_1608:
        /*0084*/ 	.word	0x00000070


	//   ....[1]....
        /*0088*/ 	.word	0x00003c00


	//----- nvinfo : EIATTR_MAX_THREADS
	.align		4
.L_1609:
        /*008c*/ 	.byte	0x04, 0x05
        /*008e*/ 	.short	(.L_1611 - .L_1610)
.L_1610:
        /*0090*/ 	.word	0x000001e0
        /*0094*/ 	.word	0x00000001
        /*0098*/ 	.word	0x00000001


	//----- nvinfo : EIATTR_CRS_STACK_SIZE
	.align		4
.L_1611:
        /*009c*/ 	.byte	0x04, 0x1e
        /*009e*/ 	.short	(.L_1613 - .L_1612)
.L_1612:
        /*00a0*/ 	.word	0x00000000


	//----- nvinfo : EIATTR_CBANK_PARAM_SIZE
	.align		4
.L_1613:
        /*00a4*/ 	.byte	0x03, 0x19
        /*00a6*/ 	.short	0x00a0


	//----- nvinfo : EIATTR_PARAM_CBANK
	.align		4
        /*00a8*/ 	.byte	0x04, 0x0a
        /*00aa*/ 	.short	(.L_1615 - .L_1614)
	.align		4
.L_1614:
        /*00ac*/ 	.word	index@(.nv.constant0._Z35group_norm_nhwc_fwd_one_pass_kernelI11Fp16IOFp16WLi256ELi30ELi480EEv26Group_norm_nhwc_fwd_params)
        /*00b0*/ 	.short	0x0210
        /*00b2*/ 	.short	0x00a0


	//----- nvinfo : EIATTR_SW_WAR
	.align		4
.L_1615:
        /*00b4*/ 	.byte	0x04, 0x36
        /*00b6*/ 	.short	(.L_1617 - .L_1616)
.L_1616:
        /*00b8*/ 	.word	0x00000008
.L_1617:


//--------------------- .nv.info._Z35group_norm_nhwc_fwd_one_pass_kernelI11Fp16IOFp16WLi512ELi30ELi480EEv26Group_norm_nhwc_fwd_params --------------------------
	.section	.nv.info._Z35group_norm_nhwc_fwd_one_pass_kernelI11Fp16IOFp16WLi512ELi30ELi480EEv26Group_norm_nhwc_fwd_params,"",@"SHT_CUDA_INFO"
	.sectionflags	@""
	.align	4


	//----- nvinfo : EIATTR_CUDA_API_VERSION
	.align		4
        /*0000*/ 	.byte	0x04, 0x37
        /*0002*/ 	.short	(.L_1619 - .L_1618)
.L_1618:
        /*0004*/ 	.word	0x00000082


	//----- nvinfo : EIATTR_KPARAM_INFO
	.align		4
.L_1619:
        /*0008*/ 	.byte	0x04, 0x17
        /*000a*/ 	.short	(.L_1621 - .L_1620)
.L_1620:
        /*000c*/ 	.word	0x00000000
        /*0010*/ 	.short	0x0000
        /*0012*/ 	.short	0x0000
        /*0014*/ 	.byte	0x00, 0xf0, 0x81, 0x02


	//----- nvinfo : EIATTR_SPARSE_MMA_MASK
	.align		4
.L_1621:
        /*0018*/ 	.byte	0x03, 0x50
        /*001a*/ 	.short	0x0000


	//----- nvinfo : EIATTR_MAXREG_COUNT
	.align		4
        /*001c*/ 	.byte	0x03, 0x1b
        /*001e*/ 	.short	0x0080


	//----- nvinfo : EIATTR_NUM_BARRIERS
	.align		4
        /*0020*/ 	.byte	0x02, 0x4c
        /*0022*/ 	.byte	0x01
	.zero		1


	//----- nvinfo : EIATTR_MERCURY_ISA_VERSION
	.align		4
        /*0024*/ 	.byte	0x03, 0x5f
        /*0026*/ 	.short	0x0101


	//----- nvinfo : EIATTR_COOP_GROUP_MASK_REGIDS
	.align		4
        /*0028*/ 	.byte	0x04, 0x29
        /*002a*/ 	.short	(.L_1623 - .L_1622)


	//   ....[0]....
.L_1622:
        /*002c*/ 	.word	0xffffffff


	//   ....[1]....
        /*0030*/ 	.word	0xffffffff


	//   ....[2]....
        /*0034*/ 	.word	0xffffffff


	//   ....[3]....
        /*0038*/ 	.word	0xffffffff


	//   ....[4]....
        /*003c*/ 	.word	0xffffffff


	//   ....[5]....
        /*0040*/ 	.word	0xffffffff


	//   ....[6]....
        /*0044*/ 	.word	0xffffffff


	//   ....[7]....
        /*0048*/ 	.word	0xffffffff


	//   ....[8]....
        /*004c*/ 	.word	0xffffffff


	//   ....[9]....
        /*0050*/ 	.word	0xffffffff


	//----- nvinfo : EIATTR_COOP_GROUP_INSTR_OFFSETS
	.align		4
.L_1623:
        /*0054*/ 	.byte	0x04, 0x28
        /*0056*/ 	.short	(.L_1625 - .L_1624)


	//   ....[0]....
.L_1624:
        /*0058*/ 	.word	0x00001bd0


	//   ....[1]....
        /*005c*/ 	.word	0x00001be0


	//   ....[2]....
        /*0060*/ 	.word	0x00001c20


	//   ....[3]....
        /*0064*/ 	.word	0x00001c30


	//   ....[4]....
        /*0068*/ 	.word	0x00001c70


	//   ....[5]....
        /*006c*/ 	.word	0x00001c80


	//   ....[6]....
        /*0070*/ 	.word	0x00001cc0


	//   ....[7]....
        /*0074*/ 	.word	0x00001cd0


	//   ....[8]....
        /*0078*/ 	.word	0x00001d10


	//   ....[9]....
        /*007c*/ 	.word	0x00001d20


	//----- nvinfo : EIATTR_EXIT_INSTR_OFFSETS
	.align		4
.L_1625:
        /*0080*/ 	.byte	0x04, 0x1c
        /*0082*/ 	.short	(.L_1627 - .L_1626)


	//   ....[0]....
.L_1626:
        /*0084*/ 	.word	0x00000060


	//   ....[1]....
        /*0088*/ 	.word	0x00005290


	//----- nvinfo : EIATTR_MAX_THREADS
	.align		4
.L_1627:
        /*008c*/ 	.byte	0x04, 0x05
        /*008e*/ 	.short	(.L_1629 - .L_1628)
.L_1628:
        /*0090*/ 	.word	0x000001e0
        /*0094*/ 	.word	0x00000001
        /*0098*/ 	.word	0x00000001


	//----- nvinfo : EIATTR_CRS_STACK_SIZE
	.align		4
.L_1629:
        /*009c*/ 	.byte	0x04, 0x1e
        /*009e*/ 	.short	(.L_1631 - .L_1630)
.L_1630:
        /*00a0*/ 	.word	0x00000000


	//----- nvinfo : EIATTR_CBANK_PARAM_SIZE
	.align		4
.L_1631:
        /*00a4*/ 	.byte	0x03, 0x19
        /*00a6*/ 	.short	0x00a0


	//----- nvinfo : EIATTR_PARAM_CBANK
	.align		4
        /*00a8*/ 	.byte	0x04, 0x0a
        /*00aa*/ 	.short	(.L_1633 - .L_1632)
	.align		4
.L_1632:
        /*00ac*/ 	.word	index@(.nv.constant0._Z35group_norm_nhwc_fwd_one_pass_kernelI11Fp16IOFp16WLi512ELi30ELi480EEv26Group_norm_nhwc_fwd_params)
        /*00b0*/ 	.short	0x0210
        /*00b2*/ 	.short	0x00a0


	//----- nvinfo : EIATTR_SW_WAR
	.align		4
.L_1633:
        /*00b4*/ 	.byte	0x04, 0x36
        /*00b6*/ 	.short	(.L_1635 - .L_1634)
.L_1634:
        /*00b8*/ 	.word	0x00000008
.L_1635:


//--------------------- .nv.info._Z35group_norm_nhwc_fwd_one_pass_kernelI11Fp32IOFp32WLi64ELi30ELi480EEv26Group_norm_nhwc_fwd_params --------------------------
	.section	.nv.info._Z35group_norm_nhwc_fwd_one_pass_kernelI11Fp32IOFp32WLi64ELi30ELi480EEv26Group_norm_nhwc_fwd_params,"",@"SHT_CUDA_INFO"
	.sectionflags	@""
	.align	4


	//----- nvinfo : EIATTR_CUDA_API_VERSION
	.align		4
        /*0000*/ 	.byte	0x04, 0x37
        /*0002*/ 	.short	(.L_1637 - .L_1636)
.L_1636:
        /*0004*/ 	.word	0x00000082


	//----- nvinfo : EIATTR_KPARAM_INFO
	.align		4
.L_1637:
        /*0008*/ 	.byte	0x04, 0x17
        /*000a*/ 	.short	(.L_1639 - .L_1638)
.L_1638:
        /*000c*/ 	.word	0x00000000
        /*0010*/ 	.short	0x0000
        /*0012*/ 	.short	0x0000
        /*0014*/ 	.byte	0x00, 0xf0, 0x81, 0x02


	//----- nvinfo : EIATTR_SPARSE_MMA_MASK
	.align		4
.L_1639:
        /*0018*/ 	.byte	0x03, 0x50
        /*001a*/ 	.short	0x0000


	//----- nvinfo : EIATTR_MAXREG_COUNT
	.align		4
        /*001c*/ 	.byte	0x03, 0x1b
        /*001e*/ 	.short	0x0080


	//----- nvinfo : EIATTR_NUM_BARRIERS
	.align		4
        /*0020*/ 	.byte	0x02, 0x4c
        /*0022*/ 	.byte	0x01
	.zero		1


	//----- nvinfo : EIATTR_MERCURY_ISA_VERSION
	.align		4
        /*0024*/ 	.byte	0x03, 0x5f
        /*0026*/ 	.short	0x0101


	//----- nvinfo : EIATTR_COOP_GROUP_MASK_REGIDS
	.align		4
        /*0028*/ 	.byte	0x04, 0x29
        /*002a*/ 	.short	(.L_1641 - .L_1640)


	//   ....[0]....
.L_1640:
        /*002c*/ 	.word	0xffffffff


	//   ....[1]....
        /*0030*/ 	.word	0xffffffff


	//   ....[2]....
        /*0034*/ 	.word	0xffffffff


	//   ....[3]....
        /*0038*/ 	.word	0xffffffff


	//   ....[4]....
        /*003c*/ 	.word	0xffffffff


	//   ....[5]....
        /*0040*/ 	.word	0xffffffff


	//   ....[6]....
        /*0044*/ 	.word	0xffffffff


	//   ....[7]....
        /*0048*/ 	.word	0xffffffff


	//   ....[8]....
        /*004c*/ 	.word	0xffffffff


	//   ....[9]....
        /*0050*/ 	.word	0xffffffff


	//----- nvinfo : EIATTR_COOP_GROUP_INSTR_OFFSETS
	.align		4
.L_1641:
        /*0054*/ 	.byte	0x04, 0x28
        /*0056*/ 	.short	(.L_1643 - .L_1642)


	//   ....[0]....
.L_1642:
        /*0058*/ 	.word	0x00000720


	//   ....[1]....
        /*005c*/ 	.word	0x00000730


	//   ....[2]....
        /*0060*/ 	.word	0x00000760


	//   ....[3]....
        /*0064*/ 	.word	0x00000780


	//   ....[4]....
        /*0068*/ 	.word	0x000007b0


	//   ....[5]....
        /*006c*/ 	.word	0x000007d0


	//   ....[6]....
        /*0070*/ 	.word	0x00000800


	//   ....[7]....
        /*0074*/ 	.word	0x00000820


	//   ....[8]....
        /*0078*/ 	.word	0x00000850


	//   ....[9]....
        /*007c*/ 	.word	0x00000870


	//----- nvinfo : EIATTR_EXIT_INSTR_OFFSETS
	.align		4
.L_1643:
        /*0080*/ 	.byte	0x04, 0x1c
        /*0082*/ 	.short	(.L_1645 - .L_1644)


	//   ....[0]....
.L_1644:
        /*0084*/ 	.word	0x00000060


	//   ....[1]....
        /*0088*/ 	.word	0x00001c40


	//----- nvinfo : EIATTR_MAX_THREADS
	.align		4
.L_1645:
        /*008c*/ 	.byte	0x04, 0x05
        /*008e*/ 	.short	(.L_1647 - .L_1646)
.L_1646:
        /*0090*/ 	.word	0x000001e0
        /*0094*/ 	.word	0x00000001
        /*0098*/ 	.word	0x00000001


	//----- nvinfo : EIATTR_CRS_STACK_SIZE
	.align		4
.L_1647:
        /*009c*/ 	.byte	0x04, 0x1e
        /*009e*/ 	.short	(.L_1649 - .L_1648)
.L_1648:
        /*00a0*/ 	.word	0x00000000


	//----- nvinfo : EIATTR_CBANK_PARAM_SIZE
	.align		4
.L_1649:
        /*00a4*/ 	.byte	0x03, 0x19
        /*00a6*/ 	.short	0x00a0


	//----- nvinfo : EIATTR_PARAM_CBANK
	.align		4
        /*00a8*/ 	.byte	0x04, 0x0a
        /*00aa*/ 	.short	(.L_1651 - .L_1650)
	.align		4
.L_1650:
        /*00ac*/ 	.word	index@(.nv.constant0._Z35group_norm_nhwc_fwd_one_pass_kernelI11Fp32IOFp32WLi64ELi30ELi480EEv26Group_norm_nhwc_fwd_params)
        /*00b0*/ 	.short	0x0210
        /*00b2*/ 	.short	0x00a0


	//----- nvinfo : EIATTR_SW_WAR
	.align		4
.L_1651:
        /*00b4*/ 	.byte	0x04, 0x36
        /*00b6*/ 	.short	(.L_1653 - .L_1652)
.L_1652:
        /*00b8*/ 	.word	0x00000008
.L_1653:


//--------------------- .nv.info._Z35group_norm_nhwc_fwd_one_pass_kernelI11Fp32IOFp32WLi128ELi30ELi480EEv26Group_norm_nhwc_fwd_params --------------------------
	.section	.nv.info._Z35group_norm_nhwc_fwd_one_pass_kernelI11Fp32IOFp32WLi128ELi30ELi480EEv26Group_norm_nhwc_fwd_params,"",@"SHT_CUDA_INFO"
	.sectionflags	@""
	.align	4


	//----- nvinfo : EIATTR_CUDA_API_VERSION
	.align		4
        /*0000*/ 	.byte	0x04, 0x37
        /*0002*/ 	.short	(.L_1655 - .L_1654)
.L_1654:
        /*0004*/ 	.word	0x00000082


	//----- nvinfo : EIATTR_KPARAM_INFO
	.align		4
.L_1655:
        /*0008*/ 	.byte	0x04, 0x17
        /*000a*/ 	.short	(.L_1657 - .L_1656)
.L_1656:
        /*000c*/ 	.word	0x00000000
        /*0010*/ 	.short	0x0000
        /*0012*/ 	.short	0x0000
        /*0014*/ 	.byte	0x00, 0xf0, 0x81, 0x02


	//----- nvinfo : EIATTR_SPARSE_MMA_MASK
	.align		4
.L_1657:
        /*0018*/ 	.byte	0x03, 0x50
        /*001a*/ 	.short	0x0000


	//----- nvinfo : EIATTR_MAXREG_COUNT
	.align		4
        /*001c*/ 	.byte	0x03, 0x1b
        /*001e*/ 	.short	0x0080


	//----- nvinfo : EIATTR_NUM_BARRIERS
	.align		4
        /*0020*/ 	.byte	0x02, 0x4c
        /*0022*/ 	.byte	0x01
	.zero		1


	//----- nvinfo : EIATTR_MERCURY_ISA_VERSION
	.align		4
        /*0024*/ 	.byte	0x03, 0x5f
        /*0026*/ 	.short	0x0101


	//----- nvinfo : EIATTR_COOP_GROUP_MASK_REGIDS
	.align		4
        /*0028*/ 	.byte	0x04, 0x29
        /*002a*/ 	.short	(.L_1659 - .L_1658)


	//   ....[0]....
.L_1658:
        /*002c*/ 	.word	0xffffffff


	//   ....[1]....
        /*0030*/ 	.word	0xffffffff


	//   ....[2]....
        /*0034*/ 	.word	0xffffffff


	//   ....[3]....
        /*0038*/ 	.word	0xffffffff


	//   ....[4]....
        /*003c*/ 	.word	0xffffffff


	//   ....[5]....
        /*0040*/ 	.word	0xffffffff


	//   ....[6]....
        /*0044*/ 	.word	0xffffffff


	//   ....[7]....
        /*0048*/ 	.word	0xffffffff


	//   ....[8]....
        /*004c*/ 	.word	0xffffffff


	//   ....[9]....
        /*0050*/ 	.word	0xffffffff


	//----- nvinfo : EIATTR_COOP_GROUP_INSTR_OFFSETS
	.align		4
.L_1659:
        /*0054*/ 	.byte	0x04, 0x28
        /*0056*/ 	.short	(.L_1661 - .L_1660)


	//   ....[0]....
.L_1660:
        /*0058*/ 	.word	0x000009b0


	//   ....[1]....
        /*005c*/ 	.word	0x000009d0


	//   ....[2]....
        /*0060*/ 	.word	0x00000a10


	//   ....[3]....
        /*0064*/ 	.word	0x00000a30


	//   ....[4]....
        /*0068*/ 	.word	0x00000a60


	//   ....[5]....
        /*006c*/ 	.word	0x00000a80


	//   ....[6]....
        /*0070*/ 	.word	0x00000ab0


	//   ....[7]....
        /*0074*/ 	.word	0x00000ad0


	//   ....[8]....
        /*0078*/ 	.word	0x00000b00


	//   ....[9]....
        /*007c*/ 	.word	0x00000b20


	//----- nvinfo : EIATTR_EXIT_INSTR_OFFSETS
	.align		4
.L_1661:
        /*0080*/ 	.byte	0x04, 0x1c
        /*0082*/ 	.short	(.L_1663 - .L_1662)


	//   ....[0]....
.L_1662:
        /*0084*/ 	.word	0x00000060


	//   ....[1]....
        /*0088*/ 	.word	0x00002340


	//----- nvinfo : EIATTR_MAX_THREADS
	.align		4
.L_1663:
        /*008c*/ 	.byte	0x04, 0x05
        /*008e*/ 	.short	(.L_1665 - .L_1664)
.L_1664:
        /*0090*/ 	.word	0x000001e0
        /*0094*/ 	.word	0x00000001
        /*0098*/ 	.word	0x00000001


	//----- nvinfo : EIATTR_CRS_STACK_SIZE
	.align		4
.L_1665:
        /*009c*/ 	.byte	0x04, 0x1e
        /*009e*/ 	.short	(.L_1667 - .L_1666)
.L_1666:
        /*00a0*/ 	.word	0x00000000


	//----- nvinfo : EIATTR_CBANK_PARAM_SIZE
	.align		4
.L_1667:
        /*00a4*/ 	.byte	0x03, 0x19
        /*00a6*/ 	.short	0x00a0


	//----- nvinfo : EIATTR_PARAM_CBANK
	.align		4
        /*00a8*/ 	.byte	0x04, 0x0a
        /*00aa*/ 	.short	(.L_1669 - .L_1668)
	.align		4
.L_1668:
        /*00ac*/ 	.word	index@(.nv.constant0._Z35group_norm_nhwc_fwd_one_pass_kernelI11Fp32IOFp32WLi128ELi30ELi480EEv26Group_norm_nhwc_fwd_params)
        /*00b0*/ 	.short	0x0210
        /*00b2*/ 	.short	0x00a0


	//----- nvinfo : EIATTR_SW_WAR
	.align		4
.L_1669:
        /*00b4*/ 	.byte	0x04, 0x36
        /*00b6*/ 	.short	(.L_1671 - .L_1670)
.L_1670:
        /*00b8*/ 	.word	0x00000008
.L_1671:


//--------------------- .nv.info._Z35group_norm_nhwc_fwd_one_pass_kernelI11Fp32IOFp32WLi256ELi30ELi480EEv26Group_norm_nhwc_fwd_params --------------------------
	.section	.nv.info._Z35group_norm_nhwc_fwd_one_pass_kernelI11Fp32IOFp32WLi256ELi30ELi480EEv26Group_norm_nhwc_fwd_params,"",@"SHT_CUDA_INFO"
	.sectionflags	@""
	.align	4


	//----- nvinfo : EIATTR_CUDA_API_VERSION
	.align		4
        /*0000*/ 	.byte	0x04, 0x37
        /*0002*/ 	.short	(.L_1673 - .L_1672)
.L_1672:
        /*0004*/ 	.word	0x00000082


	//----- nvinfo : EIATTR_KPARAM_INFO
	.align		4
.L_1673:
        /*0008*/ 	.byte	0x04, 0x17
        /*000a*/ 	.short	(.L_1675 - .L_1674)
.L_1674:
        /*000c*/ 	.word	0x00000000
        /*0010*/ 	.short	0x0000
        /*0012*/ 	.short	0x0000
        /*0014*/ 	.byte	0x00, 0xf0, 0x81, 0x02


	//----- nvinfo : EIATTR_SPARSE_MMA_MASK
	.align		4
.L_1675:
        /*0018*/ 	.byte	0x03, 0x50
        /*001a*/ 	.short	0x0000


	//----- nvinfo : EIATTR_MAXREG_COUNT
	.align		4
        /*001c*/ 	.byte	0x03, 0x1b
        /*001e*/ 	.short	0x0080


	//----- nvinfo : EIATTR_NUM_BARRIERS
	.align		4
        /*0020*/ 	.byte	0x02, 0x4c
        /*0022*/ 	.byte	0x01
	.zero		1


	//----- nvinfo : EIATTR_MERCURY_ISA_VERSION
	.align		4
        /*0024*/ 	.byte	0x03, 0x5f
        /*0026*/ 	.short	0x0101


	//----- nvinfo : EIATTR_COOP_GROUP_MASK_REGIDS
	.align		4
        /*0028*/ 	.byte	0x04, 0x29
        /*002a*/ 	.short	(.L_1677 - .L_1676)


	//   ....[0]....
.L_1676:
        /*002c*/ 	.word	0xffffffff


	//   ....[1]....
        /*0030*/ 	.word	0xffffffff


	//   ....[2]....
        /*0034*/ 	.word	0xffffffff


	//   ....[3]....
        /*0038*/ 	.word	0xffffffff


	//   ....[4]....
        /*003c*/ 	.word	0xffffffff


	//   ....[5]....
        /*0040*/ 	.word	0xffffffff


	//   ....[6]....
        /*0044*/ 	.word	0xffffffff


	//   ....[7]....
        /*0048*/ 	.word	0xffffffff


	//   ....[8]....
        /*004c*/ 	.word	0xffffffff


	//   ....[9]....
        /*0050*/ 	.word	0xffffffff


	//----- nvinfo : EIATTR_COOP_GROUP_INSTR_OFFSETS
	.align		4
.L_1677:
        /*0054*/ 	.byte	0x04, 0x28
        /*0056*/ 	.short	(.L_1679 - .L_1678)


	//   ....[0]....
.L_1678:
        /*0058*/ 	.word	0x00000f60


	//   ....[1]....
        /*005c*/ 	.word	0x00000f70


	//   ....[2]....
        /*0060*/ 	.word	0x00000fa0


	//   ....[3]....
        /*0064*/ 	.word	0x00000fb0


	//   ....[4]....
        /*0068*/ 	.word	0x00000ff0


	//   ....[5]....
        /*006c*/ 	.word	0x00001000


	//   ....[6]....
        /*0070*/ 	.word	0x00001040


	//   ....[7]....
        /*0074*/ 	.word	0x00001050


	//   ....[8]....
        /*0078*/ 	.word	0x00001090


	//   ....[9]....
        /*007c*/ 	.word	0x000010a0


	//----- nvinfo : EIATTR_EXIT_INSTR_OFFSETS
	.align		4
.L_1679:
        /*0080*/ 	.byte	0x04, 0x1c
        /*0082*/ 	.short	(.L_1681 - .L_1680)


	//   ....[0]....
.L_1680:
        /*0084*/ 	.word	0x00000060


	//   ....[1]....
        /*0088*/ 	.word	0x000038a0


	//----- nvinfo : EIATTR_MAX_THREADS
	.align		4
.L_1681:
        /*008c*/ 	.byte	0x04, 0x05
        /*008e*/ 	.short	(.L_1683 - .L_1682)
.L_1682:
        /*0090*/ 	.word	0x000001e0
        /*0094*/ 	.word	0x00000001
        /*0098*/ 	.word	0x00000001


	//----- nvinfo : EIATTR_CRS_STACK_SIZE
	.align		4
.L_1683:
        /*009c*/ 	.byte	0x04, 0x1e
        /*009e*/ 	.short	(.L_1685 - .L_1684)
.L_1684:
        /*00a0*/ 	.word	0x00000000


	//----- nvinfo : EIATTR_CBANK_PARAM_SIZE
	.align		4
.L_1685:
        /*00a4*/ 	.byte	0x03, 0x19
        /*00a6*/ 	.short	0x00a0


	//----- nvinfo : EIATTR_PARAM_CBANK
	.align		4
        /*00a8*/ 	.byte	0x04, 0x0a
        /*00aa*/ 	.short	(.L_1687 - .L_1686)
	.align		4
.L_1686:
        /*00ac*/ 	.word	index@(.nv.constant0._Z35group_norm_nhwc_fwd_one_pass_kernelI11Fp32IOFp32WLi256ELi30ELi480EEv26Group_norm_nhwc_fwd_params)
        /*00b0*/ 	.short	0x0210
        /*00b2*/ 	.short	0x00a0


	//----- nvinfo : EIATTR_SW_WAR
	.align		4
.L_1687:
        /*00b4*/ 	.byte	0x04, 0x36
        /*00b6*/ 	.short	(.L_1689 - .L_1688)
.L_1688:
        /*00b8*/ 	.word	0x00000008
.L_1689:


//--------------------- .nv.info._Z35group_norm_nhwc_fwd_one_pass_kernelI11Fp32IOFp32WLi512ELi30ELi480EEv26Group_norm_nhwc_fwd_params --------------------------
	.section	.nv.info._Z35group_norm_nhwc_fwd_one_pass_kernelI11Fp32IOFp32WLi512ELi30ELi480EEv26Group_norm_nhwc_fwd_params,"",@"SHT_CUDA_INFO"
	.sectionflags	@""
	.align	4


	//----- nvinfo : EIATTR_CUDA_API_VERSION
	.align		4
        /*0000*/ 	.byte	0x04, 0x37
        /*0002*/ 	.short	(.L_1691 - .L_1690)
.L_1690:
        /*0004*/ 	.word	0x00000082


	//----- nvinfo : EIATTR_KPARAM_INFO
	.align		4
.L_1691:
        /*0008*/ 	.byte	0x04, 0x17
        /*000a*/ 	.short	(.L_1693 - .L_1692)
.L_1692:
        /*000c*/ 	.word	0x00000000
        /*0010*/ 	.short	0x0000
        /*0012*/ 	.short	0x0000
        /*0014*/ 	.byte	0x00, 0xf0, 0x81, 0x02


	//----- nvinfo : EIATTR_SPARSE_MMA_MASK
	.align		4
.L_1693:
        /*0018*/ 	.byte	0x03, 0x50
        /*001a*/ 	.short	0x0000


	//----- nvinfo : EIATTR_MAXREG_COUNT
	.align		4
        /*001c*/ 	.byte	0x03, 0x1b
        /*001e*/ 	.short	0x0080


	//----- nvinfo : EIATTR_NUM_BARRIERS
	.align		4
        /*0020*/ 	.byte	0x02, 0x4c
        /*0022*/ 	.byte	0x01
	.zero		1


	//----- nvinfo : EIATTR_MERCURY_ISA_VERSION
	.align		4
        /*0024*/ 	.byte	0x03, 0x5f
        /*0026*/ 	.short	0x0101


	//----- nvinfo : EIATTR_COOP_GROUP_MASK_REGIDS
	.align		4
        /*0028*/ 	.byte	0x04, 0x29
        /*002a*/ 	.short	(.L_1695 - .L_1694)


	//   ....[0]....
.L_1694:
        /*002c*/ 	.word	0xffffffff


	//   ....[1]....
        /*0030*/ 	.word	0xffffffff


	//   ....[2]....
        /*0034*/ 	.word	0xffffffff


	//   ....[3]....
        /*0038*/ 	.word	0xffffffff


	//   ....[4]....
        /*003c*/ 	.word	0xffffffff


	//   ....[5]....
        /*0040*/ 	.word	0xffffffff


	//   ....[6]....
        /*0044*/ 	.word	0xffffffff


	//   ....[7]....
        /*0048*/ 	.word	0xffffffff


	//   ....[8]....
        /*004c*/ 	.word	0xffffffff


	//   ....[9]....
        /*0050*/ 	.word	0xffffffff


	//----- nvinfo : EIATTR_COOP_GROUP_INSTR_OFFSETS
	.align		4
.L_1695:
        /*0054*/ 	.byte	0x04, 0x28
        /*0056*/ 	.short	(.L_1697 - .L_1696)


	//   ....[0]....
.L_1696:
        /*0058*/ 	.word	0x000019f0


	//   ....[1]....
        /*005c*/ 	.word	0x00001a00


	//   ....[2]....
        /*0060*/ 	.word	0x00001a30


	//   ....[3]....
        /*0064*/ 	.word	0x00001a40


	//   ....[4]....
        /*0068*/ 	.word	0x00001a80


	//   ....[5]....
        /*006c*/ 	.word	0x00001a90


	//   ....[6]....
        /*0070*/ 	.word	0x00001ad0


	//   ....[7]....
        /*0074*/ 	.word	0x00001ae0


	//   ....[8]....
        /*0078*/ 	.word	0x00001b20


	//   ....[9]....
        /*007c*/ 	.word	0x00001b30


	//----- nvinfo : EIATTR_EXIT_INSTR_OFFSETS
	.align		4
.L_1697:
        /*0080*/ 	.byte	0x04, 0x1c
        /*0082*/ 	.short	(.L_1699 - .L_1698)


	//   ....[0]....
.L_1698:
        /*0084*/ 	.word	0x00000060


	//   ....[1]....
        /*0088*/ 	.word	0x00004c70


	//----- nvinfo : EIATTR_MAX_THREADS
	.align		4
.L_1699:
        /*008c*/ 	.byte	0x04, 0x05
        /*008e*/ 	.short	(.L_1701 - .L_1700)
.L_1700:
        /*0090*/ 	.word	0x000001e0
        /*0094*/ 	.word	0x00000001
        /*0098*/ 	.word	0x00000001


	//----- nvinfo : EIATTR_CRS_STACK_SIZE
	.align		4
.L_1701:
        /*009c*/ 	.byte	0x04, 0x1e
        /*009e*/ 	.short	(.L_1703 - .L_1702)
.L_1702:
        /*00a0*/ 	.word	0x00000000


	//----- nvinfo : EIATTR_CBANK_PARAM_SIZE
	.align		4
.L_1703:
        /*00a4*/ 	.byte	0x03, 0x19
        /*00a6*/ 	.short	0x00a0


	//----- nvinfo : EIATTR_PARAM_CBANK
	.align		4
        /*00a8*/ 	.byte	0x04, 0x0a
        /*00aa*/ 	.short	(.L_1705 - .L_1704)
	.align		4
.L_1704:
        /*00ac*/ 	.word	index@(.nv.constant0._Z35group_norm_nhwc_fwd_one_pass_kernelI11Fp32IOFp32WLi512ELi30ELi480EEv26Group_norm_nhwc_fwd_params)
        /*00b0*/ 	.short	0x0210
        /*00b2*/ 	.short	0x00a0


	//----- nvinfo : EIATTR_SW_WAR
	.align		4
.L_1705:
        /*00b4*/ 	.byte	0x04, 0x36
        /*00b6*/ 	.short	(.L_1707 - .L_1706)
.L_1706:
        /*00b8*/ 	.word	0x00000008
.L_1707:


//--------------------- .nv.info._Z35group_norm_nhwc_fwd_one_pass_kernelI11Fp32IOBf16WLi64ELi30ELi480EEv26Group_norm_nhwc_fwd_params --------------------------
	.section	.nv.info._Z35group_norm_nhwc_fwd_one_pass_kernelI11Fp32IOBf16WLi64ELi30ELi480EEv26Group_norm_nhwc_fwd_params,"",@"SHT_CUDA_INFO"
	.sectionflags	@""
	.align	4


	//----- nvinfo : EIATTR_CUDA_API_VERSION
	.align		4
        /*0000*/ 	.byte	0x04, 0x37
        /*0002*/ 	.short	(.L_1709 - .L_1708)
.L_1708:
        /*0004*/ 	.word	0x00000082


	//----- nvinfo : EIATTR_KPARAM_INFO
	.align		4
.L_1709:
        /*0008*/ 	.byte	0x04, 0x17
        /*000a*/ 	.short	(.L_1711 - .L_1710)
.L_1710:
        /*000c*/ 	.word	0x00000000
        /*0010*/ 	.short	0x0000
        /*0012*/ 	.short	0x0000
        /*0014*/ 	.byte	0x00, 0xf0, 0x81, 0x02


	//----- nvinfo : EIATTR_SPARSE_MMA_MASK
	.align		4
.L_1711:
        /*0018*/ 	.byte	0x03, 0x50
        /*001a*/ 	.short	0x0000


	//----- nvinfo : EIATTR_MAXREG_COUNT
	.align		4
        /*001c*/ 	.byte	0x03, 0x1b
        /*001e*/ 	.short	0x0080


	//----- nvinfo : EIATTR_NUM_BARRIERS
	.align		4
        /*0020*/ 	.byte	0x02, 0x4c
        /*0022*/ 	.byte	0x01
	.zero		1


	//----- nvinfo : EIATTR_MERCURY_ISA_VERSION
	.align		4
        /*0024*/ 	.byte	0x03, 0x5f
        /*0026*/ 	.short	0x0101


	//----- nvinfo : EIATTR_COOP_GROUP_MASK_REGIDS
	.align		4
        /*0028*/ 	.byte	0x04, 0x29
        /*002a*/ 	.short	(.L_1713 - .L_1712)


	//   ....[0]....
.L_1712:
        /*002c*/ 	.word	0xffffffff


	//   ....[1]....
        /*0030*/ 	.word	0xffffffff


	//   ....[2]....
        /*0034*/ 	.word	0xffffffff


	//   ....[3]....
        /*0038*/ 	.word	0xffffffff


	//   ....[4]....
        /*003c*/ 	.word	0xffffffff


	//   ....[5]....
        /*0040*/ 	.word	0xffffffff


	//   ....[6]....
        /*0044*/ 	.word	0xffffffff


	//   ....[7]....
        /*0048*/ 	.word	0xffffffff


	//   ....[8]....
        /*004c*/ 	.word	0xffffffff


	//   ....[9]....
        /*0050*/ 	.word	0xffffffff


	//----- nvinfo : EIATTR_COOP_GROUP_INSTR_OFFSETS
	.align		4
.L_1713:
        /*0054*/ 	.byte	0x04, 0x28
        /*0056*/ 	.short	(.L_1715 - .L_1714)


	//   ....[0]....
.L_1714:
        /*0058*/ 	.word	0x00000720


	//   ....[1]....
        /*005c*/ 	.word	0x00000730


	//   ....[2]....
        /*0060*/ 	.word	0x00000760


	//   ....[3]....
        /*0064*/ 	.word	0x00000780


	//   ....[4]....
        /*0068*/ 	.word	0x000007b0


	//   ....[5]....
        /*006c*/ 	.word	0x000007d0


	//   ....[6]....
        /*0070*/ 	.word	0x00000800


	//   ....[7]....
        /*0074*/ 	.word	0x00000820


	//   ....[8]....
        /*0078*/ 	.word	0x00000850


	//   ....[9]....
        /*007c*/ 	.word	0x00000870


	//----- nvinfo : EIATTR_EXIT_INSTR_OFFSETS
	.align		4
.L_1715:
        /*0080*/ 	.byte	0x04, 0x1c
        /*0082*/ 	.short	(.L_1717 - .L_1716)


	//   ....[0]....
.L_1716:
        /*0084*/ 	.word	0x00000060


	//   ....[1]....
        /*0088*/ 	.word	0x00001c80


	//----- nvinfo : EIATTR_MAX_THREADS
	.align		4
.L_1717:
        /*008c*/ 	.byte	0x04, 0x05
        /*008e*/ 	.short	(.L_1719 - .L_1718)
.L_1718:
        /*0090*/ 	.word	0x000001e0
        /*0094*/ 	.word	0x00000001
        /*0098*/ 	.word	0x00000001


	//----- nvinfo : EIATTR_CRS_STACK_SIZE
	.align		4
.L_1719:
        /*009c*/ 	.byte	0x04, 0x1e
        /*009e*/ 	.short	(.L_1721 - .L_1720)
.L_1720:
        /*00a0*/ 	.word	0x00000000


	//----- nvinfo : EIATTR_CBANK_PARAM_SIZE
	.align		4
.L_1721:
        /*00a4*/ 	.byte	0x03, 0x19
        /*00a6*/ 	.short	0x00a0


	//----- nvinfo : EIATTR_PARAM_CBANK
	.align		4
        /*00a8*/ 	.byte	0x04, 0x0a
        /*00aa*/ 	.short	(.L_1723 - .L_1722)
	.align		4
.L_1722:
        /*00ac*/ 	.word	index@(.nv.constant0._Z35group_norm_nhwc_fwd_one_pass_kernelI11Fp32IOBf16WLi64ELi30ELi480EEv26Group_norm_nhwc_fwd_params)
        /*00b0*/ 	.short	0x0210
        /*00b2*/ 	.short	0x00a0


	//----- nvinfo : EIATTR_SW_WAR
	.align		4
.L_1723:
        /*00b4*/ 	.byte	0x04, 0x36
        /*00b6*/ 	.short	(.L_1725 - .L_1724)
.L_1724:
        /*00b8*/ 	.word	0x00000008
.L_1725:


//--------------------- .nv.info._Z35group_norm_nhwc_fwd_one_pass_kernelI11Fp32IOBf16WLi128ELi30ELi480EEv26Group_norm_nhwc_fwd_params --------------------------
	.section	.nv.info._Z35group_norm_nhwc_fwd_one_pass_kernelI11Fp32IOBf16WLi128ELi30ELi480EEv26Group_norm_nhwc_fwd_params,"",@"SHT_CUDA_INFO"
	.sectionflags	@""
	.align	4


	//----- nvinfo : EIATTR_CUDA_API_VERSION
	.align		4
        /*0000*/ 	.byte	0x04, 0x37
        /*0002*/ 	.short	(.L_1727 - .L_1726)
.L_1726:
        /*0004*/ 	.word	0x00000082


	//----- nvinfo : EIATTR_KPARAM_INFO
	.align		4
.L_1727:
        /*0008*/ 	.byte	0x04, 0x17
        /*000a*/ 	.short	(.L_1729 - .L_1728)
.L_1728:
        /*000c*/ 	.word	0x00000000
        /*0010*/ 	.short	0x0000
        /*0012*/ 	.short	0x0000
        /*0014*/ 	.byte	0x00, 0xf0, 0x81, 0x02


	//----- nvinfo : EIATTR_SPARSE_MMA_MASK
	.align		4
.L_1729:
        /*0018*/ 	.byte	0x03, 0x50
        /*001a*/ 	.short	0x0000


	//----- nvinfo : EIATTR_MAXREG_COUNT
	.align		4
        /*001c*/ 	.byte	0x03, 0x1b
        /*001e*/ 	.short	0x0080


	//----- nvinfo : EIATTR_NUM_BARRIERS
	.align		4
        /*0020*/ 	.byte	0x02, 0x4c
        /*0022*/ 	.byte	0x01
	.zero		1


	//----- nvinfo : EIATTR_MERCURY_ISA_VERSION
	.align		4
        /*0024*/ 	.byte	0x03, 0x5f
        /*0026*/ 	.short	0x0101


	//----- nvinfo : EIATTR_COOP_GROUP_MASK_REGIDS
	.align		4
        /*0028*/ 	.byte	0x04, 0x29
        /*002a*/ 	.short	(.L_1731 - .L_1730)


	//   ....[0]....
.L_1730:
        /*002c*/ 	.word	0xffffffff


	//   ....[1]....
        /*0030*/ 	.word	0xffffffff


	//   ....[2]....
        /*0034*/ 	.word	0xffffffff


	//   ....[3]....
        /*0038*/ 	.word	0xffffffff


	//   ....[4]....
        /*003c*/ 	.word	0xffffffff


	//   ....[5]....
        /*0040*/ 	.word	0xffffffff


	//   ....[6]....
        /*0044*/ 	.word	0xffffffff


	//   ....[7]....
        /*0048*/ 	.word	0xffffffff


	//   ....[8]....
        /*004c*/ 	.word	0xffffffff


	//   ....[9]....
        /*0050*/ 	.word	0xffffffff


	//----- nvinfo : EIATTR_COOP_GROUP_INSTR_OFFSETS
	.align		4
.L_1731:
        /*0054*/ 	.byte	0x04, 0x28
        /*0056*/ 	.short	(.L_1733 - .L_1732)


	//   ....[0]....
.L_1732:
        /*0058*/ 	.word	0x000009c0


	//   ....[1]....
        /*005c*/ 	.word	0x000009e0


	//   ....[2]....
        /*0060*/ 	.word	0x00000a20


	//   ....[3]....
        /*0064*/ 	.word	0x00000a40


	//   ....[4]....
        /*0068*/ 	.word	0x00000a70


	//   ....[5]....
        /*006c*/ 	.word	0x00000a90


	//   ....[6]....
        /*0070*/ 	.word	0x00000ac0


	//   ....[7]....
        /*0074*/ 	.word	0x00000ae0


	//   ....[8]....
        /*0078*/ 	.word	0x00000b10


	//   ....[9]....
        /*007c*/ 	.word	0x00000b30


	//----- nvinfo : EIATTR_EXIT_INSTR_OFFSETS
	.align		4
.L_1733:
        /*0080*/ 	.byte	0x04, 0x1c
        /*0082*/ 	.short	(.L_1735 - .L_1734)


	//   ....[0]....
.L_1734:
        /*0084*/ 	.word	0x00000060


	//   ....[1]....
        /*0088*/ 	.word	0x00002380


	//----- nvinfo : EIATTR_MAX_THREADS
	.align		4
.L_1735:
        /*008c*/ 	.byte	0x04, 0x05
        /*008e*/ 	.short	(.L_1737 - .L_1736)
.L_1736:
        /*0090*/ 	.word	0x000001e0
        /*0094*/ 	.word	0x00000001
        /*0098*/ 	.word	0x00000001


	//----- nvinfo : EIATTR_CRS_STACK_SIZE
	.align		4
.L_1737:
        /*009c*/ 	.byte	0x04, 0x1e
        /*009e*/ 	.short	(.L_1739 - .L_1738)
.L_1738:
        /*00a0*/ 	.word	0x00000000


	//----- nvinfo : EIATTR_CBANK_PARAM_SIZE
	.align		4
.L_1739:
        /*00a4*/ 	.byte	0x03, 0x19
        /*00a6*/ 	.short	0x00a0


	//----- nvinfo : EIATTR_PARAM_CBANK
	.align		4
        /*00a8*/ 	.byte	0x04, 0x0a
        /*00aa*/ 	.short	(.L_1741 - .L_1740)
	.align		4
.L_1740:
        /*00ac*/ 	.word	index@(.nv.constant0._Z35group_norm_nhwc_fwd_one_pass_kernelI11Fp32IOBf16WLi128ELi30ELi480EEv26Group_norm_nhwc_fwd_params)
        /*00b0*/ 	.short	0x0210
        /*00b2*/ 	.short	0x00a0


	//----- nvinfo : EIATTR_SW_WAR
	.align		4
.L_1741:
        /*00b4*/ 	.byte	0x04, 0x36
        /*00b6*/ 	.short	(.L_1743 - .L_1742)
.L_1742:
        /*00b8*/ 	.word	0x00000008
.L_1743:


//--------------------- .nv.info._Z35group_norm_nhwc_fwd_one_pass_kernelI11Fp32IOBf16WLi256ELi30ELi480EEv26Group_norm_nhwc_fwd_params --------------------------
	.section	.nv.info._Z35group_norm_nhwc_fwd_one_pass_kernelI11Fp32IOBf16WLi256ELi30ELi480EEv26Group_norm_nhwc_fwd_params,"",@"SHT_CUDA_INFO"
	.sectionflags	@""
	.align	4


	//----- nvinfo : EIATTR_CUDA_API_VERSION
	.align		4
        /*0000*/ 	.byte	0x04, 0x37
        /*0002*/ 	.short	(.L_1745 - .L_1744)
.L_1744:
        /*0004*/ 	.word	0x00000082


	//----- nvinfo : EIATTR_KPARAM_INFO
	.align		4
.L_1745:
        /*0008*/ 	.byte	0x04, 0x17
        /*000a*/ 	.short	(.L_1747 - .L_1746)
.L_1746:
        /*000c*/ 	.word	0x00000000
        /*0010*/ 	.short	0x0000
        /*0012*/ 	.short	0x0000
        /*0014*/ 	.byte	0x00, 0xf0, 0x81, 0x02


	//----- nvinfo : EIATTR_SPARSE_MMA_MASK
	.align		4
.L_1747:
        /*0018*/ 	.byte	0x03, 0x50
        /*001a*/ 	.short	0x0000


	//----- nvinfo : EIATTR_MAXREG_COUNT
	.align		4
        /*001c*/ 	.byte	0x03, 0x1b
        /*001e*/ 	.short	0x0080


	//----- nvinfo : EIATTR_NUM_BARRIERS
	.align		4
        /*0020*/ 	.byte	0x02, 0x4c
        /*0022*/ 	.byte	0x01
	.zero		1


	//----- nvinfo : EIATTR_MERCURY_ISA_VERSION
	.align		4
        /*0024*/ 	.byte	0x03, 0x5f
        /*0026*/ 	.short	0x0101


	//----- nvinfo : EIATTR_COOP_GROUP_MASK_REGIDS
	.align		4
        /*0028*/ 	.byte	0x04, 0x29
        /*002a*/ 	.short	(.L_1749 - .L_1748)


	//   ....[0]....
.L_1748:
        /*002c*/ 	.word	0xffffffff


	//   ....[1]....
        /*0030*/ 	.word	0xffffffff


	//   ....[2]....
        /*0034*/ 	.word	0xffffffff


	//   ....[3]....
        /*0038*/ 	.word	0xffffffff


	//   ....[4]....
        /*003c*/ 	.word	0xffffffff


	//   ....[5]....
        /*0040*/ 	.word	0xffffffff


	//   ....[6]....
        /*0044*/ 	.word	0xffffffff


	//   ....[7]....
        /*0048*/ 	.word	0xffffffff


	//   ....[8]....
        /*004c*/ 	.word	0xffffffff


	//   ....[9]....
        /*0050*/ 	.word	0xffffffff


	//----- nvinfo : EIATTR_COOP_GROUP_INSTR_OFFSETS
	.align		4
.L_1749:
        /*0054*/ 	.byte	0x04, 0x28
        /*0056*/ 	.short	(.L_1751 - .L_1750)


	//   ....[0]....
.L_1750:
        /*0058*/ 	.word	0x00000f60


	//   ....[1]....
        /*005c*/ 	.word	0x00000f70


	//   ....[2]....
        /*0060*/ 	.word	0x00000fa0


	//   ....[3]....
        /*0064*/ 	.word	0x00000fb0


	//   ....[4]....
        /*0068*/ 	.word	0x00000ff0


	//   ....[5]....
        /*006c*/ 	.word	0x00001000


	//   ....[6]....
        /*0070*/ 	.word	0x00001040


	//   ....[7]....
        /*0074*/ 	.word	0x00001050


	//   ....[8]....
        /*0078*/ 	.word	0x00001090


	//   ....[9]....
        /*007c*/ 	.word	0x000010a0


	//----- nvinfo : EIATTR_EXIT_INSTR_OFFSETS
	.align		4
.L_1751:
        /*0080*/ 	.byte	0x04, 0x1c
        /*0082*/ 	.short	(.L_1753 - .L_1752)


	//   ....[0]....
.L_1752:
        /*0084*/ 	.word	0x00000060


	//   ....[1]....
        /*0088*/ 	.word	0x00003920


	//----- nvinfo : EIATTR_MAX_THREADS
	.align		4
.L_1753:
        /*008c*/ 	.byte	0x04, 0x05
        /*008e*/ 	.short	(.L_1755 - .L_1754)
.L_1754:
        /*0090*/ 	.word	0x000001e0
        /*0094*/ 	.word	0x00000001
        /*0098*/ 	.word	0x00000001


	//----- nvinfo : EIATTR_CRS_STACK_SIZE
	.align		4
.L_1755:
        /*009c*/ 	.byte	0x04, 0x1e
        /*009e*/ 	.short	(.L_1757 - .L_1756)
.L_1756:
        /*00a0*/ 	.word	0x00000000


	//----- nvinfo : EIATTR_CBANK_PARAM_SIZE
	.align		4
.L_1757:
        /*00a4*/ 	.byte	0x03, 0x19
        /*00a6*/ 	.short	0x00a0


	//----- nvinfo : EIATTR_PARAM_CBANK
	.align		4
        /*00a8*/ 	.byte	0x04, 0x0a
        /*00aa*/ 	.short	(.L_1759 - .L_1758)
	.align		4
.L_1758:
        /*00ac*/ 	.word	index@(.nv.constant0._Z35group_norm_nhwc_fwd_one_pass_kernelI11Fp32IOBf16WLi256ELi30ELi480EEv26Group_norm_nhwc_fwd_params)
        /*00b0*/ 	.short	0x0210
        /*00b2*/ 	.short	0x00a0


	//----- nvinfo : EIATTR_SW_WAR
	.align		4
.L_1759:
        /*00b4*/ 	.byte	0x04, 0x36
        /*00b6*/ 	.short	(.L_1761 - .L_1760)
.L_1760:
        /*00b8*/ 	.word	0x00000008
.L_1761:


//--------------------- .nv.info._Z35group_norm_nhwc_fwd_one_pass_kernelI11Fp32IOBf16WLi512ELi30ELi480EEv26Group_norm_nhwc_fwd_params --------------------------
	.section	.nv.info._Z35group_norm_nhwc_fwd_one_pass_kernelI11Fp32IOBf16WLi512ELi30ELi480EEv26Group_norm_nhwc_fwd_params,"",@"SHT_CUDA_INFO"
	.sectionflags	@""
	.align	4


	//----- nvinfo : EIATTR_CUDA_API_VERSION
	.align		4
        /*0000*/ 	.byte	0x04, 0x37
        /*0002*/ 	.short	(.L_1763 - .L_1762)
.L_1762:
        /*0004*/ 	.word	0x00000082


	//----- nvinfo : EIATTR_KPARAM_INFO
	.align		4
.L_1763:
        /*0008*/ 	.byte	0x04, 0x17
        /*000a*/ 	.short	(.L_1765 - .L_1764)
.L_1764:
        /*000c*/ 	.word	0x00000000
        /*0010*/ 	.short	0x0000
        /*0012*/ 	.short	0x0000
        /*0014*/ 	.byte	0x00, 0xf0, 0x81, 0x02


	//----- nvinfo : EIATTR_SPARSE_MMA_MASK
	.align		4
.L_1765:
        /*0018*/ 	.byte	0x03, 0x50
        /*001a*/ 	.short	0x0000


	//----- nvinfo : EIATTR_MAXREG_COUNT
	.align		4
        /*001c*/ 	.byte	0x03, 0x1b
        /*001e*/ 	.short	0x0080


	//----- nvinfo : EIATTR_NUM_BARRIERS
	.align		4
        /*0020*/ 	.byte	0x02, 0x4c
        /*0022*/ 	.byte	0x01
	.zero		1


	//----- nvinfo : EIATTR_MERCURY_ISA_VERSION
	.align		4
        /*0024*/ 	.byte	0x03, 0x5f
        /*0026*/ 	.short	0x0101


	//----- nvinfo : EIATTR_COOP_GROUP_MASK_REGIDS
	.align		4
        /*0028*/ 	.byte	0x04, 0x29
        /*002a*/ 	.short	(.L_1767 - .L_1766)


	//   ....[0]....
.L_1766:
        /*002c*/ 	.word	0xffffffff


	//   ....[1]....
        /*0030*/ 	.word	0xffffffff


	//   ....[2]....
        /*0034*/ 	.word	0xffffffff


	//   ....[3]....
        /*0038*/ 	.word	0xffffffff


	//   ....[4]....
        /*003c*/ 	.word	0xffffffff


	//   ....[5]....
        /*0040*/ 	.word	0xffffffff


	//   ....[6]....
        /*0044*/ 	.word	0xffffffff


	//   ....[7]....
        /*0048*/ 	.word	0xffffffff


	//   ....[8]....
        /*004c*/ 	.word	0xffffffff


	//   ....[9]....
        /*0050*/ 	.word	0xffffffff


	//----- nvinfo : EIATTR_COOP_GROUP_INSTR_OFFSETS
	.align		4
.L_1767:
        /*0054*/ 	.byte	0x04, 0x28
        /*0056*/ 	.short	(.L_1769 - .L_1768)


	//   ....[0]....
.L_1768:
        /*0058*/ 	.word	0x000019f0


	//   ....[1]....
        /*005c*/ 	.word	0x00001a00


	//   ....[2]....
        /*0060*/ 	.word	0x00001a30


	//   ....[3]....
        /*0064*/ 	.word	0x00001a40


	//   ....[4]....
        /*0068*/ 	.word	0x00001a80


	//   ....[5]....
        /*006c*/ 	.word	0x00001a90


	//   ....[6]....
        /*0070*/ 	.word	0x00001ad0


	//   ....[7]....
        /*0074*/ 	.word	0x00001ae0


	//   ....[8]....
        /*0078*/ 	.word	0x00001b20


	//   ....[9]....
        /*007c*/ 	.word	0x00001b30


	//----- nvinfo : EIATTR_EXIT_INSTR_OFFSETS
	.align		4
.L_1769:
        /*0080*/ 	.byte	0x04, 0x1c
        /*0082*/ 	.short	(.L_1771 - .L_1770)


	//   ....[0]....
.L_1770:
        /*0084*/ 	.word	0x00000060


	//   ....[1]....
        /*0088*/ 	.word	0x00004cd0


	//----- nvinfo : EIATTR_MAX_THREADS
	.align		4
.L_1771:
        /*008c*/ 	.byte	0x04, 0x05
        /*008e*/ 	.short	(.L_1773 - .L_1772)
.L_1772:
        /*0090*/ 	.word	0x000001e0
        /*0094*/ 	.word	0x00000001
        /*0098*/ 	.word	0x00000001


	//----- nvinfo : EIATTR_CRS_STACK_SIZE
	.align		4
.L_1773:
        /*009c*/ 	.byte	0x04, 0x1e
        /*009e*/ 	.short	(.L_1775 - .L_1774)
.L_1774:
        /*00a0*/ 	.word	0x00000000


	//----- nvinfo : EIATTR_CBANK_PARAM_SIZE
	.align		4
.L_1775:
        /*00a4*/ 	.byte	0x03, 0x19
        /*00a6*/ 	.short	0x00a0


	//----- nvinfo : EIATTR_PARAM_CBANK
	.align		4
        /*00a8*/ 	.byte	0x04, 0x0a
        /*00aa*/ 	.short	(.L_1777 - .L_1776)
	.align		4
.L_1776:
        /*00ac*/ 	.word	index@(.nv.constant0._Z35group_norm_nhwc_fwd_one_pass_kernelI11Fp32IOBf16WLi512ELi30ELi480EEv26Group_norm_nhwc_fwd_params)
        /*00b0*/ 	.short	0x0210
        /*00b2*/ 	.short	0x00a0


	//----- nvinfo : EIATTR_SW_WAR
	.align		4
.L_1777:
        /*00b4*/ 	.byte	0x04, 0x36
        /*00b6*/ 	.short	(.L_1779 - .L_1778)
.L_1778:
        /*00b8*/ 	.word	0x00000008
.L_1779:


//--------------------- .nv.info._Z35group_norm_nhwc_fwd_one_pass_kernelI11Fp32IOFp16WLi64ELi30ELi480EEv26Group_norm_nhwc_fwd_params --------------------------
	.section	.nv.info._Z35group_norm_nhwc_fwd_one_pass_kernelI11Fp32IOFp16WLi64ELi30ELi480EEv26Group_norm_nhwc_fwd_params,"",@"SHT_CUDA_INFO"
	.sectionflags	@""
	.align	4


	//----- nvinfo : EIATTR_CUDA_API_VERSION
	.align		4
        /*0000*/ 	.byte	0x04, 0x37
        /*0002*/ 	.short	(.L_1781 - .L_1780)
.L_1780:
        /*0004*/ 	.word	0x00000082


	//----- nvinfo : EIATTR_KPARAM_INFO
	.align		4
.L_1781:
        /*0008*/ 	.byte	0x04, 0x17
        /*000a*/ 	.short	(.L_1783 - .L_1782)
.L_1782:
        /*000c*/ 	.word	0x00000000
        /*0010*/ 	.short	0x0000
        /*0012*/ 	.short	0x0000
        /*0014*/ 	.byte	0x00, 0xf0, 0x81, 0x02


	//----- nvinfo : EIATTR_SPARSE_MMA_MASK
	.align		4
.L_1783:
        /*0018*/ 	.byte	0x03, 0x50
        /*001a*/ 	.short	0x0000


	//----- nvinfo : EIATTR_MAXREG_COUNT
	.align		4
        /*001c*/ 	.byte	0x03, 0x1b
        /*001e*/ 	.short	0x0080


	//----- nvinfo : EIATTR_NUM_BARRIERS
	.align		4
        /*0020*/ 	.byte	0x02, 0x4c
        /*0022*/ 	.byte	0x01
	.zero		1


	//----- nvinfo : EIATTR_MERCURY_ISA_VERSION
	.align		4
        /*0024*/ 	.byte	0x03, 0x5f
        /*0026*/ 	.short	0x0101


	//----- nvinfo : EIATTR_COOP_GROUP_MASK_REGIDS
	.align		4
        /*0028*/ 	.byte	0x04, 0x29
        /*002a*/ 	.short	(.L_1785 - .L_1784)


	//   ....[0]....
.L_1784:
        /*002c*/ 	.word	0xffffffff


	//   ....[1]....
        /*0030*/ 	.word	0xffffffff


	//   ....[2]....
        /*0034*/ 	.word	0xffffffff


	//   ....[3]....
        /*0038*/ 	.word	0xffffffff


	//   ....[4]....
        /*003c*/ 	.word	0xffffffff


	//   ....[5]....
        /*0040*/ 	.word	0xffffffff


	//   ....[6]....
        /*0044*/ 	.word	0xffffffff


	//   ....[7]....
        /*0048*/ 	.word	0xffffffff


	//   ....[8]....
        /*004c*/ 	.word	0xffffffff


	//   ....[9]....
        /*0050*/ 	.word	0xffffffff


	//----- nvinfo : EIATTR_COOP_GROUP_INSTR_OFFSETS
	.align		4
.L_1785:
        /*0054*/ 	.byte	0x04, 0x28
        /*0056*/ 	.short	(.L_1787 - .L_1786)


	//   ....[0]....
.L_1786:
        /*0058*/ 	.word	0x00000720


	//   ....[1]....
        /*005c*/ 	.word	0x00000730


	//   ....[2]....
        /*0060*/ 	.word	0x00000760


	//   ....[3]....
        /*0064*/ 	.word	0x00000780


	//   ....[4]....
        /*0068*/ 	.word	0x000007b0


	//   ....[5]....
        /*006c*/ 	.word	0x000007d0


	//   ....[6]....
        /*0070*/ 	.word	0x00000800


	//   ....[7]....
        /*0074*/ 	.word	0x00000820


	//   ....[8]....
        /*0078*/ 	.word	0x00000850


	//   ....[9]....
        /*007c*/ 	.word	0x00000870


	//----- nvinfo : EIATTR_EXIT_INSTR_OFFSETS
	.align		4
.L_1787:
        /*0080*/ 	.byte	0x04, 0x1c
        /*0082*/ 	.short	(.L_1789 - .L_1788)


	//   ....[0]....
.L_1788:
        /*0084*/ 	.word	0x00000060


	//   ....[1]....
        /*0088*/ 	.word	0x00001c80


	//----- nvinfo : EIATTR_MAX_THREADS
	.align		4
.L_1789:
        /*008c*/ 	.byte	0x04, 0x05
        /*008e*/ 	.short	(.L_1791 - .L_1790)
.L_1790:
        /*0090*/ 	.word	0x000001e0
        /*0094*/ 	.word	0x00000001
        /*0098*/ 	.word	0x00000001


	//----- nvinfo : EIATTR_CRS_STACK_SIZE
	.align		4
.L_1791:
        /*009c*/ 	.byte	0x04, 0x1e
        /*009e*/ 	.short	(.L_1793 - .L_1792)
.L_1792:
        /*00a0*/ 	.word	0x00000000


	//----- nvinfo : EIATTR_CBANK_PARAM_SIZE
	.align		4
.L_1793:
        /*00a4*/ 	.byte	0x03, 0x19
        /*00a6*/ 	.short	0x00a0


	//----- nvinfo : EIATTR_PARAM_CBANK
	.align		4
        /*00a8*/ 	.byte	0x04, 0x0a
        /*00aa*/ 	.short	(.L_1795 - .L_1794)
	.align		4
.L_1794:
        /*00ac*/ 	.word	index@(.nv.constant0._Z35group_norm_nhwc_fwd_one_pass_kernelI11Fp32IOFp16WLi64ELi30ELi480EEv26Group_norm_nhwc_fwd_params)
        /*00b0*/ 	.short	0x0210
        /*00b2*/ 	.short	0x00a0


	//----- nvinfo : EIATTR_SW_WAR
	.align		4
.L_1795:
        /*00b4*/ 	.byte	0x04, 0x36
        /*00b6*/ 	.short	(.L_1797 - .L_1796)
.L_1796:
        /*00b8*/ 	.word	0x00000008
.L_1797:


//--------------------- .nv.info._Z35group_norm_nhwc_fwd_one_pass_kernelI11Fp32IOFp16WLi128ELi30ELi480EEv26Group_norm_nhwc_fwd_params --------------------------
	.section	.nv.info._Z35group_norm_nhwc_fwd_one_pass_kernelI11Fp32IOFp16WLi128ELi30ELi480EEv26Group_norm_nhwc_fwd_params,"",@"SHT_CUDA_INFO"
	.sectionflags	@""
	.align	4


	//----- nvinfo : EIATTR_CUDA_API_VERSION
	.align		4
        /*0000*/ 	.byte	0x04, 0x37
        /*0002*/ 	.short	(.L_1799 - .L_1798)
.L_1798:
        /*0004*/ 	.word	0x00000082


	//----- nvinfo : EIATTR_KPARAM_INFO
	.align		4
.L_1799:
        /*0008*/ 	.byte	0x04, 0x17
        /*000a*/ 	.short	(.L_1801 - .L_1800)
.L_1800:
        /*000c*/ 	.word	0x00000000
        /*0010*/ 	.short	0x0000
        /*0012*/ 	.short	0x0000
        /*0014*/ 	.byte	0x00, 0xf0, 0x81, 0x02


	//----- nvinfo : EIATTR_SPARSE_MMA_MASK
	.align		4
.L_1801:
        /*0018*/ 	.byte	0x03, 0x50
        /*001a*/ 	.short	0x0000


	//----- nvinfo : EIATTR_MAXREG_COUNT
	.align		4
        /*001c*/ 	.byte	0x03, 0x1b
        /*001e*/ 	.short	0x0080


	//----- nvinfo : EIATTR_NUM_BARRIERS
	.align		4
        /*0020*/ 	.byte	0x02, 0x4c
        /*0022*/ 	.byte	0x01
	.zero		1


	//----- nvinfo : EIATTR_MERCURY_ISA_VERSION
	.align		4
        /*0024*/ 	.byte	0x03, 0x5f
        /*0026*/ 	.short	0x0101


	//----- nvinfo : EIATTR_COOP_GROUP_MASK_REGIDS
	.align		4
        /*0028*/ 	.byte	0x04, 0x29
        /*002a*/ 	.short	(.L_1803 - .L_1802)


	//   ....[0]....
.L_1802:
        /*002c*/ 	.word	0xffffffff


	//   ....[1]....
        /*0030*/ 	.word	0xffffffff


	//   ....[2]....
        /*0034*/ 	.word	0xffffffff


	//   ....[3]....
        /*0038*/ 	.word	0xffffffff


	//   ....[4]....
        /*003c*/ 	.word	0xffffffff


	//   ....[5]....
        /*0040*/ 	.word	0xffffffff


	//   ....[6]....
        /*0044*/ 	.word	0xffffffff


	//   ....[7]....
        /*0048*/ 	.word	0xffffffff


	//   ....[8]....
        /*004c*/ 	.word	0xffffffff


	//   ....[9]....
        /*0050*/ 	.word	0xffffffff


	//----- nvinfo : EIATTR_COOP_GROUP_INSTR_OFFSETS
	.align		4
.L_1803:
        /*0054*/ 	.byte	0x04, 0x28
        /*0056*/ 	.short	(.L_1805 - .L_1804)


	//   ....[0]....
.L_1804:
        /*0058*/ 	.word	0x000009c0


	//   ....[1]....
        /*005c*/ 	.word	0x000009e0


	//   ....[2]....
        /*0060*/ 	.word	0x00000a20


	//   ....[3]....
        /*0064*/ 	.word	0x00000a40


	//   ....[4]....
        /*0068*/ 	.word	0x00000a70


	//   ....[5]....
        /*006c*/ 	.word	0x00000a90


	//   ....[6]....
        /*0070*/ 	.word	0x00000ac0


	//   ....[7]....
        /*0074*/ 	.word	0x00000ae0


	//   ....[8]....
        /*0078*/ 	.word	0x00000b10


	//   ....[9]....
        /*007c*/ 	.word	0x00000b30


	//----- nvinfo : EIATTR_EXIT_INSTR_OFFSETS
	.align		4
.L_1805:
        /*0080*/ 	.byte	0x04, 0x1c
        /*0082*/ 	.short	(.L_1807 - .L_1806)


	//   ....[0]....
.L_1806:
        /*0084*/ 	.word	0x00000060


	//   ....[1]....
        /*0088*/ 	.word	0x00002380


	//----- nvinfo : EIATTR_MAX_THREADS
	.align		4
.L_1807:
        /*008c*/ 	.byte	0x04, 0x05
        /*008e*/ 	.short	(.L_1809 - .L_1808)
.L_1808:
        /*0090*/ 	.word	0x000001e0
        /*0094*/ 	.word	0x00000001
        /*0098*/ 	.word	0x00000001


	//----- nvinfo : EIATTR_CRS_STACK_SIZE
	.align		4
.L_1809:
        /*009c*/ 	.byte	0x04, 0x1e
        /*009e*/ 	.short	(.L_1811 - .L_1810)
.L_1810:
        /*00a0*/ 	.word	0x00000000


	//----- nvinfo : EIATTR_CBANK_PARAM_SIZE
	.align		4
.L_1811:
        /*00a4*/ 	.byte	0x03, 0x19
        /*00a6*/ 	.short	0x00a0


	//----- nvinfo : EIATTR_PARAM_CBANK
	.align		4
        /*00a8*/ 	.byte	0x04, 0x0a
        /*00aa*/ 	.short	(.L_1813 - .L_1812)
	.align		4
.L_1812:
        /*00ac*/ 	.word	index@(.nv.constant0._Z35group_norm_nhwc_fwd_one_pass_kernelI11Fp32IOFp16WLi128ELi30ELi480EEv26Group_norm_nhwc_fwd_params)
        /*00b0*/ 	.short	0x0210
        /*00b2*/ 	.short	0x00a0


	//----- nvinfo : EIATTR_SW_WAR
	.align		4
.L_1813:
        /*00b4*/ 	.byte	0x04, 0x36
        /*00b6*/ 	.short	(.L_1815 - .L_1814)
.L_1814:
        /*00b8*/ 	.word	0x00000008
.L_1815:


//--------------------- .nv.info._Z35group_norm_nhwc_fwd_one_pass_kernelI11Fp32IOFp16WLi256ELi30ELi480EEv26Group_norm_nhwc_fwd_params --------------------------
	.section	.nv.info._Z35group_norm_nhwc_fwd_one_pass_kernelI11Fp32IOFp16WLi256ELi30ELi480EEv26Group_norm_nhwc_fwd_params,"",@"SHT_CUDA_INFO"
	.sectionflags	@""
	.align	4


	//----- nvinfo : EIATTR_CUDA_API_VERSION
	.align		4
        /*0000*/ 	.byte	0x04, 0x37
        /*0002*/ 	.short	(.L_1817 - .L_1816)
.L_1816:
        /*0004*/ 	.word	0x00000082


	//----- nvinfo : EIATTR_KPARAM_INFO
	.align		4
.L_1817:
        /*0008*/ 	.byte	0x04, 0x17
        /*000a*/ 	.short	(.L_1819 - .L_1818)
.L_1818:
        /*000c*/ 	.word	0x00000000
        /*0010*/ 	.short	0x0000
        /*0012*/ 	.short	0x0000
        /*0014*/ 	.byte	0x00, 0xf0, 0x81, 0x02


	//----- nvinfo : EIATTR_SPARSE_MMA_MASK
	.align		4
.L_1819:
        /*0018*/ 	.byte	0x03, 0x50
        /*001a*/ 	.short	0x0000


	//----- nvinfo : EIATTR_MAXREG_COUNT
	.align		4
        /*001c*/ 	.byte	0x03, 0x1b
        /*001e*/ 	.short	0x0080


	//----- nvinfo : EIATTR_NUM_BARRIERS
	.align		4
        /*0020*/ 	.byte	0x02, 0x4c
        /*0022*/ 	.byte	0x01
	.zero		1


	//----- nvinfo : EIATTR_MERCURY_ISA_VERSION
	.align		4
        /*0024*/ 	.byte	0x03, 0x5f
        /*0026*/ 	.short	0x0101


	//----- nvinfo : EIATTR_COOP_GROUP_MASK_REGIDS
	.align		4
        /*0028*/ 	.byte	0x04, 0x29
        /*002a*/ 	.short	(.L_1821 - .L_1820)


	//   ....[0]....
.L_1820:
        /*002c*/ 	.word	0xffffffff


	//   ....[1]....
        /*0030*/ 	.word	0xffffffff


	//   ....[2]....
        /*0034*/ 	.word	0xffffffff


	//   ....[3]....
        /*0038*/ 	.word	0xffffffff


	//   ....[4]....
        /*003c*/ 	.word	0xffffffff


	//   ....[5]....
        /*0040*/ 	.word	0xffffffff


	//   ....[6]....
        /*0044*/ 	.word	0xffffffff


	//   ....[7]....
        /*0048*/ 	.word	0xffffffff


	//   ....[8]....
        /*004c*/ 	.word	0xffffffff


	//   ....[9]....
        /*0050*/ 	.word	0xffffffff


	//----- nvinfo : EIATTR_COOP_GROUP_INSTR_OFFSETS
	.align		4
.L_1821:
        /*0054*/ 	.byte	0x04, 0x28
        /*0056*/ 	.short	(.L_1823 - .L_1822)


	//   ....[0]....
.L_1822:
        /*0058*/ 	.word	0x00000f60


	//   ....[1]....
        /*005c*/ 	.word	0x00000f70


	//   ....[2]....
        /*0060*/ 	.word	0x00000fa0


	//   ....[3]....
        /*0064*/ 	.word	0x00000fb0


	//   ....[4]....
        /*0068*/ 	.word	0x00000ff0


	//   ....[5]....
        /*006c*/ 	.word	0x00001000


	//   ....[6]....
        /*0070*/ 	.word	0x00001040


	//   ....[7]....
        /*0074*/ 	.word	0x00001050


	//   ....[8]....
        /*0078*/ 	.word	0x00001090


	//   ....[9]....
        /*007c*/ 	.word	0x000010a0


	//----- nvinfo : EIATTR_EXIT_INSTR_OFFSETS
	.align		4
.L_1823:
        /*0080*/ 	.byte	0x04, 0x1c
        /*0082*/ 	.short	(.L_1825 - .L_1824)


	//   ....[0]....
.L_1824:
        /*0084*/ 	.word	0x00000060


	//   ....[1]....
        /*0088*/ 	.word	0x00003920


	//----- nvinfo : EIATTR_MAX_THREADS
	.align		4
.L_1825:
        /*008c*/ 	.byte	0x04, 0x05
        /*008e*/ 	.short	(.L_1827 - .L_1826)
.L_1826:
        /*0090*/ 	.word	0x000001e0
        /*0094*/ 	.word	0x00000001
        /*0098*/ 	.word	0x00000001


	//----- nvinfo : EIATTR_CRS_STACK_SIZE
	.align		4
.L_1827:
        /*009c*/ 	.byte	0x04, 0x1e
        /*009e*/ 	.short	(.L_1829 - .L_1828)
.L_1828:
        /*00a0*/ 	.word	0x00000000


	//----- nvinfo : EIATTR_CBANK_PARAM_SIZE
	.align		4
.L_1829:
        /*00a4*/ 	.byte	0x03, 0x19
        /*00a6*/ 	.short	0x00a0


	//----- nvinfo : EIATTR_PARAM_CBANK
	.align		4
        /*00a8*/ 	.byte	0x04, 0x0a
        /*00aa*/ 	.short	(.L_1831 - .L_1830)
	.align		4
.L_1830:
        /*00ac*/ 	.word	index@(.nv.constant0._Z35group_norm_nhwc_fwd_one_pass_kernelI11Fp32IOFp16WLi256ELi30ELi480EEv26Group_norm_nhwc_fwd_params)
        /*00b0*/ 	.short	0x0210
        /*00b2*/ 	.short	0x00a0


	//----- nvinfo : EIATTR_SW_WAR
	.align		4
.L_1831:
        /*00b4*/ 	.byte	0x04, 0x36
        /*00b6*/ 	.short	(.L_1833 - .L_1832)
.L_1832:
        /*00b8*/ 	.word	0x00000008
.L_1833:


//--------------------- .nv.info._Z35group_norm_nhwc_fwd_one_pass_kernelI11Fp32IOFp16WLi512ELi30ELi480EEv26Group_norm_nhwc_fwd_params --------------------------
	.section	.nv.info._Z35group_norm_nhwc_fwd_one_pass_kernelI11Fp32IOFp16WLi512ELi30ELi480EEv26Group_norm_nhwc_fwd_params,"",@"SHT_CUDA_INFO"
	.sectionflags	@""
	.align	4


	//----- nvinfo : EIATTR_CUDA_API_VERSION
	.align		4
        /*0000*/ 	.byte	0x04, 0x37
        /*0002*/ 	.short	(.L_1835 - .L_1834)
.L_1834:
        /*0004*/ 	.word	0x00000082


	//----- nvinfo : EIATTR_KPARAM_INFO
	.align		4
.L_1835:
        /*0008*/ 	.byte	0x04, 0x17
        /*000a*/ 	.short	(.L_1837 - .L_1836)
.L_1836:
        /*000c*/ 	.word	0x00000000
        /*0010*/ 	.short	0x0000
        /*0012*/ 	.short	0x0000
        /*0014*/ 	.byte	0x00, 0xf0, 0x81, 0x02


	//----- nvinfo : EIATTR_SPARSE_MMA_MASK
	.align		4
.L_1837:
        /*0018*/ 	.byte	0x03, 0x50
        /*001a*/ 	.short	0x0000


	//----- nvinfo : EIATTR_MAXREG_COUNT
	.align		4
        /*001c*/ 	.byte	0x03, 0x1b
        /*001e*/ 	.short	0x0080


	//----- nvinfo : EIATTR_NUM_BARRIERS
	.align		4
        /*0020*/ 	.byte	0x02, 0x4c
        /*0022*/ 	.byte	0x01
	.zero		1


	//----- nvinfo : EIATTR_MERCURY_ISA_VERSION
	.align		4
        /*0024*/ 	.byte	0x03, 0x5f
        /*0026*/ 	.short	0x0101


	//----- nvinfo : EIATTR_COOP_GROUP_MASK_REGIDS
	.align		4
        /*0028*/ 	.byte	0x04, 0x29
        /*002a*/ 	.short	(.L_1839 - .L_1838)


	//   ....[0]....
.L_1838:
        /*002c*/ 	.word	0xffffffff


	//   ....[1]....
        /*0030*/ 	.word	0xffffffff


	//   ....[2]....
        /*0034*/ 	.word	0xffffffff


	//   ....[3]....
        /*0038*/ 	.word	0xffffffff


	//   ....[4]....
        /*003c*/ 	.word	0xffffffff


	//   ....[5]....
        /*0040*/ 	.word	0xffffffff


	//   ....[6]....
        /*0044*/ 	.word	0xffffffff


	//   ....[7]....
        /*0048*/ 	.word	0xffffffff


	//   ....[8]....
        /*004c*/ 	.word	0xffffffff


	//   ....[9]....
        /*0050*/ 	.word	0xffffffff


	//----- nvinfo : EIATTR_COOP_GROUP_INSTR_OFFSETS
	.align		4
.L_1839:
        /*0054*/ 	.byte	0x04, 0x28
        /*0056*/ 	.short	(.L_1841 - .L_1840)


	//   ....[0]....
.L_1840:
        /*0058*/ 	.word	0x000019f0


	//   ....[1]....
        /*005c*/ 	.word	0x00001a00


	//   ....[2]....
        /*0060*/ 	.word	0x00001a30


	//   ....[3]....
        /*0064*/ 	.word	0x00001a40


	//   ....[4]....
        /*0068*/ 	.word	0x00001a80


	//   ....[5]....
        /*006c*/ 	.word	0x00001a90


	//   ....[6]....
        /*0070*/ 	.word	0x00001ad0


	//   ....[7]....
        /*0074*/ 	.word	0x00001ae0


	//   ....[8]....
        /*0078*/ 	.word	0x00001b20


	//   ....[9]....
        /*007c*/ 	.word	0x00001b30


	//----- nvinfo : EIATTR_EXIT_INSTR_OFFSETS
	.align		4
.L_1841:
        /*0080*/ 	.byte	0x04, 0x1c
        /*0082*/ 	.short	(.L_1843 - .L_1842)


	//   ....[0]....
.L_1842:
        /*0084*/ 	.word	0x00000060


	//   ....[1]....
        /*0088*/ 	.word	0x00004cd0


	//----- nvinfo : EIATTR_MAX_THREADS
	.align		4
.L_1843:
        /*008c*/ 	.byte	0x04, 0x05
        /*008e*/ 	.short	(.L_1845 - .L_1844)
.L_1844:
        /*0090*/ 	.word	0x000001e0
        /*0094*/ 	.word	0x00000001
        /*0098*/ 	.word	0x00000001


	//----- nvinfo : EIATTR_CRS_STACK_SIZE
	.align		4
.L_1845:
        /*009c*/ 	.byte	0x04, 0x1e
        /*009e*/ 	.short	(.L_1847 - .L_1846)
.L_1846:
        /*00a0*/ 	.word	0x00000000


	//----- nvinfo : EIATTR_CBANK_PARAM_SIZE
	.align		4
.L_1847:
        /*00a4*/ 	.byte	0x03, 0x19
        /*00a6*/ 	.short	0x00a0


	//----- nvinfo : EIATTR_PARAM_CBANK
	.align		4
        /*00a8*/ 	.byte	0x04, 0x0a
        /*00aa*/ 	.short	(.L_1849 - .L_1848)
	.align		4
.L_1848:
        /*00ac*/ 	.word	index@(.nv.constant0._Z35group_norm_nhwc_fwd_one_pass_kernelI11Fp32IOFp16WLi512ELi30ELi480EEv26Group_norm_nhwc_fwd_params)
        /*00b0*/ 	.short	0x0210
        /*00b2*/ 	.short	0x00a0


	//----- nvinfo : EIATTR_SW_WAR
	.align		4
.L_1849:
        /*00b4*/ 	.byte	0x04, 0x36
        /*00b6*/ 	.short	(.L_1851 - .L_1850)
.L_1850:
        /*00b8*/ 	.word	0x00000008
.L_1851:


//--------------------- .nv.callgraph             --------------------------
	.section	.nv.callgraph,"",@"SHT_CUDA_CALLGRAPH"
	.align	4
	.sectionentsize	8
	.align		4
        /*0000*/ 	.word	0x00000000
	.align		4
        /*0004*/ 	.word	0xffffffff
	.align		4
        /*0008*/ 	.word	0x00000000
	.align		4
        /*000c*/ 	.word	0xfffffffe
	.align		4
        /*0010*/ 	.word	0x00000000
	.align		4
        /*0014*/ 	.word	0xfffffffd
	.align		4
        /*0018*/ 	.word	0x00000000
	.align		4
        /*001c*/ 	.word	0xfffffffc


//--------------------- .nv.constant4             --------------------------
	.section	.nv.constant4,"a",@progbits
	.align	8
	.align		8
.nv.constant4:
        /*0000*/ 	.dword	_ZN61_INTERNAL_bbf27814_30_group_norm_nhwc_one_pass_30_cu_695b27a54cuda3std3__45__cpo5beginE
	.align		8
        /*0008*/ 	.dword	_ZN61_INTERNAL_bbf27814_30_group_norm_nhwc_one_pass_30_cu_695b27a54cuda3std3__45__cpo3endE
	.align		8
        /*0010*/ 	.dword	_ZN61_INTERNAL_bbf27814_30_group_norm_nhwc_one_pass_30_cu_695b27a54cuda3std3__45__cpo6cbeginE
	.align		8
        /*0018*/ 	.dword	_ZN61_INTERNAL_bbf27814_30_group_norm_nhwc_one_pass_30_cu_695b27a54cuda3std3__45__cpo4cendE
	.align		8
        /*0020*/ 	.dword	_ZN61_INTERNAL_bbf27814_30_group_norm_nhwc_one_pass_30_cu_695b27a54cuda3std3__45__cpo6rbeginE
	.align		8
        /*0028*/ 	.dword	_ZN61_INTERNAL_bbf27814_30_group_norm_nhwc_one_pass_30_cu_695b27a54cuda3std3__45__cpo4rendE
	.align		8
        /*0030*/ 	.dword	_ZN61_INTERNAL_bbf27814_30_group_norm_nhwc_one_pass_30_cu_695b27a54cuda3std3__45__cpo7crbeginE
	.align		8
        /*0038*/ 	.dword	_ZN61_INTERNAL_bbf27814_30_group_norm_nhwc_one_pass_30_cu_695b27a54cuda3std3__45__cpo5crendE
	.align		8
        /*0040*/ 	.dword	_ZN61_INTERNAL_bbf27814_30_group_norm_nhwc_one_pass_30_cu_695b27a54cuda3std3__463_GLOBAL__N__bbf27814_30_group_norm_nhwc_one_pass_30_cu_695b27a56ignoreE
	.align		8
        /*0048*/ 	.dword	_ZN61_INTERNAL_bbf27814_30_group_norm_nhwc_one_pass_30_cu_695b27a54cuda3std3__419piecewise_constructE
	.align		8
        /*0050*/ 	.dword	_ZN61_INTERNAL_bbf27814_30_group_norm_nhwc_one_pass_30_cu_695b27a54cuda3std3__48in_placeE
	.align		8
        /*0058*/ 	.dword	_ZN61_INTERNAL_bbf27814_30_group_norm_nhwc_one_pass_30_cu_695b27a54cuda3std3__420unreachable_sentinelE
	.align		8
        /*0060*/ 	.dword	_ZN61_INTERNAL_bbf27814_30_group_norm_nhwc_one_pass_30_cu_695b27a54cuda3std3__47nulloptE
	.align		8
        /*0068*/ 	.dword	_ZN61_INTERNAL_bbf27814_30_group_norm_nhwc_one_pass_30_cu_695b27a54cuda3std3__48unexpectE
	.align		8
        /*0070*/ 	.dword	_ZN61_INTERNAL_bbf27814_30_group_norm_nhwc_one_pass_30_cu_695b27a54cuda3std6ranges3__45__cpo4swapE
	.align		8
        /*0078*/ 	.dword	_ZN61_INTERNAL_bbf27814_30_group_norm_nhwc_one_pass_30_cu_695b27a54cuda3std6ranges3__45__cpo9iter_moveE
	.align		8
        /*0080*/ 	.dword	_ZN61_INTERNAL_bbf27814_30_group_norm_nhwc_one_pass_30_cu_695b27a54cuda3std6ranges3__45__cpo5beginE
	.align		8
        /*0088*/ 	.dword	_ZN61_INTERNAL_bbf27814_30_group_norm_nhwc_one_pass_30_cu_695b27a54cuda3std6ranges3__45__cpo3endE
	.align		8
        /*0090*/ 	.dword	_ZN61_INTERNAL_bbf27814_30_group_norm_nhwc_one_pass_30_cu_695b27a54cuda3std6ranges3__45__cpo6cbeginE
	.align		8
        /*0098*/ 	.dword	_ZN61_INTERNAL_bbf27814_30_group_norm_nhwc_one_pass_30_cu_695b27a54cuda3std6ranges3__45__cpo4cendE
	.align		8
        /*00a0*/ 	.dword	_ZN61_INTERNAL_bbf27814_30_group_norm_nhwc_one_pass_30_cu_695b27a54cuda3std6ranges3__45__cpo7advanceE
	.align		8
        /*00a8*/ 	.dword	_ZN61_INTERNAL_bbf27814_30_group_norm_nhwc_one_pass_30_cu_695b27a54cuda3std6ranges3__45__cpo9iter_swapE
	.align		8
        /*00b0*/ 	.dword	_ZN61_INTERNAL_bbf27814_30_group_norm_nhwc_one_pass_30_cu_695b27a54cuda3std6ranges3__45__cpo4nextE
	.align		8
        /*00b8*/ 	.dword	_ZN61_INTERNAL_bbf27814_30_group_norm_nhwc_one_pass_30_cu_695b27a54cuda3std6ranges3__45__cpo4prevE
	.align		8
        /*00c0*/ 	.dword	_ZN61_INTERNAL_bbf27814_30_group_norm_nhwc_one_pass_30_cu_695b27a54cuda3std6ranges3__45__cpo4dataE
	.align		8
        /*00c8*/ 	.dword	_ZN61_INTERNAL_bbf27814_30_group_norm_nhwc_one_pass_30_cu_695b27a54cuda3std6ranges3__45__cpo5cdataE
	.align		8
        /*00d0*/ 	.dword	_ZN61_INTERNAL_bbf27814_30_group_norm_nhwc_one_pass_30_cu_695b27a54cuda3std6ranges3__45__cpo4sizeE
	.align		8
        /*00d8*/ 	.dword	_ZN61_INTERNAL_bbf27814_30_group_norm_nhwc_one_pass_30_cu_695b27a54cuda3std6ranges3__45__cpo5ssizeE
	.align		8
        /*00e0*/ 	.dword	_ZN61_INTERNAL_bbf27814_30_group_norm_nhwc_one_pass_30_cu_695b27a54cuda3std6ranges3__45__cpo8distanceE
	.align		8
        /*00e8*/ 	.dword	_ZN61_INTERNAL_bbf27814_30_group_norm_nhwc_one_pass_30_cu_695b27a56thrust23THRUST_300001_SM_900_NS6system6detail10sequential3seqE
	.align		8
        /*00f0*/ 	.dword	_ZN61_INTERNAL_bbf27814_30_group_norm_nhwc_one_pass_30_cu_695b27a56thrust23THRUST_300001_SM_900_NS12placeholders2_1E
	.align		8
        /*00f8*/ 	.dword	_ZN61_INTERNAL_bbf27814_30_group_norm_nhwc_one_pass_30_cu_695b27a56thrust23THRUST_300001_SM_900_NS12placeholders2_2E
	.align		8
        /*0100*/ 	.dword	_ZN61_INTERNAL_bbf27814_30_group_norm_nhwc_one_pass_30_cu_695b27a56thrust23THRUST_300001_SM_900_NS12placeholders2_3E
	.align		8
        /*0108*/ 	.dword	_ZN61_INTERNAL_bbf27814_30_group_norm_nhwc_one_pass_30_cu_695b27a56thrust23THRUST_300001_SM_900_NS12placeholders2_4E
	.align		8
        /*0110*/ 	.dword	_ZN61_INTERNAL_bbf27814_30_group_norm_nhwc_one_pass_30_cu_695b27a56thrust23THRUST_300001_SM_900_NS12placeholders2_5E
	.align		8
        /*0118*/ 	.dword	_ZN61_INTERNAL_bbf27814_30_group_norm_nhwc_one_pass_30_cu_695b27a56thrust23THRUST_300001_SM_900_NS12placeholders2_6E
	.align		8
        /*0120*/ 	.dword	_ZN61_INTERNAL_bbf27814_30_group_norm_nhwc_one_pass_30_cu_695b27a56thrust23THRUST_300001_SM_900_NS12placeholders2_7E
	.align		8
        /*0128*/ 	.dword	_ZN61_INTERNAL_bbf27814_30_group_norm_nhwc_one_pass_30_cu_695b27a56thrust23THRUST_300001_SM_900_NS12placeholders2_8E
	.align		8
        /*0130*/ 	.dword	_ZN61_INTERNAL_bbf27814_30_group_norm_nhwc_one_pass_30_cu_695b27a56thrust23THRUST_300001_SM_900_NS12placeholders2_9E
	.align		8
        /*0138*/ 	.dword	_ZN61_INTERNAL_bbf27814_30_group_norm_nhwc_one_pass_30_cu_695b27a56thrust23THRUST_300001_SM_900_NS12placeholders3_10E


//--------------------- .text._ZN3cub17CUB_300001_SM_9006detail11EmptyKernelIvEEvv --------------------------
	.section	.text._ZN3cub17CUB_300001_SM_9006detail11EmptyKernelIvEEvv,"ax",@progbits
	.align	128
        .global         _ZN3cub17CUB_300001_SM_9006detail11EmptyKernelIvEEvv
        .type           _ZN3cub17CUB_300001_SM_9006detail11EmptyKernelIvEEvv,@function
        .size           _ZN3cub17CUB_300001_SM_9006detail11EmptyKernelIvEEvv,(.L_x_3250 - _ZN3cub17CUB_300001_SM_9006detail11EmptyKernelIvEEvv)
        .other          _ZN3cub17CUB_300001_SM_9006detail11EmptyKernelIvEEvv,@"STO_CUDA_ENTRY STV_DEFAULT"
_ZN3cub17CUB_300001_SM_9006detail11EmptyKernelIvEEvv:
.text._ZN3cub17CUB_300001_SM_9006detail11EmptyKernelIvEEvv:
[----:B------:R-:W-:Y:S01]  /*0000*/  LDC R1, c[0x0][0x28] ;  /* 0x00000a00ff017b82 */ /* 0x000fe20000000800 */
[----:B------:R-:W-:Y:S05]  /*0010*/  EXIT ;  /* 0x000000000000794d */ /* 0x000fea0003800000 */
.L_x_0:
[----:B------:R-:W-:-:S00]  /*0020*/  BRA `(.L_x_0) ;  /* 0xfffffffc00fc7947 */ /* 0x000fc0000383ffff */
[----:B------:R-:W-:-:S00]  /*0030*/  NOP ;  /* 0x0000000000007918 */ /* 0x000fc00000000000 */
        /* <DEDUP_REMOVED lines=12> */
.L_x_3250:


//--------------------- .text._Z35group_norm_nhwc_bwd_one_pass_kernelI11Bf16IOFp32WLi64ELi30ELi480EEv26Group_norm_nhwc_bwd_params --------------------------
	.section	.text._Z35group_norm_nhwc_bwd_one_pass_kernelI11Bf16IOFp32WLi64ELi30ELi480EEv26Group_norm_nhwc_bwd_params,"ax",@progbits
	.align	128
        .global         _Z35group_norm_nhwc_bwd_one_pass_kernelI11Bf16IOFp32WLi64ELi30ELi480EEv26Group_norm_nhwc_bwd_params
        .type           _Z35group_norm_nhwc_bwd_one_pass_kernelI11Bf16IOFp32WLi64ELi30ELi480EEv26Group_norm_nhwc_bwd_params,@function
        .size           _Z35group_norm_nhwc_bwd_one_pass_kernelI11Bf16IOFp32WLi64ELi30ELi480EEv26Group_norm_nhwc_bwd_params,(.L_x_3251 - _Z35group_norm_nhwc_bwd_one_pass_kernelI11Bf16IOFp32WLi64ELi30ELi480EEv26Group_norm_nhwc_bwd_params)
        .other          _Z35group_norm_nhwc_bwd_one_pass_kernelI11Bf16IOFp32WLi64ELi30ELi480EEv26Group_norm_nhwc_bwd_params,@"STO_CUDA_ENTRY STV_DEFAULT"
_Z35group_norm_nhwc_bwd_one_pass_kernelI11Bf16IOFp32WLi64ELi30ELi480EEv26Group_norm_nhwc_bwd_params:
.text._Z35group_norm_nhwc_bwd_one_pass_kernelI11Bf16IOFp32WLi64ELi30ELi480EEv26Group_norm_nhwc_bwd_params:
[----:B------:R-:W-:Y:S01]  /*0000*/  LDC R1, c[0x0][0x28] ;  /* 0x00000a00ff017b82 */ /* 0x000fe20000000800 */
[----:B------:R-:W0:Y:S01]  /*0010*/  S2R R39, SR_CTAID.Y ;  /* 0x0000000000277919 */ /* 0x000e220000002600 */
[----:B------:R-:W-:Y:S01]  /*0020*/  ULDC UR4, c[0x0][0x2a0] ;  /* 0x0000a80000047ab9 */ /* 0x000fe20000000800 */
[----:B------:R-:W-:-:S05]  /*0030*/  ULDC UR5, c[0x0][0x270] ;  /* 0x00009c0000057ab9 */ /* 0x000fca0000000800 */
[----:B------:R-:W1:Y:S01]  /*0040*/  S2UR UR7, SR_CTAID.X ;  /* 0x00000000000779c3 */ /* 0x000e620000002500 */
[----:B------:R-:W-:Y:S01]  /*0050*/  UIMAD UR4, UR4, UR5, URZ ;  /* 0x00000005040472a4 */ /* 0x000fe2000f8e023f */
[----:B------:R-:W2:Y:S01]  /*0060*/  S2R R51, SR_TID.X ;  /* 0x0000000000337919 */ /* 0x000ea20000002100 */
[----:B------:R-:W-:-:S04]  /*0070*/  ULDC.64 UR8, c[0x0][0x208] ;  /* 0x0000820000087ab9 */ /* 0x000fc80000000a00 */
[----:B0-----:R-:W-:-:S13]  /*0080*/  ISETP.GE.AND P0, PT, R39, UR4, PT ;  /* 0x0000000427007c0c */ /* 0x001fda000bf06270 */
[----:B-12---:R-:W-:Y:S05]  /*0090*/  @P0 BRA `(.L_x_1) ;  /* 0x0000003800080947 */ /* 0x006fea0003800000 */
[----:B------:R-:W0:Y:S01]  /*00a0*/  LDC.64 R6, c[0x0][0x288] ;  /* 0x0000a200ff067b82 */ /* 0x000e220000000a00 */
[----:B------:R-:W-:Y:S01]  /*00b0*/  IMAD.WIDE.U32 R2, R51, -0x77777777, RZ ;  /* 0x8888888933027825 */ /* 0x000fe200078e00ff */
[----:B------:R-:W1:Y:S01]  /*00c0*/  S2R R14, SR_LANEID ;  /* 0x00000000000e7919 */ /* 0x000e620000000000 */
[----:B------:R-:W-:Y:S01]  /*00d0*/  SHF.R.S32.HI R0, RZ, 0x1f, R51 ;  /* 0x0000001fff007819 */ /* 0x000fe20000011433 */
[----:B------:R-:W-:Y:S01]  /*00e0*/  ULDC.64 UR10, c[0x0][0x290] ;  /* 0x0000a400000a7ab9 */ /* 0x000fe20000000a00 */
[----:B------:R-:W-:Y:S01]  /*00f0*/  UMOV UR5, 0x400 ;  /* 0x0000040000057882 */ /* 0x000fe20000000000 */
[----:B------:R-:W-:Y:S01]  /*0100*/  SHF.R.U32.HI R50, RZ, 0x3, R3 ;  /* 0x00000003ff327819 */ /* 0x000fe20000011603 */
[----:B------:R-:W-:Y:S01]  /*0110*/  HFMA2.MMA R44, -RZ, RZ, 0, 0 ;  /* 0x00000000ff2c7435 */ /* 0x000fe200000001ff */
[----:B------:R-:W2:Y:S01]  /*0120*/  LDC R9, c[0x0][0x2ac] ;  /* 0x0000ab00ff097b82 */ /* 0x000ea20000000800 */
[----:B------:R-:W-:Y:S02]  /*0130*/  LEA.HI R0, R0, R51, RZ, 0x5 ;  /* 0x0000003300007211 */ /* 0x000fe400078f28ff */
[----:B------:R-:W-:Y:S01]  /*0140*/  IMAD R52, R50, -0xf, R51 ;  /* 0xfffffff132347824 */ /* 0x000fe200078e0233 */
[----:B------:R-:W-:-:S02]  /*0150*/  MOV R45, R39 ;  /* 0x00000027002d7202 */ /* 0x000fc40000000f00 */
[----:B------:R-:W-:Y:S02]  /*0160*/  SHF.R.S32.HI R0, RZ, 0x5, R0 ;  /* 0x00000005ff007819 */ /* 0x000fe40000011400 */
[----:B------:R-:W3:Y:S01]  /*0170*/  S2UR UR6, SR_CgaCtaId ;  /* 0x00000000000679c3 */ /* 0x000ee20000008800 */
[----:B------:R-:W-:-:S07]  /*0180*/  SHF.L.U32 R52, R52, 0x1, RZ ;  /* 0x0000000134347819 */ /* 0x000fce00000006ff */
[----:B------:R-:W4:Y:S01]  /*0190*/  LDC R38, c[0x0][0x10] ;  /* 0x00000400ff267b82 */ /* 0x000f220000000800 */
[----:B0-----:R-:W-:Y:S01]  /*01a0*/  IMAD.WIDE.U32 R2, R6, 0x3, RZ ;  /* 0x0000000306027825 */ /* 0x001fe200078e00ff */
[C---:B------:R-:W-:Y:S02]  /*01b0*/  LEA R5, R7.reuse, R7, 0x1 ;  /* 0x0000000707057211 */ /* 0x040fe400078e08ff */
[----:B------:R-:W-:Y:S02]  /*01c0*/  LEA.HI R4, P0, R7, R6, RZ, 0x1 ;  /* 0x0000000607047211 */ /* 0x000fe400078108ff */
[----:B------:R-:W-:Y:S02]  /*01d0*/  IADD3 R5, R3, R5, RZ ;  /* 0x0000000503057210 */ /* 0x000fe40007ffe0ff */
[----:B------:R-:W0:Y:S01]  /*01e0*/  LDC R36, c[0x0][0xc] ;  /* 0x00000300ff247b82 */ /* 0x000e220000000800 */
[----:B--2---:R-:W-:Y:S01]  /*01f0*/  IMAD R50, R9, UR7, R50 ;  /* 0x0000000709327c24 */ /* 0x004fe2000f8e0232 */
[----:B------:R-:W-:-:S02]  /*0200*/  LEA.HI R3, P2, R5, R2, RZ, 0x1 ;  /* 0x0000000205037211 */ /* 0x000fc400078508ff */
[----:B------:R-:W-:Y:S02]  /*0210*/  IADD3.X R7, RZ, R7, RZ, P0, !PT ;  /* 0x00000007ff077210 */ /* 0x000fe400007fe4ff */
[----:B------:R-:W-:Y:S02]  /*0220*/  IADD3.X R6, RZ, R5, RZ, P2, !PT ;  /* 0x00000005ff067210 */ /* 0x000fe400017fe4ff */
[----:B------:R-:W-:Y:S01]  /*0230*/  ISETP.GE.U32.AND P1, PT, R50, UR10, PT ;  /* 0x0000000a32007c0c */ /* 0x000fe2000bf26070 */
[----:B---3--:R-:W-:Y:S01]  /*0240*/  ULEA UR5, UR6, UR5, 0x18 ;  /* 0x0000000506057291 */ /* 0x008fe2000f8ec03f */
[----:B------:R-:W-:Y:S01]  /*0250*/  SHF.R.S32.HI R37, RZ, 0x1f, R50 ;  /* 0x0000001fff257819 */ /* 0x000fe20000011432 */
[----:B------:R-:W-:Y:S01]  /*0260*/  ULDC.U8 UR10, c[0x0][0x2a4] ;  /* 0x0000a900000a7ab9 */ /* 0x000fe20000000000 */
[--C-:B------:R-:W-:Y:S02]  /*0270*/  SHF.R.S64 R2, R4, 0x1, R7.reuse ;  /* 0x0000000104027819 */ /* 0x100fe40000001007 */
[----:B------:R-:W-:-:S02]  /*0280*/  SHF.R.S32.HI R5, RZ, 0x1, R7 ;  /* 0x00000001ff057819 */ /* 0x000fc40000011407 */
[--C-:B------:R-:W-:Y:S01]  /*0290*/  SHF.R.S64 R3, R3, 0x1, R6.reuse ;  /* 0x0000000103037819 */ /* 0x100fe20000001006 */
[----:B----4-:R-:W-:Y:S01]  /*02a0*/  IMAD R49, R38, UR7, R39 ;  /* 0x0000000726317c24 */ /* 0x010fe2000f8e0227 */
[----:B------:R-:W-:Y:S02]  /*02b0*/  ISETP.GE.AND.EX P1, PT, R37, UR11, PT, P1 ;  /* 0x0000000b25007c0c */ /* 0x000fe4000bf26310 */
[----:B------:R-:W-:Y:S02]  /*02c0*/  IADD3 R48, R50, 0x20, RZ ;  /* 0x0000002032307810 */ /* 0x000fe40007ffe0ff */
[----:B------:R-:W-:Y:S02]  /*02d0*/  SHF.R.S32.HI R6, RZ, 0x1, R6 ;  /* 0x00000001ff067819 */ /* 0x000fe40000011406 */
[----:B0-----:R-:W-:Y:S02]  /*02e0*/  LOP3.LUT R47, R36, 0x3, RZ, 0xc0, !PT ;  /* 0x00000003242f7812 */ /* 0x001fe400078ec0ff */
[----:B------:R-:W-:-:S02]  /*02f0*/  SHF.L.U64.HI R4, R2, 0x2, R5 ;  /* 0x0000000202047819 */ /* 0x000fc40000010205 */
[----:B------:R-:W-:Y:S02]  /*0300*/  LEA R0, R0, UR5, 0x3 ;  /* 0x0000000500007c11 */ /* 0x000fe4000f8e18ff */
[----:B------:R-:W-:Y:S02]  /*0310*/  ISETP.LT.U32.AND P1, PT, R51, 0x1e0, !P1 ;  /* 0x000001e03300780c */ /* 0x000fe40004f21070 */
[----:B------:R-:W-:Y:S02]  /*0320*/  IADD3 R46, -R47, R36, RZ ;  /* 0x000000242f2e7210 */ /* 0x000fe40007ffe1ff */
[----:B------:R-:W-:Y:S02]  /*0330*/  SHF.R.S32.HI R15, RZ, 0x1f, R48 ;  /* 0x0000001fff0f7819 */ /* 0x000fe40000011430 */
[----:B-1----:R-:W-:-:S07]  /*0340*/  SHF.L.U64.HI R5, R3, 0x2, R6 ;  /* 0x0000000203057819 */ /* 0x002fce0000010206 */
.L_x_28:
[----:B0-----:R-:W0:Y:S01]  /*0350*/  LDC R12, c[0x0][0x2a0] ;  /* 0x0000a800ff0c7b82 */ /* 0x001e220000000800 */
[----:B------:R-:W-:Y:S01]  /*0360*/  ISETP.GE.AND P5, PT, R45, RZ, PT ;  /* 0x000000ff2d00720c */ /* 0x000fe20003fa6270 */
[----:B------:R-:W-:-:S06]  /*0370*/  ULDC.64 UR12, c[0x0][0x290] ;  /* 0x0000a400000c7ab9 */ /* 0x000fcc0000000a00 */
[----:B------:R-:W1:Y:S08]  /*0380*/  LDC R13, c[0x0][0x2ac] ;  /* 0x0000ab00ff0d7b82 */ /* 0x000e700000000800 */
[----:B------:R-:W2:Y:S01]  /*0390*/  @P1 LDC.64 R18, c[0x0][0x288] ;  /* 0x0000a200ff121b82 */ /* 0x000ea20000000a00 */
[-C--:B0-----:R-:W-:Y:S02]  /*03a0*/  IABS R11, R12.reuse ;  /* 0x0000000c000b7213 */ /* 0x081fe40000000000 */
[----:B------:R-:W-:-:S02]  /*03b0*/  LOP3.LUT R16, R45, R12, RZ, 0x3c, !PT ;  /* 0x0000000c2d107212 */ /* 0x000fc400078e3cff */
[----:B------:R-:W0:Y:S02]  /*03c0*/  I2F.RP R8, R11 ;  /* 0x0000000b00087306 */ /* 0x000e240000209400 */
[----:B------:R-:W-:-:S06]  /*03d0*/  ISETP.GE.AND P2, PT, R16, RZ, PT ;  /* 0x000000ff1000720c */ /* 0x000fcc0003f46270 */
[----:B0-----:R-:W0:Y:S02]  /*03e0*/  MUFU.RCP R8, R8 ;  /* 0x0000000800087308 */ /* 0x001e240000001000 */
[----:B0-----:R-:W-:-:S06]  /*03f0*/  IADD3 R6, R8, 0xffffffe, RZ ;  /* 0x0ffffffe08067810 */ /* 0x001fcc0007ffe0ff */
[----:B------:R0:W3:Y:S02]  /*0400*/  F2I.FTZ.U32.TRUNC.NTZ R7, R6 ;  /* 0x0000000600077305 */ /* 0x0000e4000021f000 */
[----:B0-----:R-:W-:Y:S02]  /*0410*/  MOV R6, RZ ;  /* 0x000000ff00067202 */ /* 0x001fe40000000f00 */
[----:B---3--:R-:W-:-:S05]  /*0420*/  IADD3 R10, RZ, -R7, RZ ;  /* 0x80000007ff0a7210 */ /* 0x008fca0007ffe0ff */
[----:B------:R-:W-:Y:S01]  /*0430*/  IMAD R9, R10, R11, RZ ;  /* 0x0000000b0a097224 */ /* 0x000fe200078e02ff */
[----:B------:R-:W-:-:S03]  /*0440*/  IABS R10, R45 ;  /* 0x0000002d000a7213 */ /* 0x000fc60000000000 */
[----:B------:R-:W-:-:S06]  /*0450*/  IMAD.HI.U32 R7, R7, R9, R6 ;  /* 0x0000000907077227 */ /* 0x000fcc00078e0006 */
[----:B------:R-:W-:-:S04]  /*0460*/  IMAD.HI.U32 R9, R7, R10, RZ ;  /* 0x0000000a07097227 */ /* 0x000fc800078e00ff */
[----:B------:R-:W-:Y:S01]  /*0470*/  IMAD.WIDE.U32 R6, R51, -0x77777777, RZ ;  /* 0x8888888933067825 */ /* 0x000fe200078e00ff */
[----:B------:R-:W-:-:S04]  /*0480*/  IADD3 R8, -R9, RZ, RZ ;  /* 0x000000ff09087210 */ /* 0x000fc80007ffe1ff */
[----:B------:R-:W-:Y:S01]  /*0490*/  SHF.R.U32.HI R6, RZ, 0x3, R7 ;  /* 0x00000003ff067819 */ /* 0x000fe20000011607 */
[----:B------:R-:W-:-:S04]  /*04a0*/  IMAD R8, R11, R8, R10 ;  /* 0x000000080b087224 */ /* 0x000fc800078e020a */
[----:B-1----:R-:W-:Y:S01]  /*04b0*/  IMAD R10, R13, UR7, R6 ;  /* 0x000000070d0a7c24 */ /* 0x002fe2000f8e0206 */
[----:B------:R-:W-:-:S04]  /*04c0*/  ISETP.GT.U32.AND P0, PT, R11, R8, PT ;  /* 0x000000080b00720c */ /* 0x000fc80003f04070 */
[----:B------:R-:W-:-:S09]  /*04d0*/  IADD3 R10, R10, 0x20, RZ ;  /* 0x000000200a0a7810 */ /* 0x000fd20007ffe0ff */
[-C--:B------:R-:W-:Y:S02]  /*04e0*/  @!P0 IADD3 R8, R8, -R11.reuse, RZ ;  /* 0x8000000b08088210 */ /* 0x080fe40007ffe0ff */
[----:B------:R-:W-:Y:S02]  /*04f0*/  @!P0 IADD3 R9, R9, 0x1, RZ ;  /* 0x0000000109098810 */ /* 0x000fe40007ffe0ff */
[CC--:B------:R-:W-:Y:S02]  /*0500*/  IADD3 R7, R8.reuse, -R11.reuse, RZ ;  /* 0x8000000b08077210 */ /* 0x0c0fe40007ffe0ff */
[-C--:B------:R-:W-:Y:S02]  /*0510*/  ISETP.GT.U32.AND P3, PT, R11, R8.reuse, PT ;  /* 0x000000080b00720c */ /* 0x080fe40003f64070 */
[----:B------:R-:W-:Y:S02]  /*0520*/  ISETP.GE.U32.AND P4, PT, R8, R11, PT ;  /* 0x0000000b0800720c */ /* 0x000fe40003f86070 */
[----:B------:R-:W-:-:S02]  /*0530*/  SEL R8, R7, R8, !P3 ;  /* 0x0000000807087207 */ /* 0x000fc40005800000 */
[----:B------:R-:W0:Y:S01]  /*0540*/  LDC.64 R6, c[0x0][0x248] ;  /* 0x00009200ff067b82 */ /* 0x000e220000000a00 */
[----:B------:R-:W-:Y:S02]  /*0550*/  ISETP.GE.U32.AND P0, PT, R10, UR12, PT ;  /* 0x0000000c0a007c0c */ /* 0x000fe4000bf06070 */
[----:B------:R-:W-:Y:S02]  /*0560*/  SHF.R.S32.HI R10, RZ, 0x1f, R10 ;  /* 0x0000001fff0a7819 */ /* 0x000fe4000001140a */
[----:B------:R-:W-:Y:S02]  /*0570*/  ISETP.NE.AND P3, PT, R12, RZ, PT ;  /* 0x000000ff0c00720c */ /* 0x000fe40003f65270 */
[----:B------:R-:W-:Y:S02]  /*0580*/  LOP3.LUT R11, RZ, R12, RZ, 0x33, !PT ;  /* 0x0000000cff0b7212 */ /* 0x000fe400078e33ff */
[----:B------:R-:W-:Y:S02]  /*0590*/  @!P5 IADD3 R8, -R8, RZ, RZ ;  /* 0x000000ff0808d210 */ /* 0x000fe40007ffe1ff */
[----:B------:R-:W-:-:S02]  /*05a0*/  @P4 IADD3 R9, R9, 0x1, RZ ;  /* 0x0000000109094810 */ /* 0x000fc40007ffe0ff */
[----:B------:R-:W-:Y:S01]  /*05b0*/  ISETP.GE.AND.EX P0, PT, R10, UR13, PT, P0 ;  /* 0x0000000d0a007c0c */ /* 0x000fe2000bf06300 */
[----:B------:R-:W-:Y:S01]  /*05c0*/  ULDC.64 UR12, c[0x0][0x298] ;  /* 0x0000a600000c7ab9 */ /* 0x000fe20000000a00 */
[----:B------:R-:W-:Y:S02]  /*05d0*/  SEL R54, R11, R8, !P3 ;  /* 0x000000080b367207 */ /* 0x000fe40005800000 */
[----:B------:R-:W-:Y:S02]  /*05e0*/  ISETP.LT.U32.AND P0, PT, R51, 0x1e0, !P0 ;  /* 0x000001e03300780c */ /* 0x000fe40004701070 */
[----:B------:R-:W-:Y:S01]  /*05f0*/  @!P2 IADD3 R9, -R9, RZ, RZ ;  /* 0x000000ff0909a210 */ /* 0x000fe20007ffe1ff */
[----:B------:R-:W-:-:S03]  /*0600*/  IMAD R23, R54, 0x1e, RZ ;  /* 0x0000001e36177824 */ /* 0x000fc600078e02ff */
[----:B------:R-:W-:Y:S01]  /*0610*/  SEL R9, R11, R9, !P3 ;  /* 0x000000090b097207 */ /* 0x000fe20005800000 */
[----:B0-----:R-:W-:Y:S01]  /*0620*/  IMAD.WIDE R6, R45, 0x8, R6 ;  /* 0x000000082d067825 */ /* 0x001fe200078e0206 */
[----:B------:R-:W-:Y:S02]  /*0630*/  SHF.R.S32.HI R11, RZ, 0x1f, R23 ;  /* 0x0000001fff0b7819 */ /* 0x000fe40000011417 */
[C---:B------:R-:W-:Y:S02]  /*0640*/  IADD3 R56, P2, R52.reuse, R23, RZ ;  /* 0x0000001734387210 */ /* 0x040fe40007f5e0ff */
[----:B------:R-:W-:Y:S01]  /*0650*/  SHF.R.S32.HI R8, RZ, 0x1f, R9 ;  /* 0x0000001fff087819 */ /* 0x000fe20000011409 */
[----:B------:R-:W3:Y:S01]  /*0660*/  LDG.E.64 R6, desc[UR8][R6.64] ;  /* 0x0000000806067981 */ /* 0x000ee2000c1e1b00 */
[----:B------:R-:W-:Y:S01]  /*0670*/  LEA.HI.X.SX32 R57, R52, R11, 0x1, P2 ;  /* 0x0000000b34397211 */ /* 0x000fe200010f0eff */
[----:B------:R-:W0:Y:S02]  /*0680*/  @P0 LDC.64 R20, c[0x0][0x288] ;  /* 0x0000a200ff140b82 */ /* 0x000e240000000a00 */
[----:B------:R-:W-:-:S02]  /*0690*/  IMAD R8, R8, UR12, RZ ;  /* 0x0000000c08087c24 */ /* 0x000fc4000f8e02ff */
[----:B------:R-:W-:-:S04]  /*06a0*/  IMAD.WIDE.U32 R56, R9, UR12, R56 ;  /* 0x0000000c09387c25 */ /* 0x000fc8000f8e0038 */
[----:B------:R-:W-:Y:S01]  /*06b0*/  IMAD R59, R9, UR13, R8 ;  /* 0x0000000d093b7c24 */ /* 0x000fe2000f8e0208 */
[----:B------:R-:W1:Y:S01]  /*06c0*/  @P1 LDC.64 R10, c[0x0][0x230] ;  /* 0x00008c00ff0a1b82 */ /* 0x000e620000000a00 */
[----:B--2---:R-:W-:Y:S01]  /*06d0*/  @P1 IMAD R8, R37, R18, RZ ;  /* 0x0000001225081224 */ /* 0x004fe200078e02ff */
[----:B------:R-:W-:Y:S02]  /*06e0*/  @P1 MOV R58, R56 ;  /* 0x00000038003a1202 */ /* 0x000fe40000000f00 */
[----:B------:R-:W-:Y:S01]  /*06f0*/  IADD3 R59, R57, R59, RZ ;  /* 0x0000003b393b7210 */ /* 0x000fe20007ffe0ff */
[----:B------:R-:W-:-:S03]  /*0700*/  @P1 IMAD R25, R50, R19, R8 ;  /* 0x0000001332191224 */ /* 0x000fc600078e0208 */
[----:B------:R-:W2:Y:S01]  /*0710*/  @P1 LDC.64 R8, c[0x0][0x228] ;  /* 0x00008a00ff081b82 */ /* 0x000ea20000000a00 */
[----:B------:R-:W-:-:S07]  /*0720*/  @P1 IMAD.WIDE.U32 R18, R50, R18, R58 ;  /* 0x0000001232121225 */ /* 0x000fce00078e003a */
[----:B------:R-:W4:Y:S01]  /*0730*/  @P0 LDC.64 R16, c[0x0][0x230] ;  /* 0x00008c00ff100b82 */ /* 0x000f220000000a00 */
[----:B------:R-:W-:-:S07]  /*0740*/  @P1 IADD3 R19, R19, R25, RZ ;  /* 0x0000001913131210 */ /* 0x000fce0007ffe0ff */
[----:B------:R-:W4:Y:S01]  /*0750*/  @P0 LDC.64 R12, c[0x0][0x228] ;  /* 0x00008a00ff0c0b82 */ /* 0x000f220000000a00 */
[C---:B------:R-:W-:Y:S01]  /*0760*/  @P1 SHF.L.U32 R25, R18.reuse, 0x1, RZ ;  /* 0x0000000112191819 */ /* 0x040fe200000006ff */
[----:B0-----:R-:W-:Y:S01]  /*0770*/  @P0 IMAD R24, R15, R20, RZ ;  /* 0x000000140f180224 */ /* 0x001fe200078e02ff */
[----:B------:R-:W-:Y:S02]  /*0780*/  @P1 SHF.L.U64.HI R22, R18, 0x1, R19 ;  /* 0x0000000112161819 */ /* 0x000fe40000010213 */
[----:B------:R-:W-:Y:S02]  /*0790*/  @P0 MOV R18, R56 ;  /* 0x0000003800120202 */ /* 0x000fe40000000f00 */
[----:B------:R-:W-:Y:S01]  /*07a0*/  @P0 MOV R19, R59 ;  /* 0x0000003b00130202 */ /* 0x000fe20000000f00 */
[C---:B------:R-:W-:Y:S01]  /*07b0*/  @P0 IMAD R27, R48.reuse, R21, R24 ;  /* 0x00000015301b0224 */ /* 0x040fe200078e0218 */
[----:B-1----:R-:W-:Y:S01]  /*07c0*/  @P1 IADD3 R10, P2, R25, R10, RZ ;  /* 0x0000000a190a1210 */ /* 0x002fe20007f5e0ff */
[----:B------:R-:W-:-:S03]  /*07d0*/  @P0 IMAD.WIDE.U32 R20, R48, R20, R18 ;  /* 0x0000001430140225 */ /* 0x000fc600078e0012 */
[----:B------:R-:W-:Y:S02]  /*07e0*/  @P1 IADD3.X R11, R22, R11, RZ, P2, !PT ;  /* 0x0000000b160b1210 */ /* 0x000fe400017fe4ff */
[----:B--2---:R-:W-:Y:S02]  /*07f0*/  @P1 IADD3 R18, P2, R25, R8, RZ ;  /* 0x0000000819121210 */ /* 0x004fe40007f5e0ff */
[----:B------:R-:W-:Y:S02]  /*0800*/  @P0 SHF.L.U32 R19, R20, 0x1, RZ ;  /* 0x0000000114130819 */ /* 0x000fe400000006ff */
[----:B------:R-:W-:Y:S02]  /*0810*/  CS2R R40, SRZ ;  /* 0x0000000000287805 */ /* 0x000fe4000001ff00 */
[C---:B----4-:R-:W-:Y:S02]  /*0820*/  @P0 IADD3 R16, P3, R19.reuse, R16, RZ ;  /* 0x0000001013100210 */ /* 0x050fe40007f7e0ff */
[----:B------:R-:W-:-:S02]  /*0830*/  @P0 IADD3 R12, P4, R19, R12, RZ ;  /* 0x0000000c130c0210 */ /* 0x000fc40007f9e0ff */
[----:B------:R-:W-:-:S05]  /*0840*/  @P1 IADD3.X R19, R22, R9, RZ, P2, !PT ;  /* 0x0000000916131210 */ /* 0x000fca00017fe4ff */
[----:B------:R-:W5:Y:S01]  /*0850*/  @P1 LDG.E R41, desc[UR8][R18.64] ;  /* 0x0000000812291981 */ /* 0x000f62000c1e1900 */
[----:B------:R-:W-:Y:S02]  /*0860*/  @P0 IADD3 R21, R21, R27, RZ ;  /* 0x0000001b15150210 */ /* 0x000fe40007ffe0ff */
[----:B------:R-:W-:Y:S02]  /*0870*/  CS2R R42, SRZ ;  /* 0x00000000002a7805 */ /* 0x000fe4000001ff00 */
[----:B------:R-:W-:Y:S02]  /*0880*/  @P0 SHF.L.U64.HI R20, R20, 0x1, R21 ;  /* 0x0000000114140819 */ /* 0x000fe40000010215 */
[----:B------:R-:W-:Y:S01]  /*0890*/  ISETP.GT.U32.AND P2, PT, R51, 0x1df, PT ;  /* 0x000001df3300780c */ /* 0x000fe20003f44070 */
[----:B------:R-:W-:Y:S01]  /*08a0*/  BSSY B0, `(.L_x_2) ;  /* 0x0000018000007945 */ /* 0x000fe20003800000 */
[C---:B------:R-:W-:Y:S01]  /*08b0*/  @P0 IADD3.X R17, R20.reuse, R17, RZ, P3, !PT ;  /* 0x0000001114110210 */ /* 0x040fe20001ffe4ff */
[----:B------:R0:W5:Y:S01]  /*08c0*/  @P1 LDG.E R42, desc[UR8][R10.64] ;  /* 0x000000080a2a1981 */ /* 0x000162000c1e1900 */
[----:B------:R-:W-:-:S03]  /*08d0*/  @P0 IADD3.X R13, R20, R13, RZ, P4, !PT ;  /* 0x0000000d140d0210 */ /* 0x000fc600027fe4ff */
[----:B------:R1:W5:Y:S04]  /*08e0*/  @P0 LDG.E R43, desc[UR8][R16.64] ;  /* 0x00000008102b0981 */ /* 0x000368000c1e1900 */
[----:B------:R1:W5:Y:S01]  /*08f0*/  @P0 LDG.E R40, desc[UR8][R12.64] ;  /* 0x000000080c280981 */ /* 0x000362000c1e1900 */
[----:B------:R-:W-:Y:S02]  /*0900*/  CS2R R8, SRZ ;  /* 0x0000000000087805 */ /* 0x000fe4000001ff00 */
[----:B0-----:R-:W-:Y:S01]  /*0910*/  CS2R R10, SRZ ;  /* 0x00000000000a7805 */ /* 0x001fe2000001ff00 */
[----:B---3--:R-:W-:-:S05]  /*0920*/  FFMA.FTZ R7, -R6, R6, R7 ;  /* 0x0000000606077223 */ /* 0x008fca0000010107 */
[----:B------:R-:W-:-:S13]  /*0930*/  FSETP.GTU.FTZ.AND P0, PT, R7, RZ, PT ;  /* 0x000000ff0700720b */ /* 0x000fda0003f1c000 */
[----:B------:R-:W0:Y:S02]  /*0940*/  @P0 LDC R20, c[0x0][0x250] ;  /* 0x00009400ff140b82 */ /* 0x000e240000000800 */
[----:B0-----:R-:W-:Y:S01]  /*0950*/  @P0 FADD.FTZ R20, R7, R20 ;  /* 0x0000001407140221 */ /* 0x001fe20000010000 */
[----:B------:R-:W-:Y:S01]  /*0960*/  MOV R7, 0x3f800000 ;  /* 0x3f80000000077802 */ /* 0x000fe20000000f00 */
[----:B-1----:R-:W-:Y:S06]  /*0970*/  @P2 BRA `(.L_x_3) ;  /* 0x0000000000282947 */ /* 0x002fec0003800000 */
[----:B------:R-:W-:Y:S01]  /*0980*/  ISETP.NE.AND P2, PT, RZ, UR10, PT ;  /* 0x0000000aff007c0c */ /* 0x000fe2000bf45270 */
[----:B------:R-:W0:Y:S01]  /*0990*/  LDC.64 R16, c[0x0][0x238] ;  /* 0x00008e00ff107b82 */ /* 0x000e220000000a00 */
[----:B------:R-:W-:-:S04]  /*09a0*/  IADD3 R23, R52, R23, RZ ;  /* 0x0000001734177210 */ /* 0x000fc80007ffe0ff */
[----:B------:R-:W-:-:S07]  /*09b0*/  SHF.R.S32.HI R18, RZ, 0x1f, R23 ;  /* 0x0000001fff127819 */ /* 0x000fce0000011417 */
[----:B------:R-:W1:Y:S01]  /*09c0*/  @P2 LDC.64 R8, c[0x0][0x240] ;  /* 0x00009000ff082b82 */ /* 0x000e620000000a00 */
[C---:B0-----:R-:W-:Y:S01]  /*09d0*/  IMAD.WIDE R16, R23.reuse, 0x4, R16 ;  /* 0x0000000417107825 */ /* 0x041fe200078e0210 */
[----:B-1----:R-:W-:-:S04]  /*09e0*/  @P2 LEA R12, P3, R23, R8, 0x2 ;  /* 0x00000008170c2211 */ /* 0x002fc800078610ff */
[----:B------:R-:W-:Y:S02]  /*09f0*/  @P2 LEA.HI.X R13, R23, R9, R18, 0x2, P3 ;  /* 0x00000009170d2211 */ /* 0x000fe400018f1412 */
[----:B------:R0:W5:Y:S04]  /*0a00*/  LDG.E.64 R8, desc[UR8][R16.64] ;  /* 0x0000000810087981 */ /* 0x000168000c1e1b00 */
[----:B------:R0:W5:Y:S03]  /*0a10*/  @P2 LDG.E.64 R10, desc[UR8][R12.64] ;  /* 0x000000080c0a2981 */ /* 0x000166000c1e1b00 */
.L_x_3:
[----:B------:R-:W-:Y:S05]  /*0a20*/  BSYNC B0 ;  /* 0x0000000000007941 */ /* 0x000fea0003800000 */
.L_x_2:
[----:B------:R1:W2:Y:S01]  /*0a30*/  @P0 MUFU.RSQ R7, R20 ;  /* 0x0000001400070308 */ /* 0x0002a20000001400 */
[----:B------:R-:W-:Y:S02]  /*0a40*/  ISETP.NE.AND P2, PT, RZ, UR10, PT ;  /* 0x0000000aff007c0c */ /* 0x000fe4000bf45270 */
[C---:B0----5:R-:W-:Y:S02]  /*0a50*/  PRMT R12, R42.reuse, 0x7632, R12 ;  /* 0x000076322a0c7816 */ /* 0x061fe4000000000c */
[----:B------:R-:W-:Y:S02]  /*0a60*/  SHF.L.U32 R13, R42, 0x10, RZ ;  /* 0x000000102a0d7819 */ /* 0x000fe400000006ff */
[----:B------:R-:W-:Y:S02]  /*0a70*/  SHF.L.U32 R23, R12, 0x10, RZ ;  /* 0x000000100c177819 */ /* 0x000fe400000006ff */
[----:B------:R-:W-:Y:S01]  /*0a80*/  SHF.L.U32 R25, R43, 0x10, RZ ;  /* 0x000000102b197819 */ /* 0x000fe200000006ff */
[----:B------:R-:W-:Y:S01]  /*0a90*/  FADD.FTZ R12, -R6, R13 ;  /* 0x0000000d060c7221 */ /* 0x000fe20000010100 */
[----:B------:R-:W-:Y:S01]  /*0aa0*/  PRMT R16, R40, 0x7632, R16 ;  /* 0x0000763228107816 */ /* 0x000fe20000000010 */
[----:B------:R-:W-:Y:S01]  /*0ab0*/  FADD.FTZ R22, -R6, R23 ;  /* 0x0000001706167221 */ /* 0x000fe20000010100 */
[----:B------:R-:W-:-:S02]  /*0ac0*/  PRMT R18, R41, 0x7632, R18 ;  /* 0x0000763229127816 */ /* 0x000fc40000000012 */
[----:B------:R-:W-:Y:S02]  /*0ad0*/  PRMT R21, R43, 0x7632, R21 ;  /* 0x000076322b157816 */ /* 0x000fe40000000015 */
[----:B-1----:R-:W-:Y:S01]  /*0ae0*/  SHF.L.U32 R20, R16, 0x10, RZ ;  /* 0x0000001010147819 */ /* 0x002fe200000006ff */
[-C--:B--2---:R-:W-:Y:S01]  /*0af0*/  FMUL.FTZ R13, R12, R7.reuse ;  /* 0x000000070c0d7220 */ /* 0x084fe20000410000 */
[----:B------:R-:W-:Y:S01]  /*0b00*/  SHF.L.U32 R17, R41, 0x10, RZ ;  /* 0x0000001029117819 */ /* 0x000fe200000006ff */
[----:B------:R-:W-:Y:S01]  /*0b10*/  FADD.FTZ R16, -R6, R25 ;  /* 0x0000001906107221 */ /* 0x000fe20000010100 */
[----:B------:R-:W-:Y:S01]  /*0b20*/  SHF.L.U32 R19, R40, 0x10, RZ ;  /* 0x0000001028137819 */ /* 0x000fe200000006ff */
[----:B------:R-:W-:Y:S01]  /*0b30*/  FMUL.FTZ R12, R22, R7 ;  /* 0x00000007160c7220 */ /* 0x000fe20000410000 */
[----:B------:R-:W-:Y:S02]  /*0b40*/  SHF.L.U32 R18, R18, 0x10, RZ ;  /* 0x0000001012127819 */ /* 0x000fe400000006ff */
[----:B------:R-:W-:Y:S01]  /*0b50*/  SHF.L.U32 R21, R21, 0x10, RZ ;  /* 0x0000001015157819 */ /* 0x000fe200000006ff */
[----:B------:R-:W-:Y:S06]  /*0b60*/  @!P2 BRA `(.L_x_4) ;  /* 0x000000000048a947 */ /* 0x000fec0003800000 */
[----:B------:R-:W-:Y:S01]  /*0b70*/  FFMA.FTZ R22, R13, R8, R10 ;  /* 0x000000080d167223 */ /* 0x000fe2000001000a */
[----:B------:R-:W-:-:S03]  /*0b80*/  FFMA.FTZ R23, R12, R9, R11 ;  /* 0x000000090c177223 */ /* 0x000fc6000001000b */
[----:B------:R-:W-:Y:S01]  /*0b90*/  FMUL.FTZ R24, R22, -1.4426950216293334961 ;  /* 0xbfb8aa3b16187820 */ /* 0x000fe20000410000 */
[----:B------:R-:W-:-:S05]  /*0ba0*/  FMUL.FTZ R27, R23, -1.4426950216293334961 ;  /* 0xbfb8aa3b171b7820 */ /* 0x000fca0000410000 */
[----:B------:R-:W0:Y:S08]  /*0bb0*/  MUFU.EX2 R24, R24 ;  /* 0x0000001800187308 */ /* 0x000e300000000800 */
[----:B------:R-:W1:Y:S01]  /*0bc0*/  MUFU.EX2 R27, R27 ;  /* 0x0000001b001b7308 */ /* 0x000e620000000800 */
[----:B0-----:R-:W-:-:S07]  /*0bd0*/  FADD.FTZ R25, R24, 1 ;  /* 0x3f80000018197421 */ /* 0x001fce0000010000 */
[----:B------:R-:W0:Y:S01]  /*0be0*/  MUFU.RCP R26, R25 ;  /* 0x00000019001a7308 */ /* 0x000e220000001000 */
[----:B-1----:R-:W-:-:S07]  /*0bf0*/  FADD.FTZ R28, R27, 1 ;  /* 0x3f8000001b1c7421 */ /* 0x002fce0000010000 */
[----:B------:R-:W1:Y:S01]  /*0c00*/  MUFU.RCP R29, R28 ;  /* 0x0000001c001d7308 */ /* 0x000e620000001000 */
[----:B0-----:R-:W-:Y:S01]  /*0c10*/  FADD.FTZ R31, -R26, 1 ;  /* 0x3f8000001a1f7421 */ /* 0x001fe20000010100 */
[----:B------:R-:W-:-:S03]  /*0c20*/  FMUL.FTZ R17, R17, R26 ;  /* 0x0000001a11117220 */ /* 0x000fc60000410000 */
[----:B------:R-:W-:Y:S01]  /*0c30*/  FFMA.FTZ R22, R22, R31, 1 ;  /* 0x3f80000016167423 */ /* 0x000fe2000001001f */
[----:B-1----:R-:W-:Y:S01]  /*0c40*/  FADD.FTZ R30, -R29, 1 ;  /* 0x3f8000001d1e7421 */ /* 0x002fe20000010100 */
[----:B------:R-:W-:Y:S02]  /*0c50*/  FMUL.FTZ R18, R18, R29 ;  /* 0x0000001d12127220 */ /* 0x000fe40000410000 */
[----:B------:R-:W-:Y:S01]  /*0c60*/  FMUL.FTZ R17, R17, R22 ;  /* 0x0000001611117220 */ /* 0x000fe20000410000 */
[----:B------:R-:W-:-:S04]  /*0c70*/  FFMA.FTZ R23, R23, R30, 1 ;  /* 0x3f80000017177423 */ /* 0x000fc8000001001e */
[----:B------:R-:W-:-:S07]  /*0c80*/  FMUL.FTZ R18, R18, R23 ;  /* 0x0000001712127220 */ /* 0x000fce0000410000 */
.L_x_4:
[----:B------:R-:W-:Y:S01]  /*0c90*/  FMUL.FTZ R22, R17, R8 ;  /* 0x0000000811167220 */ /* 0x000fe20000410000 */
[----:B------:R-:W-:Y:S01]  /*0ca0*/  FADD.FTZ R24, -R6, R21 ;  /* 0x0000001506187221 */ /* 0x000fe20000010100 */
[----:B------:R-:W-:Y:S01]  /*0cb0*/  FMUL.FTZ R21, R16, R7 ;  /* 0x0000000710157220 */ /* 0x000fe20000410000 */
[----:B------:R-:W-:Y:S01]  /*0cc0*/  FMUL.FTZ R23, R18, R9 ;  /* 0x0000000912177220 */ /* 0x000fe20000410000 */
[----:B------:R-:W-:Y:S01]  /*0cd0*/  FFMA.FTZ R25, R13, R22, RZ ;  /* 0x000000160d197223 */ /* 0x000fe200000100ff */
[----:B------:R-:W-:Y:S01]  /*0ce0*/  FADD.FTZ R16, RZ, R22 ;  /* 0x00000016ff107221 */ /* 0x000fe20000010000 */
[----:B------:R-:W-:Y:S01]  /*0cf0*/  FMUL.FTZ R22, R24, R7 ;  /* 0x0000000718167220 */ /* 0x000fe20000410000 */
        /* <DEDUP_REMOVED lines=19> */
.L_x_5:
[----:B------:R-:W-:Y:S01]  /*0e30*/  FFMA.FTZ R26, R12, R23, R25 ;  /* 0x000000170c1a7223 */ /* 0x000fe20000010019 */
[----:B------:R-:W-:Y:S01]  /*0e40*/  FMUL.FTZ R24, R19, R8 ;  /* 0x0000000813187220 */ /* 0x000fe20000410000 */
[----:B------:R-:W-:Y:S01]  /*0e50*/  FADD.FTZ R25, R23, R16 ;  /* 0x0000001017197221 */ /* 0x000fe20000010000 */
[----:B------:R-:W-:Y:S01]  /*0e60*/  FMUL.FTZ R16, R20, R9 ;  /* 0x0000000914107220 */ /* 0x000fe20000410000 */
[----:B------:R-:W-:Y:S01]  /*0e70*/  ISETP.GT.AND P0, PT, R14, 0x1e, PT ;  /* 0x0000001e0e00780c */ /* 0x000fe20003f04270 */
[----:B------:R-:W-:Y:S01]  /*0e80*/  FFMA.FTZ R23, R21, R24, R26 ;  /* 0x0000001815177223 */ /* 0x000fe2000001001a */
[----:B------:R-:W-:Y:S01]  /*0e90*/  FADD.FTZ R25, R25, R24 ;  /* 0x0000001819197221 */ /* 0x000fe20000010000 */
[----:B------:R-:W0:Y:S01]  /*0ea0*/  S2UR UR11, SR_CgaCtaId ;  /* 0x00000000000b79c3 */ /* 0x000e220000008800 */
[----:B------:R-:W-:Y:S01]  /*0eb0*/  UMOV UR6, 0x400 ;  /* 0x0000040000067882 */ /* 0x000fe20000000000 */
[----:B------:R-:W-:Y:S01]  /*0ec0*/  FFMA.FTZ R23, R22, R16, R23 ;  /* 0x0000001016177223 */ /* 0x000fe20000010017 */
[----:B------:R-:W-:Y:S01]  /*0ed0*/  FADD.FTZ R24, R16, R25 ;  /* 0x0000001910187221 */ /* 0x000fe20000010000 */
[----:B------:R-:W-:Y:S01]  /*0ee0*/  FFMA.FTZ R26, R13, R17, RZ ;  /* 0x000000110d1a7223 */ /* 0x000fe200000100ff */
[----:B------:R-:W-:Y:S01]  /*0ef0*/  UIADD3 UR5, UR6, 0xa0, URZ ;  /* 0x000000a006057890 */ /* 0x000fe2000fffe03f */
[C---:B------:R-:W-:Y:S01]  /*0f00*/  ISETP.NE.AND P3, PT, R51.reuse, RZ, PT ;  /* 0x000000ff3300720c */ /* 0x040fe20003f65270 */
[----:B------:R-:W1:Y:S01]  /*0f10*/  SHFL.DOWN PT, R16, R23, 0x1, 0x1f ;  /* 0x08201f0017107f89 */ /* 0x000e6200000e0000 */
[----:B------:R-:W-:Y:S01]  /*0f20*/  FADD.FTZ R13, RZ, R18 ;  /* 0x00000012ff0d7221 */ /* 0x000fe20000010000 */
[----:B------:R-:W-:Y:S01]  /*0f30*/  BSSY B0, `(.L_x_6) ;  /* 0x000004d000007945 */ /* 0x000fe20003800000 */
[----:B------:R-:W-:Y:S01]  /*0f40*/  ISETP.GT.U32.AND P4, PT, R51, 0xe, PT ;  /* 0x0000000e3300780c */ /* 0x000fe20003f84070 */
[----:B------:R-:W2:Y:S01]  /*0f50*/  SHFL.DOWN PT, R25, R24, 0x1, 0x1f ;  /* 0x08201f0018197f89 */ /* 0x000ea200000e0000 */
[----:B0-----:R-:W-:-:S06]  /*0f60*/  ULEA UR5, UR11, UR5, 0x18 ;  /* 0x000000050b057291 */ /* 0x001fcc000f8ec03f */
[----:B------:R-:W-:Y:S01]  /*0f70*/  LEA R53, R51, UR5, 0x4 ;  /* 0x0000000533357c11 */ /* 0x000fe2000f8e20ff */
[----:B-1----:R-:W-:Y:S01]  /*0f80*/  @!P0 FADD.FTZ R23, R23, R16 ;  /* 0x0000001017178221 */ /* 0x002fe20000010000 */
[----:B--2---:R-:W-:-:S04]  /*0f90*/  @!P0 FADD.FTZ R24, R24, R25 ;  /* 0x0000001918188221 */ /* 0x004fc80000010000 */
[----:B------:R-:W0:Y:S01]  /*0fa0*/  SHFL.DOWN PT, R16, R23, 0x2, 0x1f ;  /* 0x08401f0017107f89 */ /* 0x000e2200000e0000 */
[----:B------:R-:W-:-:S03]  /*0fb0*/  ISETP.GT.AND P0, PT, R14, 0x1d, PT ;  /* 0x0000001d0e00780c */ /* 0x000fc60003f04270 */
[----:B------:R-:W1:Y:S10]  /*0fc0*/  SHFL.DOWN PT, R25, R24, 0x2, 0x1f ;  /* 0x08401f0018197f89 */ /* 0x000e7400000e0000 */
[----:B0-----:R-:W-:Y:S01]  /*0fd0*/  @!P0 FADD.FTZ R23, R23, R16 ;  /* 0x0000001017178221 */ /* 0x001fe20000010000 */
[----:B-1----:R-:W-:-:S04]  /*0fe0*/  @!P0 FADD.FTZ R24, R24, R25 ;  /* 0x0000001918188221 */ /* 0x002fc80000010000 */
        /* <DEDUP_REMOVED lines=14> */
[----:B------:R-:W-:Y:S01]  /*10d0*/  FFMA.FTZ R16, R21, R19, R26 ;  /* 0x0000001315107223 */ /* 0x000fe2000001001a */
[----:B------:R-:W-:Y:S01]  /*10e0*/  FFMA.FTZ R21, R12, R18, RZ ;  /* 0x000000120c157223 */ /* 0x000fe200000100ff */
[----:B------:R-:W-:Y:S01]  /*10f0*/  FADD.FTZ R12, RZ, R17 ;  /* 0x00000011ff0c7221 */ /* 0x000fe20000010000 */
[----:B-1----:R-:W-:Y:S01]  /*1100*/  @!P0 FADD.FTZ R24, R24, R25 ;  /* 0x0000001918188221 */ /* 0x002fe20000010000 */
[----:B------:R-:W-:Y:S01]  /*1110*/  ISETP.NE.AND P0, PT, R14, RZ, PT ;  /* 0x000000ff0e00720c */ /* 0x000fe20003f05270 */
[----:B------:R-:W-:Y:S01]  /*1120*/  FFMA.FTZ R17, R22, R20, R21 ;  /* 0x0000001416117223 */ /* 0x000fe20000010015 */
[----:B------:R-:W-:Y:S01]  /*1130*/  FADD.FTZ R18, R12, R19 ;  /* 0x000000130c127221 */ /* 0x000fe20000010000 */
[----:B------:R-:W-:Y:S01]  /*1140*/  FADD.FTZ R19, R13, R20 ;  /* 0x000000140d137221 */ /* 0x000fe20000010000 */
[----:B------:R-:W-:-:S02]  /*1150*/  MOV R12, R23 ;  /* 0x00000017000c7202 */ /* 0x000fc40000000f00 */
[----:B------:R-:W-:Y:S02]  /*1160*/  MOV R13, R24 ;  /* 0x00000018000d7202 */ /* 0x000fe40000000f00 */
[----:B------:R0:W-:Y:S05]  /*1170*/  STS.128 [R53], R16 ;  /* 0x0000001035007388 */ /* 0x0001ea0000000c00 */
[----:B------:R0:W-:Y:S01]  /*1180*/  @!P0 STS.64 [R0+0x10], R12 ;  /* 0x0000100c00008388 */ /* 0x0001e20000000a00 */
[----:B------:R-:W-:Y:S06]  /*1190*/  BAR.SYNC.DEFER_BLOCKING 0x0 ;  /* 0x0000000000007b1d */ /* 0x000fec0000010000 */
[----:B------:R-:W-:Y:S05]  /*11a0*/  @P3 BRA `(.L_x_7) ;  /* 0x0000000000943947 */ /* 0x000fea0003800000 */
[----:B------:R-:W-:-:S09]  /*11b0*/  ULEA UR5, UR11, UR6, 0x18 ;  /* 0x000000060b057291 */ /* 0x000fd2000f8ec03f */
[----:B------:R-:W1:Y:S04]  /*11c0*/  LDS.64 R32, [UR5+0x18] ;  /* 0x00001805ff207984 */ /* 0x000e680008000a00 */
[----:B------:R-:W2:Y:S04]  /*11d0*/  LDS.128 R20, [UR5+0x20] ;  /* 0x00002005ff147984 */ /* 0x000ea80008000c00 */
[----:B------:R-:W3:Y:S04]  /*11e0*/  LDS.128 R28, [UR5+0x30] ;  /* 0x00003005ff1c7984 */ /* 0x000ee80008000c00 */
[----:B------:R-:W4:Y:S01]  /*11f0*/  LDS.128 R24, [UR5+0x40] ;  /* 0x00004005ff187984 */ /* 0x000f220008000c00 */
[----:B-1----:R-:W-:Y:S01]  /*1200*/  FADD.FTZ R35, R12, R32 ;  /* 0x000000200c237221 */ /* 0x002fe20000010000 */
[----:B0-----:R-:W-:-:S03]  /*1210*/  FADD.FTZ R12, R13, R33 ;  /* 0x000000210d0c7221 */ /* 0x001fc60000010000 */
[----:B--2---:R-:W-:Y:S01]  /*1220*/  FADD.FTZ R13, R35, R20 ;  /* 0x00000014230d7221 */ /* 0x004fe20000010000 */
[----:B------:R-:W-:Y:S01]  /*1230*/  FADD.FTZ R12, R12, R21 ;  /* 0x000000150c0c7221 */ /* 0x000fe20000010000 */
[----:B------:R-:W0:Y:S02]  /*1240*/  LDS.128 R32, [UR5+0x50] ;  /* 0x00005005ff207984 */ /* 0x000e240008000c00 */
[----:B------:R-:W-:Y:S01]  /*1250*/  FADD.FTZ R13, R13, R22 ;  /* 0x000000160d0d7221 */ /* 0x000fe20000010000 */
[----:B------:R-:W-:Y:S02]  /*1260*/  FADD.FTZ R12, R12, R23 ;  /* 0x000000170c0c7221 */ /* 0x000fe40000010000 */
[----:B------:R-:W1:Y:S01]  /*1270*/  LDS.128 R20, [UR5+0x60] ;  /* 0x00006005ff147984 */ /* 0x000e620008000c00 */
[----:B---3--:R-:W-:Y:S01]  /*1280*/  FADD.FTZ R13, R13, R28 ;  /* 0x0000001c0d0d7221 */ /* 0x008fe20000010000 */
[----:B------:R-:W-:-:S03]  /*1290*/  FADD.FTZ R12, R12, R29 ;  /* 0x0000001d0c0c7221 */ /* 0x000fc60000010000 */
[----:B------:R-:W-:Y:S01]  /*12a0*/  FADD.FTZ R13, R13, R30 ;  /* 0x0000001e0d0d7221 */ /* 0x000fe20000010000 */
[----:B------:R-:W-:Y:S02]  /*12b0*/  FADD.FTZ R60, R12, R31 ;  /* 0x0000001f0c3c7221 */ /* 0x000fe40000010000 */
[----:B------:R-:W2:Y:S01]  /*12c0*/  LDS.128 R28, [UR5+0x70] ;  /* 0x00007005ff1c7984 */ /* 0x000ea20008000c00 */
[----:B----4-:R-:W-:Y:S01]  /*12d0*/  FADD.FTZ R55, R13, R24 ;  /* 0x000000180d377221 */ /* 0x010fe20000010000 */
[----:B------:R-:W-:Y:S02]  /*12e0*/  FADD.FTZ R60, R60, R25 ;  /* 0x000000193c3c7221 */ /* 0x000fe40000010000 */
[----:B------:R-:W3:Y:S01]  /*12f0*/  LDS.64 R12, [UR5+0x80] ;  /* 0x00008005ff0c7984 */ /* 0x000ee20008000a00 */
[----:B------:R-:W-:Y:S01]  /*1300*/  FADD.FTZ R55, R55, R26 ;  /* 0x0000001a37377221 */ /* 0x000fe20000010000 */
[----:B------:R-:W-:-:S03]  /*1310*/  FADD.FTZ R60, R60, R27 ;  /* 0x0000001b3c3c7221 */ /* 0x000fc60000010000 */
[----:B0-----:R-:W-:Y:S01]  /*1320*/  FADD.FTZ R55, R55, R32 ;  /* 0x0000002037377221 */ /* 0x001fe20000010000 */
[----:B------:R-:W-:-:S03]  /*1330*/  FADD.FTZ R60, R60, R33 ;  /* 0x000000213c3c7221 */ /* 0x000fc60000010000 */
[----:B------:R-:W-:Y:S01]  /*1340*/  FADD.FTZ R55, R55, R34 ;  /* 0x0000002237377221 */ /* 0x000fe20000010000 */
[----:B------:R-:W-:-:S03]  /*1350*/  FADD.FTZ R60, R60, R35 ;  /* 0x000000233c3c7221 */ /* 0x000fc60000010000 */
[----:B-1----:R-:W-:Y:S01]  /*1360*/  FADD.FTZ R55, R55, R20 ;  /* 0x0000001437377221 */ /* 0x002fe20000010000 */
[----:B------:R-:W-:-:S03]  /*1370*/  FADD.FTZ R60, R60, R21 ;  /* 0x000000153c3c7221 */ /* 0x000fc60000010000 */
[----:B------:R-:W-:Y:S01]  /*1380*/  FADD.FTZ R55, R55, R22 ;  /* 0x0000001637377221 */ /* 0x000fe20000010000 */
[----:B------:R-:W-:-:S03]  /*1390*/  FADD.FTZ R60, R60, R23 ;  /* 0x000000173c3c7221 */ /* 0x000fc60000010000 */
[----:B--2---:R-:W-:Y:S01]  /*13a0*/  FADD.FTZ R55, R55, R28 ;  /* 0x0000001c37377221 */ /* 0x004fe20000010000 */
[----:B------:R-:W-:-:S03]  /*13b0*/  FADD.FTZ R60, R60, R29 ;  /* 0x0000001d3c3c7221 */ /* 0x000fc60000010000 */
[----:B------:R-:W-:Y:S01]  /*13c0*/  FADD.FTZ R55, R55, R30 ;  /* 0x0000001e37377221 */ /* 0x000fe20000010000 */
[----:B------:R-:W-:-:S03]  /*13d0*/  FADD.FTZ R60, R60, R31 ;  /* 0x0000001f3c3c7221 */ /* 0x000fc60000010000 */
[----:B---3--:R-:W-:Y:S01]  /*13e0*/  FADD.FTZ R12, R55, R12 ;  /* 0x0000000c370c7221 */ /* 0x008fe20000010000 */
[----:B------:R-:W-:-:S07]  /*13f0*/  FADD.FTZ R13, R60, R13 ;  /* 0x0000000d3c0d7221 */ /* 0x000fce0000010000 */
.L_x_7:
[----:B------:R-:W-:Y:S05]  /*1400*/  BSYNC B0 ;  /* 0x0000000000007941 */ /* 0x000fea0003800000 */
.L_x_6:
[----:B------:R-:W-:Y:S06]  /*1410*/  BAR.SYNC.DEFER_BLOCKING 0x0 ;  /* 0x0000000000007b1d */ /* 0x000fec0000010000 */
[----:B------:R-:W-:Y:S04]  /*1420*/  BSSY B0, `(.L_x_8) ;  /* 0x000009d000007945 */ /* 0x000fe80003800000 */
[----:B------:R-:W-:Y:S05]  /*1430*/  @P4 BRA `(.L_x_9) ;  /* 0x00000008006c4947 */ /* 0x000fea0003800000 */
[----:B------:R-:W1:Y:S04]  /*1440*/  LDS.128 R24, [R53+0xf0] ;  /* 0x0000f00035187984 */ /* 0x000e680000000c00 */
[----:B------:R-:W2:Y:S04]  /*1450*/  LDS.128 R20, [R53+0x1e0] ;  /* 0x0001e00035147984 */ /* 0x000ea80000000c00 */
[----:B------:R-:W3:Y:S04]  /*1460*/  LDS.128 R28, [R53+0x2d0] ;  /* 0x0002d000351c7984 */ /* 0x000ee80000000c00 */
[----:B------:R-:W4:Y:S01]  /*1470*/  LDS.128 R32, [R53+0x3c0] ;  /* 0x0003c00035207984 */ /* 0x000f220000000c00 */
[----:B-1----:R-:W-:Y:S01]  /*1480*/  FADD.FTZ R55, R16, R24 ;  /* 0x0000001810377221 */ /* 0x002fe20000010000 */
[----:B------:R-:W-:Y:S01]  /*1490*/  FADD.FTZ R24, R17, R25 ;  /* 0x0000001911187221 */ /* 0x000fe20000010000 */
[----:B------:R-:W-:Y:S01]  /*14a0*/  FADD.FTZ R25, R18, R26 ;  /* 0x0000001a12197221 */ /* 0x000fe20000010000 */
[----:B------:R-:W-:Y:S01]  /*14b0*/  FADD.FTZ R60, R19, R27 ;  /* 0x0000001b133c7221 */ /* 0x000fe20000010000 */
[----:B--2---:R-:W-:Y:S01]  /*14c0*/  FADD.FTZ R55, R55, R20 ;  /* 0x0000001437377221 */ /* 0x004fe20000010000 */
[----:B0-----:R-:W0:Y:S01]  /*14d0*/  LDS.128 R16, [R53+0x4b0] ;  /* 0x0004b00035107984 */ /* 0x001e220000000c00 */
[----:B------:R-:W-:Y:S01]  /*14e0*/  FADD.FTZ R24, R24, R21 ;  /* 0x0000001518187221 */ /* 0x000fe20000010000 */
[----:B------:R-:W-:Y:S01]  /*14f0*/  FADD.FTZ R25, R25, R22 ;  /* 0x0000001619197221 */ /* 0x000fe20000010000 */
[----:B------:R-:W-:Y:S01]  /*1500*/  FADD.FTZ R60, R60, R23 ;  /* 0x000000173c3c7221 */ /* 0x000fe20000010000 */
[----:B---3--:R-:W-:Y:S01]  /*1510*/  FADD.FTZ R55, R55, R28 ;  /* 0x0000001c37377221 */ /* 0x008fe20000010000 */
[----:B------:R-:W1:Y:S01]  /*1520*/  LDS.128 R20, [R53+0x5a0] ;  /* 0x0005a00035147984 */ /* 0x000e620000000c00 */
[----:B------:R-:W-:Y:S01]  /*1530*/  FADD.FTZ R28, R24, R29 ;  /* 0x0000001d181c7221 */ /* 0x000fe20000010000 */
[----:B------:R-:W-:Y:S01]  /*1540*/  FADD.FTZ R29, R25, R30 ;  /* 0x0000001e191d7221 */ /* 0x000fe20000010000 */
[----:B------:R-:W-:Y:S01]  /*1550*/  FADD.FTZ R60, R60, R31 ;  /* 0x0000001f3c3c7221 */ /* 0x000fe20000010000 */
[----:B------:R-:W2:Y:S01]  /*1560*/  LDS.128 R24, [R53+0x690] ;  /* 0x0006900035187984 */ /* 0x000ea20000000c00 */
[----:B----4-:R-:W-:Y:S01]  /*1570*/  FADD.FTZ R55, R55, R32 ;  /* 0x0000002037377221 */ /* 0x010fe20000010000 */
[----:B------:R-:W-:Y:S01]  /*1580*/  FADD.FTZ R28, R28, R33 ;  /* 0x000000211c1c7221 */ /* 0x000fe20000010000 */
[----:B------:R-:W-:Y:S01]  /*1590*/  FADD.FTZ R29, R29, R34 ;  /* 0x000000221d1d7221 */ /* 0x000fe20000010000 */
[----:B------:R-:W-:-:S02]  /*15a0*/  FADD.FTZ R60, R60, R35 ;  /* 0x000000233c3c7221 */ /* 0x000fc40000010000 */
[----:B------:R-:W3:Y:S01]  /*15b0*/  LDS.128 R32, [R53+0x780] ;  /* 0x0007800035207984 */ /* 0x000ee20000000c00 */
[----:B0-----:R-:W-:Y:S01]  /*15c0*/  FADD.FTZ R55, R55, R16 ;  /* 0x0000001037377221 */ /* 0x001fe20000010000 */
[----:B------:R-:W-:Y:S01]  /*15d0*/  FADD.FTZ R28, R28, R17 ;  /* 0x000000111c1c7221 */ /* 0x000fe20000010000 */
[----:B------:R-:W-:Y:S01]  /*15e0*/  FADD.FTZ R29, R29, R18 ;  /* 0x000000121d1d7221 */ /* 0x000fe20000010000 */
[----:B------:R-:W-:Y:S02]  /*15f0*/  FADD.FTZ R60, R60, R19 ;  /* 0x000000133c3c7221 */ /* 0x000fe40000010000 */
[----:B------:R-:W0:Y:S01]  /*1600*/  LDS.128 R16, [R53+0x870] ;  /* 0x0008700035107984 */ /* 0x000e220000000c00 */
[----:B-1----:R-:W-:Y:S01]  /*1610*/  FADD.FTZ R55, R55, R20 ;  /* 0x0000001437377221 */ /* 0x002fe20000010000 */
[----:B------:R-:W-:Y:S01]  /*1620*/  FADD.FTZ R28, R28, R21 ;  /* 0x000000151c1c7221 */ /* 0x000fe20000010000 */
[----:B------:R-:W-:Y:S01]  /*1630*/  FADD.FTZ R29, R29, R22 ;  /* 0x000000161d1d7221 */ /* 0x000fe20000010000 */
[----:B------:R-:W-:Y:S01]  /*1640*/  FADD.FTZ R60, R60, R23 ;  /* 0x000000173c3c7221 */ /* 0x000fe20000010000 */
[----:B--2---:R-:W-:Y:S01]  /*1650*/  FADD.FTZ R55, R55, R24 ;  /* 0x0000001837377221 */ /* 0x004fe20000010000 */
[----:B------:R-:W1:Y:S01]  /*1660*/  LDS.128 R20, [R53+0x960] ;  /* 0x0009600035147984 */ /* 0x000e620000000c00 */
[----:B------:R-:W-:Y:S01]  /*1670*/  FADD.FTZ R24, R28, R25 ;  /* 0x000000191c187221 */ /* 0x000fe20000010000 */
[----:B------:R-:W-:Y:S01]  /*1680*/  FADD.FTZ R25, R29, R26 ;  /* 0x0000001a1d197221 */ /* 0x000fe20000010000 */
[----:B------:R-:W-:Y:S01]  /*1690*/  FADD.FTZ R60, R60, R27 ;  /* 0x0000001b3c3c7221 */ /* 0x000fe20000010000 */
[----:B------:R-:W2:Y:S01]  /*16a0*/  LDS.128 R28, [R53+0xa50] ;  /* 0x000a5000351c7984 */ /* 0x000ea20000000c00 */
[----:B---3--:R-:W-:Y:S01]  /*16b0*/  FADD.FTZ R55, R55, R32 ;  /* 0x0000002037377221 */ /* 0x008fe20000010000 */
        /* <DEDUP_REMOVED lines=13> */
[----:B------:R-:W1:Y:S01]  /*1790*/  LDS.128 R24, [R53+0xd20] ;  /* 0x000d200035187984 */ /* 0x000e620000000c00 */
[----:B--2---:R-:W-:Y:S01]  /*17a0*/  FADD.FTZ R55, R55, R28 ;  /* 0x0000001c37377221 */ /* 0x004fe20000010000 */
[----:B------:R-:W-:Y:S01]  /*17b0*/  FADD.FTZ R28, R20, R29 ;  /* 0x0000001d141c7221 */ /* 0x000fe20000010000 */
[----:B------:R-:W-:Y:S01]  /*17c0*/  FADD.FTZ R29, R21, R30 ;  /* 0x0000001e151d7221 */ /* 0x000fe20000010000 */
[----:B------:R-:W-:Y:S01]  /*17d0*/  FADD.FTZ R60, R60, R31 ;  /* 0x0000001f3c3c7221 */ /* 0x000fe20000010000 */
[----:B------:R-:W2:Y:S01]  /*17e0*/  LDS.128 R20, [R53+0xe10] ;  /* 0x000e100035147984 */ /* 0x000ea20000000c00 */
[----:B---3--:R-:W-:Y:S01]  /*17f0*/  FADD.FTZ R55, R55, R32 ;  /* 0x0000002037377221 */ /* 0x008fe20000010000 */
[----:B------:R-:W-:Y:S01]  /*1800*/  FADD.FTZ R28, R28, R33 ;  /* 0x000000211c1c7221 */ /* 0x000fe20000010000 */
[----:B------:R-:W-:Y:S01]  /*1810*/  FADD.FTZ R29, R29, R34 ;  /* 0x000000221d1d7221 */ /* 0x000fe20000010000 */
[----:B------:R-:W-:Y:S01]  /*1820*/  FADD.FTZ R60, R60, R35 ;  /* 0x000000233c3c7221 */ /* 0x000fe20000010000 */
[----:B0-----:R-:W-:Y:S01]  /*1830*/  FADD.FTZ R55, R55, R16 ;  /* 0x0000001037377221 */ /* 0x001fe20000010000 */
[----:B------:R-:W-:Y:S01]  /*1840*/  FADD.FTZ R16, R28, R17 ;  /* 0x000000111c107221 */ /* 0x000fe20000010000 */
[----:B------:R-:W-:Y:S01]  /*1850*/  FADD.FTZ R33, R29, R18 ;  /* 0x000000121d217221 */ /* 0x000fe20000010000 */
[----:B------:R-:W-:Y:S01]  /*1860*/  FADD.FTZ R60, R60, R19 ;  /* 0x000000133c3c7221 */ /* 0x000fe20000010000 */
[----:B------:R-:W0:Y:S01]  /*1870*/  LDS.128 R28, [R53+0xf00] ;  /* 0x000f0000351c7984 */ /* 0x000e220000000c00 */
[----:B-1----:R-:W-:Y:S01]  /*1880*/  FADD.FTZ R55, R55, R24 ;  /* 0x0000001837377221 */ /* 0x002fe20000010000 */
[----:B------:R-:W-:Y:S01]  /*1890*/  FADD.FTZ R24, R16, R25 ;  /* 0x0000001910187221 */ /* 0x000fe20000010000 */
[----:B------:R-:W-:Y:S01]  /*18a0*/  FADD.FTZ R25, R33, R26 ;  /* 0x0000001a21197221 */ /* 0x000fe20000010000 */
[----:B------:R-:W1:Y:S01]  /*18b0*/  LDS.128 R16, [R53+0xff0] ;  /* 0x000ff00035107984 */ /* 0x000e620000000c00 */
[----:B------:R-:W-:Y:S01]  /*18c0*/  FADD.FTZ R60, R60, R27 ;  /* 0x0000001b3c3c7221 */ /* 0x000fe20000010000 */
[----:B--2---:R-:W-:Y:S01]  /*18d0*/  FADD.FTZ R55, R55, R20 ;  /* 0x0000001437377221 */ /* 0x004fe20000010000 */
[----:B------:R-:W-:Y:S01]  /*18e0*/  FADD.FTZ R20, R24, R21 ;  /* 0x0000001518147221 */ /* 0x000fe20000010000 */
[----:B------:R-:W2:Y:S01]  /*18f0*/  LDS.128 R32, [R53+0x10e0] ;  /* 0x0010e00035207984 */ /* 0x000ea20000000c00 */
[----:B------:R-:W-:Y:S01]  /*1900*/  FADD.FTZ R21, R25, R22 ;  /* 0x0000001619157221 */ /* 0x000fe20000010000 */
[----:B------:R-:W-:-:S02]  /*1910*/  FADD.FTZ R60, R60, R23 ;  /* 0x000000173c3c7221 */ /* 0x000fc40000010000 */
[----:B------:R-:W3:Y:S01]  /*1920*/  LDS.128 R24, [R53+0x11d0] ;  /* 0x0011d00035187984 */ /* 0x000ee20000000c00 */
[----:B0-----:R-:W-:Y:S01]  /*1930*/  FADD.FTZ R55, R55, R28 ;  /* 0x0000001c37377221 */ /* 0x001fe20000010000 */
[----:B------:R-:W-:Y:S01]  /*1940*/  FADD.FTZ R20, R20, R29 ;  /* 0x0000001d14147221 */ /* 0x000fe20000010000 */
[----:B------:R-:W-:Y:S01]  /*1950*/  FADD.FTZ R21, R21, R30 ;  /* 0x0000001e15157221 */ /* 0x000fe20000010000 */
[----:B------:R-:W-:Y:S01]  /*1960*/  FADD.FTZ R60, R60, R31 ;  /* 0x0000001f3c3c7221 */ /* 0x000fe20000010000 */
[----:B-1----:R-:W-:Y:S01]  /*1970*/  FADD.FTZ R55, R55, R16 ;  /* 0x0000001037377221 */ /* 0x002fe20000010000 */
[----:B------:R-:W-:Y:S01]  /*1980*/  FADD.FTZ R16, R20, R17 ;  /* 0x0000001114107221 */ /* 0x000fe20000010000 */
[----:B------:R-:W-:Y:S01]  /*1990*/  FADD.FTZ R29, R21, R18 ;  /* 0x00000012151d7221 */ /* 0x000fe20000010000 */
[----:B------:R-:W-:Y:S01]  /*19a0*/  FADD.FTZ R60, R60, R19 ;  /* 0x000000133c3c7221 */ /* 0x000fe20000010000 */
[----:B------:R-:W0:Y:S01]  /*19b0*/  LDS.128 R20, [R53+0x12c0] ;  /* 0x0012c00035147984 */ /* 0x000e220000000c00 */
[----:B--2---:R-:W-:Y:S01]  /*19c0*/  FADD.FTZ R55, R55, R32 ;  /* 0x0000002037377221 */ /* 0x004fe20000010000 */
[----:B------:R-:W-:Y:S01]  /*19d0*/  FADD.FTZ R32, R16, R33 ;  /* 0x0000002110207221 */ /* 0x000fe20000010000 */
[----:B------:R-:W-:Y:S01]  /*19e0*/  FADD.FTZ R33, R29, R34 ;  /* 0x000000221d217221 */ /* 0x000fe20000010000 */
[----:B------:R-:W1:Y:S01]  /*19f0*/  LDS.128 R16, [R53+0x13b0] ;  /* 0x0013b00035107984 */ /* 0x000e620000000c00 */
[----:B---3--:R-:W-:Y:S01]  /*1a00*/  FADD.FTZ R55, R55, R24 ;  /* 0x0000001837377221 */ /* 0x008fe20000010000 */
[----:B------:R-:W-:Y:S01]  /*1a10*/  FADD.FTZ R24, R32, R25 ;  /* 0x0000001920187221 */ /* 0x000fe20000010000 */
[----:B------:R-:W-:Y:S01]  /*1a20*/  FADD.FTZ R60, R60, R35 ;  /* 0x000000233c3c7221 */ /* 0x000fe20000010000 */
[----:B------:R-:W2:Y:S01]  /*1a30*/  LDS.128 R28, [R53+0x14a0] ;  /* 0x0014a000351c7984 */ /* 0x000ea20000000c00 */
[----:B------:R-:W-:-:S02]  /*1a40*/  FADD.FTZ R25, R33, R26 ;  /* 0x0000001a21197221 */ /* 0x000fc40000010000 */
[----:B------:R-:W-:Y:S01]  /*1a50*/  FADD.FTZ R60, R60, R27 ;  /* 0x0000001b3c3c7221 */ /* 0x000fe20000010000 */
[----:B------:R-:W3:Y:S01]  /*1a60*/  LDS.128 R32, [R53+0x1590] ;  /* 0x0015900035207984 */ /* 0x000ee20000000c00 */
[----:B0-----:R-:W-:Y:S01]  /*1a70*/  FADD.FTZ R55, R55, R20 ;  /* 0x0000001437377221 */ /* 0x001fe20000010000 */
[----:B------:R-:W-:Y:S01]  /*1a80*/  FADD.FTZ R24, R24, R21 ;  /* 0x0000001518187221 */ /* 0x000fe20000010000 */
[----:B------:R-:W-:Y:S01]  /*1a90*/  FADD.FTZ R25, R25, R22 ;  /* 0x0000001619197221 */ /* 0x000fe20000010000 */
[----:B------:R-:W-:Y:S01]  /*1aa0*/  FADD.FTZ R60, R60, R23 ;  /* 0x000000173c3c7221 */ /* 0x000fe20000010000 */
[----:B-1----:R-:W-:Y:S01]  /*1ab0*/  FADD.FTZ R55, R55, R16 ;  /* 0x0000001037377221 */ /* 0x002fe20000010000 */
[----:B------:R-:W-:Y:S01]  /*1ac0*/  FADD.FTZ R24, R24, R17 ;  /* 0x0000001118187221 */ /* 0x000fe20000010000 */
[----:B------:R-:W0:Y:S01]  /*1ad0*/  LDS.128 R20, [R53+0x1680] ;  /* 0x0016800035147984 */ /* 0x000e220000000c00 */
[----:B------:R-:W-:Y:S01]  /*1ae0*/  FADD.FTZ R25, R25, R18 ;  /* 0x0000001219197221 */ /* 0x000fe20000010000 */
[----:B--2---:R-:W-:Y:S01]  /*1af0*/  FADD.FTZ R55, R55, R28 ;  /* 0x0000001c37377221 */ /* 0x004fe20000010000 */
[----:B------:R-:W-:Y:S01]  /*1b00*/  FADD.FTZ R24, R24, R29 ;  /* 0x0000001d18187221 */ /* 0x000fe20000010000 */
        /* <DEDUP_REMOVED lines=24> */
[----:B---3--:R-:W-:Y:S01]  /*1c90*/  FADD.FTZ R61, R61, R28 ;  /* 0x0000001c3d3d7221 */ /* 0x008fe20000010000 */
[----:B------:R-:W2:Y:S01]  /*1ca0*/  LDS.128 R24, [R53+0x1c20] ;  /* 0x001c200035187984 */ /* 0x000ea20000000c00 */
[----:B------:R-:W-:Y:S01]  /*1cb0*/  FADD.FTZ R28, R32, R29 ;  /* 0x0000001d201c7221 */ /* 0x000fe20000010000 */
[----:B------:R-:W-:Y:S01]  /*1cc0*/  FADD.FTZ R55, R55, R30 ;  /* 0x0000001e37377221 */ /* 0x000fe20000010000 */
        /* <DEDUP_REMOVED lines=10> */
[----:B--2---:R-:W-:Y:S01]  /*1d70*/  FADD.FTZ R61, R61, R24 ;  /* 0x000000183d3d7221 */ /* 0x004fe20000010000 */
[----:B------:R-:W-:Y:S01]  /*1d80*/  FADD.FTZ R28, R28, R25 ;  /* 0x000000191c1c7221 */ /* 0x000fe20000010000 */
[----:B------:R-:W-:Y:S01]  /*1d90*/  FADD.FTZ R55, R55, R26 ;  /* 0x0000001a37377221 */ /* 0x000fe20000010000 */
[----:B------:R-:W-:Y:S01]  /*1da0*/  FADD.FTZ R60, R60, R27 ;  /* 0x0000001b3c3c7221 */ /* 0x000fe20000010000 */
[----:B---3--:R-:W-:Y:S01]  /*1db0*/  FADD.FTZ R16, R61, R32 ;  /* 0x000000203d107221 */ /* 0x008fe20000010000 */
[----:B------:R-:W-:Y:S01]  /*1dc0*/  FADD.FTZ R17, R28, R33 ;  /* 0x000000211c117221 */ /* 0x000fe20000010000 */
[----:B------:R-:W-:Y:S01]  /*1dd0*/  FADD.FTZ R18, R55, R34 ;  /* 0x0000002237127221 */ /* 0x000fe20000010000 */
[----:B------:R-:W-:-:S07]  /*1de0*/  FADD.FTZ R19, R60, R35 ;  /* 0x000000233c137221 */ /* 0x000fce0000010000 */
.L_x_9:
[----:B------:R-:W-:Y:S05]  /*1df0*/  BSYNC B0 ;  /* 0x0000000000007941 */ /* 0x000fea0003800000 */
.L_x_8:
[----:B------:R-:W1:Y:S01]  /*1e00*/  LDC.64 R22, c[0x0][0x268] ;  /* 0x00009a00ff167b82 */ /* 0x000e620000000a00 */
[----:B------:R-:W-:Y:S01]  /*1e10*/  IMAD R21, R54, 0xf, R51 ;  /* 0x0000000f36157824 */ /* 0x000fe200078e0233 */
[----:B------:R-:W-:Y:S01]  /*1e20*/  BSSY B0, `(.L_x_10) ;  /* 0x0000010000007945 */ /* 0x000fe20003800000 */
[----:B------:R-:W-:Y:S02]  /*1e30*/  ISETP.GE.U32.AND P0, PT, R36, 0x2, PT ;  /* 0x000000022400780c */ /* 0x000fe40003f06070 */
[----:B------:R-:W-:Y:S01]  /*1e40*/  PRMT R24, R42, 0x7632, R24 ;  /* 0x000076322a187816 */ /* 0x000fe20000000018 */
[----:B-1----:R-:W-:Y:S01]  /*1e50*/  IMAD.WIDE R22, R21, 0x4, R22 ;  /* 0x0000000415167825 */ /* 0x002fe200078e0216 */
[----:B------:R-:W-:Y:S09]  /*1e60*/  @P4 BRA `(.L_x_11) ;  /* 0x00000000002c4947 */ /* 0x000ff20003800000 */
[----:B------:R-:W1:Y:S01]  /*1e70*/  LDC.64 R20, c[0x0][0x288] ;  /* 0x0000a200ff147b82 */ /* 0x000e620000000a00 */
[-C--:B------:R-:W-:Y:S01]  /*1e80*/  LEA R30, P4, R2, R22.reuse, 0x2 ;  /* 0x00000016021e7211 */ /* 0x080fe200078810ff */
[----:B------:R2:W-:Y:S01]  /*1e90*/  REDG.E.ADD.F32.FTZ.RN.STRONG.GPU desc[UR8][R22.64], R16 ;  /* 0x00000010160079a6 */ /* 0x0005e2000c10f388 */
[----:B------:R-:W-:Y:S02]  /*1ea0*/  LEA R26, P6, R3, R22, 0x2 ;  /* 0x00000016031a7211 */ /* 0x000fe400078c10ff */
[C---:B------:R-:W-:Y:S02]  /*1eb0*/  IADD3.X R31, R23.reuse, R4, RZ, P4, !PT ;  /* 0x00000004171f7210 */ /* 0x040fe400027fe4ff */
[----:B------:R-:W-:-:S03]  /*1ec0*/  IADD3.X R27, R23, R5, RZ, P6, !PT ;  /* 0x00000005171b7210 */ /* 0x000fc600037fe4ff */
[----:B------:R2:W-:Y:S01]  /*1ed0*/  REDG.E.ADD.F32.FTZ.RN.STRONG.GPU desc[UR8][R30.64], R17 ;  /* 0x000000111e0079a6 */ /* 0x0005e2000c10f388 */
[----:B-1----:R-:W-:-:S04]  /*1ee0*/  LEA R28, P5, R20, R22, 0x2 ;  /* 0x00000016141c7211 */ /* 0x002fc800078a10ff */
[----:B------:R-:W-:-:S05]  /*1ef0*/  LEA.HI.X R29, R20, R23, R21, 0x2, P5 ;  /* 0x00000017141d7211 */ /* 0x000fca00028f1415 */
[----:B------:R2:W-:Y:S04]  /*1f00*/  REDG.E.ADD.F32.FTZ.RN.STRONG.GPU desc[UR8][R28.64], R18 ;  /* 0x000000121c0079a6 */ /* 0x0005e8000c10f388 */
[----:B------:R2:W-:Y:S02]  /*1f10*/  REDG.E.ADD.F32.FTZ.RN.STRONG.GPU desc[UR8][R26.64], R19 ;  /* 0x000000131a0079a6 */ /* 0x0005e4000c10f388 */
.L_x_11:
[----:B------:R-:W-:Y:S05]  /*1f20*/  BSYNC B0 ;  /* 0x0000000000007941 */ /* 0x000fea0003800000 */
.L_x_10:
[----:B--2---:R-:W-:Y:S02]  /*1f30*/  PRMT R27, R41, 0x7632, R27 ;  /* 0x00007632291b7816 */ /* 0x004fe4000000001b */
[----:B------:R-:W-:Y:S02]  /*1f40*/  PRMT R26, R43, 0x7632, R26 ;  /* 0x000076322b1a7816 */ /* 0x000fe4000000001a */
[----:B------:R-:W-:Y:S01]  /*1f50*/  PRMT R25, R40, 0x7632, R25 ;  /* 0x0000763228197816 */ /* 0x000fe20000000019 */
[----:B------:R-:W-:Y:S06]  /*1f60*/  @!P0 BRA `(.L_x_12) ;  /* 0x00000010007c8947 */ /* 0x000fec0003800000 */
[----:B0-----:R-:W0:Y:S01]  /*1f70*/  LDC.64 R16, c[0x0][0x258] ;  /* 0x00009600ff107b82 */ /* 0x001e220000000a00 */
[----:B------:R-:W-:-:S05]  /*1f80*/  LOP3.LUT R19, R44, 0x1, RZ, 0xc0, !PT ;  /* 0x000000012c137812 */ /* 0x000fca00078ec0ff */
[----:B------:R-:W-:Y:S02]  /*1f90*/  IMAD R19, R19, R38, RZ ;  /* 0x0000002613137224 */ /* 0x000fe400078e02ff */
[----:B------:R-:W1:Y:S02]  /*1fa0*/  LDC.64 R30, c[0x0][0x260] ;  /* 0x00009800ff1e7b82 */ /* 0x000e640000000a00 */
[C---:B------:R-:W-:Y:S01]  /*1fb0*/  IMAD R18, R19.reuse, R36, RZ ;  /* 0x0000002413127224 */ /* 0x040fe200078e02ff */
[----:B------:R-:W-:-:S04]  /*1fc0*/  IADD3 R19, R19, R39, RZ ;  /* 0x0000002713137210 */ /* 0x000fc80007ffe0ff */
[----:B------:R-:W-:Y:S01]  /*1fd0*/  SHF.L.U32 R21, R18, 0x1, RZ ;  /* 0x0000000112157819 */ /* 0x000fe200000006ff */
[----:B0-----:R-:W-:-:S04]  /*1fe0*/  IMAD.WIDE.U32 R16, R19, 0x4, R16 ;  /* 0x0000000413107825 */ /* 0x001fc800078e0010 */
[----:B-1----:R-:W-:Y:S01]  /*1ff0*/  IMAD.WIDE R30, R21, 0x4, R30 ;  /* 0x00000004151e7825 */ /* 0x002fe200078e021e */
[----:B------:R-:W-:Y:S06]  /*2000*/  @P3 BRA `(.L_x_13) ;  /* 0x0000000000603947 */ /* 0x000fec0003800000 */
[----:B------:R-:W0:Y:S01]  /*2010*/  S2R R14, SR_LANEID ;  /* 0x00000000000e7919 */ /* 0x000e220000000000 */
[----:B------:R-:W-:Y:S01]  /*2020*/  HFMA2.MMA R20, -RZ, RZ, 0, 5.9604644775390625e-08 ;  /* 0x00000001ff147435 */ /* 0x000fe200000001ff */
[----:B------:R-:W-:Y:S01]  /*2030*/  VOTEU.ANY UR5, UPT, PT ;  /* 0x0000000000057886 */ /* 0x000fe200038e0100 */
[----:B------:R-:W-:Y:S01]  /*2040*/  LOP3.LUT P0, RZ, R44, 0x2, RZ, 0xc0, !PT ;  /* 0x000000022cff7812 */ /* 0x000fe2000780c0ff */
[----:B------:R-:W-:Y:S01]  /*2050*/  UFLO.U32 UR6, UR5 ;  /* 0x00000005000672bd */ /* 0x000fe200080e0000 */
[C---:B------:R-:W-:Y:S01]  /*2060*/  LEA R18, P5, R49.reuse, R30, 0x3 ;  /* 0x0000001e31127211 */ /* 0x040fe200078a18ff */
[----:B------:R-:W-:Y:S01]  /*2070*/  UPOPC UR5, UR5 ;  /* 0x00000005000572bf */ /* 0x000fe20008000000 */
[----:B------:R-:W-:Y:S02]  /*2080*/  SEL R23, R36, RZ, !P0 ;  /* 0x000000ff24177207 */ /* 0x000fe40004000000 */
[----:B------:R-:W-:Y:S02]  /*2090*/  LEA.HI.X R19, R49, R31, RZ, 0x3, P5 ;  /* 0x0000001f31137211 */ /* 0x000fe400028f1cff */
[----:B------:R-:W-:-:S02]  /*20a0*/  SEL R20, R20, 0xffffffff, !P0 ;  /* 0xffffffff14147807 */ /* 0x000fc40004000000 */
[----:B------:R-:W-:Y:S01]  /*20b0*/  ISETP.NE.AND P0, PT, R23, -0x1, PT ;  /* 0xffffffff1700780c */ /* 0x000fe20003f05270 */
[----:B------:R1:W-:Y:S02]  /*20c0*/  STG.E.64 desc[UR8][R18.64], R12 ;  /* 0x0000000c12007986 */ /* 0x0003e4000c101b08 */
[----:B------:R-:W-:Y:S01]  /*20d0*/  IMAD R21, R20, UR5, RZ ;  /* 0x0000000514157c24 */ /* 0x000fe2000f8e02ff */
[----:B0-----:R-:W-:-:S13]  /*20e0*/  ISETP.EQ.U32.AND P4, PT, R14, UR6, PT ;  /* 0x000000060e007c0c */ /* 0x001fda000bf82070 */
[----:B------:R-:W-:Y:S06]  /*20f0*/  @P4 MEMBAR.ALL.GPU ;  /* 0x0000000000004992 */ /* 0x000fec000000a000 */
[----:B------:R-:W-:-:S00]  /*2100*/  @P4 ERRBAR ;  /* 0x00000000000049ab */ /* 0x000fc00000000000 */
[----:B------:R-:W-:Y:S06]  /*2110*/  @P4 CGAERRBAR ;  /* 0x00000000000045ab */ /* 0x000fec0000000000 */
[----:B------:R1:W-:Y:S01]  /*2120*/  @P4 REDG.E.ADD.S32.STRONG.GPU desc[UR8][R16.64], R21 ;  /* 0x000000151000498e */ /* 0x0003e2000c10e388 */
[----:B------:R-:W-:Y:S05]  /*2130*/  @!P0 BRA `(.L_x_13) ;  /* 0x0000000000148947 */ /* 0x000fea0003800000 */
.L_x_14:
[----:B-1----:R-:W2:Y:S04]  /*2140*/  LDG.E.STRONG.GPU R18, desc[UR8][R16.64] ;  /* 0x0000000810127981 */ /* 0x002ea8000c1ef900 */
[----:B--2---:R-:W-:Y:S01]  /*2150*/  CCTL.IVALL ;  /* 0x00000000ff00798f */ /* 0x004fe20002000000 */
[----:B------:R-:W-:Y:S05]  /*2160*/  YIELD ;  /* 0x0000000000007946 */ /* 0x000fea0003800000 */
[----:B------:R-:W-:-:S13]  /*2170*/  ISETP.NE.AND P0, PT, R18, R23, PT ;  /* 0x000000171200720c */ /* 0x000fda0003f05270 */
[----:B------:R-:W-:Y:S05]  /*2180*/  @P0 BRA `(.L_x_14) ;  /* 0xfffffffc00ec0947 */ /* 0x000fea000383ffff */
.L_x_13:
[----:B------:R-:W-:Y:S01]  /*2190*/  ISETP.NE.AND P0, PT, R36, RZ, PT ;  /* 0x000000ff2400720c */ /* 0x000fe20003f05270 */
[----:B------:R-:W-:Y:S05]  /*21a0*/  WARPSYNC.ALL ;  /* 0x0000000000007948 */ /* 0x000fea0003800000 */
[----:B------:R-:W-:Y:S07]  /*21b0*/  BAR.SYNC.DEFER_BLOCKING 0x0 ;  /* 0x0000000000007b1d */ /* 0x000fee0000010000 */
[----:B------:R-:W-:Y:S05]  /*21c0*/  @!P0 BRA `(.L_x_12) ;  /* 0x0000000c00e48947 */ /* 0x000fea0003800000 */
[----:B-1----:R-:W-:Y:S02]  /*21d0*/  IADD3 R16, R36, -0x1, RZ ;  /* 0xffffffff24107810 */ /* 0x002fe40007ffe0ff */
[----:B------:R-:W-:Y:S02]  /*21e0*/  MOV R29, RZ ;  /* 0x000000ff001d7202 */ /* 0x000fe40000000f00 */
[----:B------:R-:W-:-:S13]  /*21f0*/  ISETP.GE.U32.AND P0, PT, R16, 0x3, PT ;  /* 0x000000031000780c */ /* 0x000fda0003f06070 */
[----:B------:R-:W-:Y:S05]  /*2200*/  @!P0 BRA `(.L_x_15) ;  /* 0x0000000c00648947 */ /* 0x000fea0003800000 */
[----:B------:R-:W-:Y:S01]  /*2210*/  ISETP.GT.AND P0, PT, R46, RZ, PT ;  /* 0x000000ff2e00720c */ /* 0x000fe20003f04270 */
[----:B------:R-:W-:Y:S01]  /*2220*/  HFMA2.MMA R29, -RZ, RZ, 0, 0 ;  /* 0x00000000ff1d7435 */ /* 0x000fe200000001ff */
[----:B------:R-:W-:-:S11]  /*2230*/  MOV R28, R46 ;  /* 0x0000002e001c7202 */ /* 0x000fd60000000f00 */
[----:B------:R-:W-:Y:S05]  /*2240*/  @!P0 BRA `(.L_x_16) ;  /* 0x0000000800d88947 */ /* 0x000fea0003800000 */
[----:B------:R-:W-:Y:S02]  /*2250*/  ISETP.GT.AND P4, PT, R28, 0xc, PT ;  /* 0x0000000c1c00780c */ /* 0x000fe40003f84270 */
[----:B------:R-:W-:-:S11]  /*2260*/  PLOP3.LUT P0, PT, PT, PT, PT, 0x80, 0x0 ;  /* 0x000000000000781c */ /* 0x000fd60003f0f070 */
[----:B------:R-:W-:Y:S05]  /*2270*/  @!P4 BRA `(.L_x_17) ;  /* 0x0000000400d0c947 */ /* 0x000fea0003800000 */
[----:B------:R-:W-:-:S13]  /*2280*/  PLOP3.LUT P0, PT, PT, PT, PT, 0x8, 0x0 ;  /* 0x000000000000781c */ /* 0x000fda0003f0e170 */
.L_x_18:
[----:B------:R-:W-:-:S13]  /*2290*/  ISETP.EQ.OR P6, PT, R29, UR7, P3 ;  /* 0x000000071d007c0c */ /* 0x000fda0009fc2670 */
[----:B------:R-:W-:-:S04]  /*22a0*/  @!P6 IMAD R17, R38, R29, R39 ;  /* 0x0000001d2611e224 */ /* 0x000fc800078e0227 */
[----:B------:R-:W-:-:S06]  /*22b0*/  @!P6 IMAD.WIDE.U32 R16, R17, 0x8, R30 ;  /* 0x000000081110e825 */ /* 0x000fcc00078e001e */
[----:B------:R-:W2:Y:S01]  /*22c0*/  @!P6 LDG.E.64 R16, desc[UR8][R16.64] ;  /* 0x000000081010e981 */ /* 0x000ea2000c1e1b00 */
[C---:B------:R-:W-:Y:S02]  /*22d0*/  IADD3 R19, R29.reuse, 0x1, RZ ;  /* 0x000000011d137810 */ /* 0x040fe40007ffe0ff */
[----:B------:R-:W-:Y:S02]  /*22e0*/  IADD3 R21, R29, 0x2, RZ ;  /* 0x000000021d157810 */ /* 0x000fe40007ffe0ff */
[----:B------:R-:W-:Y:S02]  /*22f0*/  ISETP.EQ.OR P4, PT, R19, UR7, P3 ;  /* 0x0000000713007c0c */ /* 0x000fe40009f82670 */
[----:B------:R-:W-:Y:S02]  /*2300*/  ISETP.EQ.OR P5, PT, R21, UR7, P3 ;  /* 0x0000000715007c0c */ /* 0x000fe40009fa2670 */
[----:B------:R-:W-:-:S09]  /*2310*/  IADD3 R20, R29, 0x3, RZ ;  /* 0x000000031d147810 */ /* 0x000fd20007ffe0ff */
[C-C-:B------:R-:W-:Y:S02]  /*2320*/  @!P4 IMAD R19, R38.reuse, R19, R39.reuse ;  /* 0x000000132613c224 */ /* 0x140fe400078e0227 */
[----:B------:R-:W-:Y:S02]  /*2330*/  @!P5 IMAD R21, R38, R21, R39 ;  /* 0x000000152615d224 */ /* 0x000fe400078e0227 */
[----:B--2---:R-:W-:Y:S01]  /*2340*/  @!P6 FADD.FTZ R12, R12, R16 ;  /* 0x000000100c0ce221 */ /* 0x004fe20000010000 */
[----:B------:R-:W-:Y:S01]  /*2350*/  @!P6 FADD.FTZ R13, R13, R17 ;  /* 0x000000110d0de221 */ /* 0x000fe20000010000 */
[----:B------:R-:W-:Y:S01]  /*2360*/  ISETP.EQ.OR P6, PT, R20, UR7, P3 ;  /* 0x0000000714007c0c */ /* 0x000fe20009fc2670 */
[----:B------:R-:W-:-:S04]  /*2370*/  @!P4 IMAD.WIDE.U32 R16, R19, 0x8, R30 ;  /* 0x000000081310c825 */ /* 0x000fc800078e001e */
[----:B------:R-:W-:Y:S02]  /*2380*/  @!P5 IMAD.WIDE.U32 R18, R21, 0x8, R30 ;  /* 0x000000081512d825 */ /* 0x000fe400078e001e */
[----:B------:R-:W2:Y:S04]  /*2390*/  @!P4 LDG.E.64 R16, desc[UR8][R16.64] ;  /* 0x000000081010c981 */ /* 0x000ea8000c1e1b00 */
[----:B------:R-:W3:Y:S02]  /*23a0*/  @!P5 LDG.E.64 R18, desc[UR8][R18.64] ;  /* 0x000000081212d981 */ /* 0x000ee4000c1e1b00 */
[----:B------:R-:W-:-:S04]  /*23b0*/  @!P6 IMAD R21, R38, R20, R39 ;  /* 0x000000142615e224 */ /* 0x000fc800078e0227 */
[----:B------:R-:W-:-:S06]  /*23c0*/  @!P6 IMAD.WIDE.U32 R20, R21, 0x8, R30 ;  /* 0x000000081514e825 */ /* 0x000fcc00078e001e */
[----:B------:R-:W4:Y:S01]  /*23d0*/  @!P6 LDG.E.64 R20, desc[UR8][R20.64] ;  /* 0x000000081414e981 */ /* 0x000f22000c1e1b00 */
[C---:B------:R-:W-:Y:S02]  /*23e0*/  IADD3 R22, R29.reuse, 0x4, RZ ;  /* 0x000000041d167810 */ /* 0x040fe40007ffe0ff */
[C---:B------:R-:W-:Y:S02]  /*23f0*/  IADD3 R23, R29.reuse, 0x5, RZ ;  /* 0x000000051d177810 */ /* 0x040fe40007ffe0ff */
[----:B------:R-:W-:Y:S01]  /*2400*/  IADD3 R32, R29, 0x6, RZ ;  /* 0x000000061d207810 */ /* 0x000fe20007ffe0ff */
[----:B--2---:R-:W-:Y:S01]  /*2410*/  @!P4 FADD.FTZ R12, R12, R16 ;  /* 0x000000100c0cc221 */ /* 0x004fe20000010000 */
[----:B------:R-:W-:Y:S01]  /*2420*/  @!P4 FADD.FTZ R13, R13, R17 ;  /* 0x000000110d0dc221 */ /* 0x000fe20000010000 */
[----:B------:R-:W-:Y:S02]  /*2430*/  ISETP.EQ.OR P4, PT, R22, UR7, P3 ;  /* 0x0000000716007c0c */ /* 0x000fe40009f82670 */
[----:B---3--:R-:W-:Y:S01]  /*2440*/  @!P5 FADD.FTZ R12, R12, R18 ;  /* 0x000000120c0cd221 */ /* 0x008fe20000010000 */
[----:B------:R-:W-:Y:S01]  /*2450*/  @!P5 FADD.FTZ R13, R13, R19 ;  /* 0x000000130d0dd221 */ /* 0x000fe20000010000 */
[----:B------:R-:W-:-:S09]  /*2460*/  ISETP.EQ.OR P5, PT, R23, UR7, P3 ;  /* 0x0000000717007c0c */ /* 0x000fd20009fa2670 */
[----:B------:R-:W-:Y:S02]  /*2470*/  @!P4 IMAD R17, R38, R22, R39 ;  /* 0x000000162611c224 */ /* 0x000fe400078e0227 */
[----:B----4-:R-:W-:Y:S01]  /*2480*/  @!P6 FADD.FTZ R12, R12, R20 ;  /* 0x000000140c0ce221 */ /* 0x010fe20000010000 */
[----:B------:R-:W-:Y:S01]  /*2490*/  @!P6 FADD.FTZ R13, R13, R21 ;  /* 0x000000150d0de221 */ /* 0x000fe20000010000 */
[----:B------:R-:W-:Y:S01]  /*24a0*/  ISETP.EQ.OR P6, PT, R32, UR7, P3 ;  /* 0x0000000720007c0c */ /* 0x000fe20009fc2670 */
[----:B------:R-:W-:-:S04]  /*24b0*/  @!P4 IMAD.WIDE.U32 R16, R17, 0x8, R30 ;  /* 0x000000081110c825 */ /* 0x000fc800078e001e */
[----:B------:R-:W-:Y:S02]  /*24c0*/  @!P5 IMAD R19, R38, R23, R39 ;  /* 0x000000172613d224 */ /* 0x000fe400078e0227 */
[----:B------:R-:W2:Y:S02]  /*24d0*/  @!P4 LDG.E.64 R16, desc[UR8][R16.64] ;  /* 0x000000081010c981 */ /* 0x000ea4000c1e1b00 */
[----:B------:R-:W-:-:S04]  /*24e0*/  @!P5 IMAD.WIDE.U32 R18, R19, 0x8, R30 ;  /* 0x000000081312d825 */ /* 0x000fc800078e001e */
[----:B------:R-:W-:Y:S02]  /*24f0*/  @!P6 IMAD R21, R38, R32, R39 ;  /* 0x000000202615e224 */ /* 0x000fe400078e0227 */
[----:B------:R-:W3:Y:S02]  /*2500*/  @!P5 LDG.E.64 R18, desc[UR8][R18.64] ;  /* 0x000000081212d981 */ /* 0x000ee4000c1e1b00 */
        /* <DEDUP_REMOVED lines=65> */
[----:B------:R-:W-:Y:S02]  /*2920*/  IADD3 R28, R28, -0x10, RZ ;  /* 0xfffffff01c1c7810 */ /* 0x000fe40007ffe0ff */
[----:B------:R-:W-:Y:S01]  /*2930*/  IADD3 R29, R29, 0x10, RZ ;  /* 0x000000101d1d7810 */ /* 0x000fe20007ffe0ff */
[----:B--2---:R-:W-:Y:S01]  /*2940*/  @!P4 FADD.FTZ R12, R12, R16 ;  /* 0x000000100c0cc221 */ /* 0x004fe20000010000 */
[----:B------:R-:W-:Y:S01]  /*2950*/  @!P4 FADD.FTZ R13, R13, R17 ;  /* 0x000000110d0dc221 */ /* 0x000fe20000010000 */
[----:B------:R-:W-:Y:S02]  /*2960*/  ISETP.GT.AND P4, PT, R28, 0xc, PT ;  /* 0x0000000c1c00780c */ /* 0x000fe40003f84270 */
[----:B---3--:R-:W-:Y:S01]  /*2970*/  @!P5 FADD.FTZ R12, R12, R18 ;  /* 0x000000120c0cd221 */ /* 0x008fe20000010000 */
[----:B------:R-:W-:-:S03]  /*2980*/  @!P5 FADD.FTZ R13, R13, R19 ;  /* 0x000000130d0dd221 */ /* 0x000fc60000010000 */
[----:B----4-:R-:W-:Y:S01]  /*2990*/  @!P6 FADD.FTZ R12, R12, R20 ;  /* 0x000000140c0ce221 */ /* 0x010fe20000010000 */
[----:B------:R-:W-:-:S06]  /*29a0*/  @!P6 FADD.FTZ R13, R13, R21 ;  /* 0x000000150d0de221 */ /* 0x000fcc0000010000 */
[----:B------:R-:W-:Y:S05]  /*29b0*/  @P4 BRA `(.L_x_18) ;  /* 0xfffffff800344947 */ /* 0x000fea000383ffff */
.L_x_17:
[----:B------:R-:W-:-:S13]  /*29c0*/  ISETP.GT.AND P4, PT, R28, 0x4, PT ;  /* 0x000000041c00780c */ /* 0x000fda0003f84270 */
[----:B------:R-:W-:Y:S05]  /*29d0*/  @!P4 BRA `(.L_x_19) ;  /* 0x0000000000ecc947 */ /* 0x000fea0003800000 */
[C---:B------:R-:W-:Y:S02]  /*29e0*/  IADD3 R19, R29.reuse, 0x1, RZ ;  /* 0x000000011d137810 */ /* 0x040fe40007ffe0ff */
[----:B------:R-:W-:Y:S02]  /*29f0*/  ISETP.EQ.OR P0, PT, R29, UR7, P3 ;  /* 0x000000071d007c0c */ /* 0x000fe40009f02670 */
[----:B------:R-:W-:Y:S02]  /*2a00*/  ISETP.EQ.OR P5, PT, R19, UR7, P3 ;  /* 0x0000000713007c0c */ /* 0x000fe40009fa2670 */
[C---:B------:R-:W-:Y:S02]  /*2a10*/  IADD3 R21, R29.reuse, 0x2, RZ ;  /* 0x000000021d157810 */ /* 0x040fe40007ffe0ff */
[----:B------:R-:W-:Y:S02]  /*2a20*/  IADD3 R23, R29, 0x3, RZ ;  /* 0x000000031d177810 */ /* 0x000fe40007ffe0ff */
[----:B------:R-:W-:-:S02]  /*2a30*/  ISETP.EQ.OR P6, PT, R21, UR7, P3 ;  /* 0x0000000715007c0c */ /* 0x000fc40009fc2670 */
[----:B------:R-:W-:-:S03]  /*2a40*/  ISETP.EQ.OR P4, PT, R23, UR7, P3 ;  /* 0x0000000717007c0c */ /* 0x000fc60009f82670 */
[--C-:B------:R-:W-:Y:S02]  /*2a50*/  @!P0 IMAD R17, R29, R38, R39.reuse ;  /* 0x000000261d118224 */ /* 0x100fe400078e0227 */
[----:B------:R-:W-:Y:S02]  /*2a60*/  @!P5 IMAD R19, R38, R19, R39 ;  /* 0x000000132613d224 */ /* 0x000fe400078e0227 */
[----:B------:R-:W-:-:S04]  /*2a70*/  @!P0 IMAD.WIDE.U32 R16, R17, 0x8, R30 ;  /* 0x0000000811108825 */ /* 0x000fc800078e001e */
[----:B------:R-:W-:Y:S02]  /*2a80*/  @!P5 IMAD.WIDE.U32 R18, R19, 0x8, R30 ;  /* 0x000000081312d825 */ /* 0x000fe400078e001e */
[----:B------:R-:W2:Y:S02]  /*2a90*/  @!P0 LDG.E.64 R16, desc[UR8][R16.64] ;  /* 0x0000000810108981 */ /* 0x000ea4000c1e1b00 */
[C-C-:B------:R-:W-:Y:S02]  /*2aa0*/  @!P6 IMAD R21, R38.reuse, R21, R39.reuse ;  /* 0x000000152615e224 */ /* 0x140fe400078e0227 */
[----:B------:R-:W-:Y:S01]  /*2ab0*/  @!P4 IMAD R23, R38, R23, R39 ;  /* 0x000000172617c224 */ /* 0x000fe200078e0227 */
[----:B------:R-:W3:Y:S01]  /*2ac0*/  @!P5 LDG.E.64 R18, desc[UR8][R18.64] ;  /* 0x000000081212d981 */ /* 0x000ee2000c1e1b00 */
[----:B------:R-:W-:-:S04]  /*2ad0*/  @!P6 IMAD.WIDE.U32 R20, R21, 0x8, R30 ;  /* 0x000000081514e825 */ /* 0x000fc800078e001e */
[----:B------:R-:W-:Y:S02]  /*2ae0*/  @!P4 IMAD.WIDE.U32 R22, R23, 0x8, R30 ;  /* 0x000000081716c825 */ /* 0x000fe400078e001e */
[----:B------:R-:W4:Y:S04]  /*2af0*/  @!P6 LDG.E.64 R20, desc[UR8][R20.64] ;  /* 0x000000081414e981 */ /* 0x000f28000c1e1b00 */
[----:B------:R-:W5:Y:S01]  /*2b00*/  @!P4 LDG.E.64 R22, desc[UR8][R22.64] ;  /* 0x000000081616c981 */ /* 0x000f62000c1e1b00 */
[----:B------:R-:W-:Y:S01]  /*2b10*/  IADD3 R29, R29, 0x4, RZ ;  /* 0x000000041d1d7810 */ /* 0x000fe20007ffe0ff */
[----:B--2---:R-:W-:Y:S01]  /*2b20*/  @!P0 FADD.FTZ R12, R12, R16 ;  /* 0x000000100c0c8221 */ /* 0x004fe20000010000 */
[----:B------:R-:W-:Y:S02]  /*2b30*/  @!P0 FADD.FTZ R13, R13, R17 ;  /* 0x000000110d0d8221 */ /* 0x000fe40000010000 */
[----:B------:R-:W-:-:S02]  /*2b40*/  IADD3 R16, R29, 0x1, RZ ;  /* 0x000000011d107810 */ /* 0x000fc40007ffe0ff */
[----:B------:R-:W-:Y:S01]  /*2b50*/  ISETP.EQ.OR P0, PT, R29, UR7, P3 ;  /* 0x000000071d007c0c */ /* 0x000fe20009f02670 */
[----:B---3--:R-:W-:Y:S01]  /*2b60*/  @!P5 FADD.FTZ R12, R12, R18 ;  /* 0x000000120c0cd221 */ /* 0x008fe20000010000 */
[----:B------:R-:W-:Y:S01]  /*2b70*/  @!P5 FADD.FTZ R13, R13, R19 ;  /* 0x000000130d0dd221 */ /* 0x000fe20000010000 */
[----:B------:R-:W-:Y:S02]  /*2b80*/  IADD3 R18, R29, 0x2, RZ ;  /* 0x000000021d127810 */ /* 0x000fe40007ffe0ff */
[----:B------:R-:W-:Y:S01]  /*2b90*/  ISETP.EQ.OR P5, PT, R16, UR7, P3 ;  /* 0x0000000710007c0c */ /* 0x000fe20009fa2670 */
[----:B----4-:R-:W-:Y:S01]  /*2ba0*/  @!P6 FADD.FTZ R12, R12, R20 ;  /* 0x000000140c0ce221 */ /* 0x010fe20000010000 */
[----:B------:R-:W-:Y:S01]  /*2bb0*/  @!P6 FADD.FTZ R13, R13, R21 ;  /* 0x000000150d0de221 */ /* 0x000fe20000010000 */
[----:B------:R-:W-:Y:S02]  /*2bc0*/  IADD3 R20, R29, 0x3, RZ ;  /* 0x000000031d147810 */ /* 0x000fe40007ffe0ff */
[----:B------:R-:W-:Y:S01]  /*2bd0*/  ISETP.EQ.OR P6, PT, R18, UR7, P3 ;  /* 0x0000000712007c0c */ /* 0x000fe20009fc2670 */
[----:B-----5:R-:W-:Y:S01]  /*2be0*/  @!P4 FADD.FTZ R12, R12, R22 ;  /* 0x000000160c0cc221 */ /* 0x020fe20000010000 */
[----:B------:R-:W-:Y:S01]  /*2bf0*/  @!P4 FADD.FTZ R13, R13, R23 ;  /* 0x000000170d0dc221 */ /* 0x000fe20000010000 */
[----:B------:R-:W-:Y:S01]  /*2c00*/  ISETP.EQ.OR P4, PT, R20, UR7, P3 ;  /* 0x0000000714007c0c */ /* 0x000fe20009f82670 */
[----:B------:R-:W-:-:S04]  /*2c10*/  @!P0 IMAD R17, R38, R29, R39 ;  /* 0x0000001d26118224 */ /* 0x000fc800078e0227 */
[----:B------:R-:W-:Y:S02]  /*2c20*/  @!P5 IMAD R19, R38, R16, R39 ;  /* 0x000000102613d224 */ /* 0x000fe400078e0227 */
[----:B------:R-:W-:-:S04]  /*2c30*/  @!P0 IMAD.WIDE.U32 R16, R17, 0x8, R30 ;  /* 0x0000000811108825 */ /* 0x000fc800078e001e */
[----:B------:R-:W-:Y:S02]  /*2c40*/  @!P6 IMAD R21, R38, R18, R39 ;  /* 0x000000122615e224 */ /* 0x000fe400078e0227 */
[----:B------:R-:W2:Y:S01]  /*2c50*/  @!P0 LDG.E.64 R16, desc[UR8][R16.64] ;  /* 0x0000000810108981 */ /* 0x000ea2000c1e1b00 */
[----:B------:R-:W-:-:S04]  /*2c60*/  @!P5 IMAD.WIDE.U32 R18, R19, 0x8, R30 ;  /* 0x000000081312d825 */ /* 0x000fc800078e001e */
[----:B------:R-:W-:Y:S02]  /*2c70*/  @!P4 IMAD R23, R38, R20, R39 ;  /* 0x000000142617c224 */ /* 0x000fe400078e0227 */
[--C-:B------:R-:W-:Y:S01]  /*2c80*/  @!P6 IMAD.WIDE.U32 R20, R21, 0x8, R30.reuse ;  /* 0x000000081514e825 */ /* 0x100fe200078e001e */
[----:B------:R-:W3:Y:S03]  /*2c90*/  @!P5 LDG.E.64 R18, desc[UR8][R18.64] ;  /* 0x000000081212d981 */ /* 0x000ee6000c1e1b00 */
[----:B------:R-:W-:Y:S02]  /*2ca0*/  @!P4 IMAD.WIDE.U32 R22, R23, 0x8, R30 ;  /* 0x000000081716c825 */ /* 0x000fe400078e001e */
[----:B------:R-:W4:Y:S04]  /*2cb0*/  @!P6 LDG.E.64 R20, desc[UR8][R20.64] ;  /* 0x000000081414e981 */ /* 0x000f28000c1e1b00 */
[----:B------:R-:W5:Y:S01]  /*2cc0*/  @!P4 LDG.E.64 R22, desc[UR8][R22.64] ;  /* 0x000000081616c981 */ /* 0x000f62000c1e1b00 */
[----:B------:R-:W-:-:S02]  /*2cd0*/  IADD3 R28, R28, -0x4, RZ ;  /* 0xfffffffc1c1c7810 */ /* 0x000fc40007ffe0ff */
[----:B------:R-:W-:Y:S02]  /*2ce0*/  IADD3 R29, R29, 0x4, RZ ;  /* 0x000000041d1d7810 */ /* 0x000fe40007ffe0ff */
[----:B------:R-:W-:Y:S01]  /*2cf0*/  IADD3 R28, R28, -0x4, RZ ;  /* 0xfffffffc1c1c7810 */ /* 0x000fe20007ffe0ff */
[----:B--2---:R-:W-:Y:S01]  /*2d00*/  @!P0 FADD.FTZ R12, R12, R16 ;  /* 0x000000100c0c8221 */ /* 0x004fe20000010000 */
[----:B------:R-:W-:-:S03]  /*2d10*/  @!P0 FADD.FTZ R13, R13, R17 ;  /* 0x000000110d0d8221 */ /* 0x000fc60000010000 */
[----:B---3--:R-:W-:Y:S01]  /*2d20*/  @!P5 FADD.FTZ R12, R12, R18 ;  /* 0x000000120c0cd221 */ /* 0x008fe20000010000 */
[----:B------:R-:W-:-:S03]  /*2d30*/  @!P5 FADD.FTZ R13, R13, R19 ;  /* 0x000000130d0dd221 */ /* 0x000fc60000010000 */
[----:B----4-:R-:W-:Y:S01]  /*2d40*/  @!P6 FADD.FTZ R12, R12, R20 ;  /* 0x000000140c0ce221 */ /* 0x010fe20000010000 */
[----:B------:R-:W-:Y:S01]  /*2d50*/  @!P6 FADD.FTZ R13, R13, R21 ;  /* 0x000000150d0de221 */ /* 0x000fe20000010000 */
[----:B------:R-:W-:Y:S02]  /*2d60*/  PLOP3.LUT P0, PT, PT, PT, PT, 0x8, 0x0 ;  /* 0x000000000000781c */ /* 0x000fe40003f0e170 */
[----:B-----5:R-:W-:Y:S01]  /*2d70*/  @!P4 FADD.FTZ R12, R12, R22 ;  /* 0x000000160c0cc221 */ /* 0x020fe20000010000 */
[----:B------:R-:W-:-:S10]  /*2d80*/  @!P4 FADD.FTZ R13, R13, R23 ;  /* 0x000000170d0dc221 */ /* 0x000fd40000010000 */
.L_x_19:
[----:B------:R-:W-:-:S13]  /*2d90*/  ISETP.NE.OR P0, PT, R28, RZ, P0 ;  /* 0x000000ff1c00720c */ /* 0x000fda0000705670 */
[----:B------:R-:W-:Y:S05]  /*2da0*/  @!P0 BRA `(.L_x_15) ;  /* 0x00000000007c8947 */ /* 0x000fea0003800000 */
.L_x_16:
[C---:B------:R-:W-:Y:S02]  /*2db0*/  ISETP.EQ.OR P5, PT, R29.reuse, UR7, P3 ;  /* 0x000000071d007c0c */ /* 0x040fe40009fa2670 */
[C---:B------:R-:W-:Y:S02]  /*2dc0*/  IADD3 R19, R29.reuse, 0x1, RZ ;  /* 0x000000011d137810 */ /* 0x040fe40007ffe0ff */
[----:B------:R-:W-:Y:S02]  /*2dd0*/  IADD3 R21, R29, 0x2, RZ ;  /* 0x000000021d157810 */ /* 0x000fe40007ffe0ff */
[----:B------:R-:W-:Y:S02]  /*2de0*/  ISETP.EQ.OR P6, PT, R19, UR7, P3 ;  /* 0x0000000713007c0c */ /* 0x000fe40009fc2670 */
[----:B------:R-:W-:Y:S02]  /*2df0*/  IADD3 R23, R29, 0x3, RZ ;  /* 0x000000031d177810 */ /* 0x000fe40007ffe0ff */
[----:B------:R-:W-:-:S02]  /*2e00*/  ISETP.EQ.OR P4, PT, R21, UR7, P3 ;  /* 0x0000000715007c0c */ /* 0x000fc40009f82670 */
[----:B------:R-:W-:Y:S01]  /*2e10*/  ISETP.EQ.OR P0, PT, R23, UR7, P3 ;  /* 0x0000000717007c0c */ /* 0x000fe20009f02670 */
[----:B------:R-:W-:-:S04]  /*2e20*/  @!P5 IMAD R17, R38, R29, R39 ;  /* 0x0000001d2611d224 */ /* 0x000fc800078e0227 */
[----:B------:R-:W-:-:S04]  /*2e30*/  @!P5 IMAD.WIDE.U32 R16, R17, 0x8, R30 ;  /* 0x000000081110d825 */ /* 0x000fc800078e001e */
[C-C-:B------:R-:W-:Y:S02]  /*2e40*/  @!P6 IMAD R19, R38.reuse, R19, R39.reuse ;  /* 0x000000132613e224 */ /* 0x140fe400078e0227 */
[----:B------:R-:W2:Y:S01]  /*2e50*/  @!P5 LDG.E.64 R16, desc[UR8][R16.64] ;  /* 0x000000081010d981 */ /* 0x000ea2000c1e1b00 */
[----:B------:R-:W-:Y:S02]  /*2e60*/  @!P4 IMAD R21, R38, R21, R39 ;  /* 0x000000152615c224 */ /* 0x000fe400078e0227 */
        /* <DEDUP_REMOVED lines=8> */
[----:B------:R-:W-:Y:S01]  /*2ef0*/  IADD3 R29, R29, 0x4, RZ ;  /* 0x000000041d1d7810 */ /* 0x000fe20007ffe0ff */
[----:B--2---:R-:W-:Y:S01]  /*2f00*/  @!P5 FADD.FTZ R12, R12, R16 ;  /* 0x000000100c0cd221 */ /* 0x004fe20000010000 */
[----:B------:R-:W-:Y:S01]  /*2f10*/  @!P5 FADD.FTZ R13, R13, R17 ;  /* 0x000000110d0dd221 */ /* 0x000fe20000010000 */
[----:B------:R-:W-:Y:S02]  /*2f20*/  ISETP.NE.AND P5, PT, R28, RZ, PT ;  /* 0x000000ff1c00720c */ /* 0x000fe40003fa5270 */
[----:B---3--:R-:W-:Y:S01]  /*2f30*/  @!P6 FADD.FTZ R12, R12, R18 ;  /* 0x000000120c0ce221 */ /* 0x008fe20000010000 */
[----:B------:R-:W-:-:S03]  /*2f40*/  @!P6 FADD.FTZ R13, R13, R19 ;  /* 0x000000130d0de221 */ /* 0x000fc60000010000 */
[----:B----4-:R-:W-:Y:S01]  /*2f50*/  @!P4 FADD.FTZ R12, R12, R20 ;  /* 0x000000140c0cc221 */ /* 0x010fe20000010000 */
[----:B------:R-:W-:-:S03]  /*2f60*/  @!P4 FADD.FTZ R13, R13, R21 ;  /* 0x000000150d0dc221 */ /* 0x000fc60000010000 */
[----:B-----5:R-:W-:Y:S01]  /*2f70*/  @!P0 FADD.FTZ R12, R12, R22 ;  /* 0x000000160c0c8221 */ /* 0x020fe20000010000 */
[----:B------:R-:W-:Y:S02]  /*2f80*/  @!P0 FADD.FTZ R13, R13, R23 ;  /* 0x000000170d0d8221 */ /* 0x000fe40000010000 */
[----:B------:R-:W-:Y:S05]  /*2f90*/  @P5 BRA `(.L_x_16) ;  /* 0xfffffffc00845947 */ /* 0x000fea000383ffff */
.L_x_15:
[----:B------:R-:W-:-:S13]  /*2fa0*/  ISETP.NE.AND P0, PT, R47, RZ, PT ;  /* 0x000000ff2f00720c */ /* 0x000fda0003f05270 */
[----:B------:R-:W-:Y:S05]  /*2fb0*/  @!P0 BRA `(.L_x_12) ;  /* 0x0000000000688947 */ /* 0x000fea0003800000 */
[----:B------:R-:W-:Y:S01]  /*2fc0*/  ISETP.EQ.OR P0, PT, R29, UR7, P3 ;  /* 0x000000071d007c0c */ /* 0x000fe20009f02670 */
[----:B------:R-:W-:Y:S01]  /*2fd0*/  BSSY B0, `(.L_x_20) ;  /* 0x0000008000007945 */ /* 0x000fe20003800000 */
[----:B------:R-:W-:-:S11]  /*2fe0*/  ISETP.NE.AND P4, PT, R47, 0x1, PT ;  /* 0x000000012f00780c */ /* 0x000fd60003f85270 */
[----:B------:R-:W-:Y:S05]  /*2ff0*/  @P0 BRA `(.L_x_21) ;  /* 0x0000000000140947 */ /* 0x000fea0003800000 */
[----:B------:R-:W-:-:S04]  /*3000*/  IMAD R17, R38, R29, R39 ;  /* 0x0000001d26117224 */ /* 0x000fc800078e0227 */
[----:B------:R-:W-:-:S06]  /*3010*/  IMAD.WIDE.U32 R16, R17, 0x8, R30 ;  /* 0x0000000811107825 */ /* 0x000fcc00078e001e */
[----:B------:R-:W2:Y:S02]  /*3020*/  LDG.E.64 R16, desc[UR8][R16.64] ;  /* 0x0000000810107981 */ /* 0x000ea4000c1e1b00 */
[----:B--2---:R-:W-:Y:S01]  /*3030*/  FADD.FTZ R12, R12, R16 ;  /* 0x000000100c0c7221 */ /* 0x004fe20000010000 */
[----:B------:R-:W-:-:S07]  /*3040*/  FADD.FTZ R13, R13, R17 ;  /* 0x000000110d0d7221 */ /* 0x000fce0000010000 */
.L_x_21:
[----:B------:R-:W-:Y:S05]  /*3050*/  BSYNC B0 ;  /* 0x0000000000007941 */ /* 0x000fea0003800000 */
.L_x_20:
[----:B------:R-:W-:Y:S05]  /*3060*/  @!P4 BRA `(.L_x_12) ;  /* 0x00000000003cc947 */ /* 0x000fea0003800000 */
[C---:B------:R-:W-:Y:S02]  /*3070*/  IADD3 R19, R29.reuse, 0x2, RZ ;  /* 0x000000021d137810 */ /* 0x040fe40007ffe0ff */
[----:B------:R-:W-:Y:S02]  /*3080*/  IADD3 R17, R29, 0x1, RZ ;  /* 0x000000011d117810 */ /* 0x000fe40007ffe0ff */
[----:B------:R-:W-:Y:S02]  /*3090*/  ISETP.EQ.OR P0, PT, R19, UR7, P3 ;  /* 0x0000000713007c0c */ /* 0x000fe40009f02670 */
[----:B------:R-:W-:Y:S02]  /*30a0*/  ISETP.EQ.OR P4, PT, R17, UR7, P3 ;  /* 0x0000000711007c0c */ /* 0x000fe40009f82670 */
[----:B------:R-:W-:-:S11]  /*30b0*/  ISETP.EQ.OR P0, PT, R47, 0x2, P0 ;  /* 0x000000022f00780c */ /* 0x000fd60000702670 */
[-CC-:B------:R-:W-:Y:S02]  /*30c0*/  @!P4 IMAD R17, R17, R38.reuse, R39.reuse ;  /* 0x000000261111c224 */ /* 0x180fe400078e0227 */
[----:B------:R-:W-:Y:S02]  /*30d0*/  @!P0 IMAD R19, R19, R38, R39 ;  /* 0x0000002613138224 */ /* 0x000fe400078e0227 */
[----:B------:R-:W-:-:S04]  /*30e0*/  @!P4 IMAD.WIDE.U32 R16, R17, 0x8, R30 ;  /* 0x000000081110c825 */ /* 0x000fc800078e001e */
[----:B------:R-:W-:Y:S02]  /*30f0*/  @!P0 IMAD.WIDE.U32 R18, R19, 0x8, R30 ;  /* 0x0000000813128825 */ /* 0x000fe400078e001e */
[----:B------:R-:W2:Y:S04]  /*3100*/  @!P4 LDG.E.64 R16, desc[UR8][R16.64] ;  /* 0x000000081010c981 */ /* 0x000ea8000c1e1b00 */
[----:B------:R-:W3:Y:S01]  /*3110*/  @!P0 LDG.E.64 R18, desc[UR8][R18.64] ;  /* 0x0000000812128981 */ /* 0x000ee2000c1e1b00 */
[----:B--2---:R-:W-:Y:S01]  /*3120*/  @!P4 FADD.FTZ R12, R12, R16 ;  /* 0x000000100c0cc221 */ /* 0x004fe20000010000 */
[----:B------:R-:W-:-:S03]  /*3130*/  @!P4 FADD.FTZ R13, R13, R17 ;  /* 0x000000110d0dc221 */ /* 0x000fc60000010000 */
[----:B---3--:R-:W-:Y:S01]  /*3140*/  @!P0 FADD.FTZ R12, R12, R18 ;  /* 0x000000120c0c8221 */ /* 0x008fe20000010000 */
[----:B------:R-:W-:-:S07]  /*3150*/  @!P0 FADD.FTZ R13, R13, R19 ;  /* 0x000000130d0d8221 */ /* 0x000fce0000010000 */
.L_x_12:
[----:B------:R-:W2:Y:S01]  /*3160*/  S2UR UR6, SR_CgaCtaId ;  /* 0x00000000000679c3 */ /* 0x000ea20000008800 */
[----:B------:R-:W-:Y:S01]  /*3170*/  UMOV UR5, 0x400 ;  /* 0x0000040000057882 */ /* 0x000fe20000000000 */
[----:B01----:R-:W-:Y:S01]  /*3180*/  IMAD.WIDE.U32 R18, R51, -0x77777777, RZ ;  /* 0x8888888933127825 */ /* 0x003fe200078e00ff */
[----:B------:R-:W-:Y:S02]  /*3190*/  SHF.L.U32 R29, R42, 0x10, RZ ;  /* 0x000000102a1d7819 */ /* 0x000fe400000006ff */
[----:B------:R-:W-:Y:S02]  /*31a0*/  SHF.L.U32 R21, R24, 0x10, RZ ;  /* 0x0000001018157819 */ /* 0x000fe400000006ff */
[----:B------:R-:W-:Y:S01]  /*31b0*/  SHF.R.U32.HI R19, RZ, 0x3, R19 ;  /* 0x00000003ff137819 */ /* 0x000fe20000011613 */
[----:B------:R-:W0:Y:S01]  /*31c0*/  LDC R20, c[0x0][0x2ac] ;  /* 0x0000ab00ff147b82 */ /* 0x000e220000000800 */
[----:B------:R-:W-:Y:S01]  /*31d0*/  SHF.L.U32 R43, R43, 0x10, RZ ;  /* 0x000000102b2b7819 */ /* 0x000fe200000006ff */
[----:B------:R-:W-:Y:S01]  /*31e0*/  FADD.FTZ R22, -R6, R29 ;  /* 0x0000001d06167221 */ /* 0x000fe20000010100 */
[----:B------:R-:W-:-:S02]  /*31f0*/  SHF.L.U32 R23, R26, 0x10, RZ ;  /* 0x000000101a177819 */ /* 0x000fc400000006ff */
[----:B------:R-:W-:Y:S01]  /*3200*/  SHF.L.U32 R41, R41, 0x10, RZ ;  /* 0x0000001029297819 */ /* 0x000fe200000006ff */
[----:B------:R-:W-:Y:S01]  /*3210*/  FADD.FTZ R18, -R6, R43 ;  /* 0x0000002b06127221 */ /* 0x000fe20000010100 */
[----:B------:R-:W-:Y:S01]  /*3220*/  FMUL.FTZ R31, R22, R7 ;  /* 0x00000007161f7220 */ /* 0x000fe20000410000 */
[----:B--2---:R-:W-:Y:S01]  /*3230*/  ULEA UR5, UR6, UR5, 0x18 ;  /* 0x0000000506057291 */ /* 0x004fe2000f8ec03f */
[----:B0-----:R-:W-:-:S08]  /*3240*/  IMAD R19, R20, UR7, R19 ;  /* 0x0000000714137c24 */ /* 0x001fd0000f8e0213 */
[----:B------:R0:W-:Y:S01]  /*3250*/  @!P3 STS.64 [UR5+0x90], R12 ;  /* 0x0000900cff00b988 */ /* 0x0001e20008000a05 */
[----:B------:R-:W-:Y:S01]  /*3260*/  BAR.SYNC.DEFER_BLOCKING 0x0 ;  /* 0x0000000000007b1d */ /* 0x000fe20000010000 */
[C---:B0-----:R-:W-:Y:S01]  /*3270*/  FADD.FTZ R12, -R6.reuse, R21 ;  /* 0x00000015060c7221 */ /* 0x041fe20000010100 */
[----:B------:R-:W-:-:S03]  /*3280*/  FADD.FTZ R6, -R6, R23 ;  /* 0x0000001706067221 */ /* 0x000fc60000010100 */
[----:B------:R-:W-:Y:S01]  /*3290*/  FMUL.FTZ R28, R12, R7 ;  /* 0x000000070c1c7220 */ /* 0x000fe20000410000 */
[----:B------:R-:W0:Y:S01]  /*32a0*/  LDS.64 R16, [UR5+0x90] ;  /* 0x00009005ff107984 */ /* 0x000e220008000a00 */
[----:B------:R-:W-:Y:S02]  /*32b0*/  ULDC UR5, c[0x0][0x2bc] ;  /* 0x0000af0000057ab9 */ /* 0x000fe40000000800 */
[----:B0-----:R-:W-:Y:S01]  /*32c0*/  FMUL.FTZ R20, R16, UR5 ;  /* 0x0000000510147c20 */ /* 0x001fe20008410000 */
[----:B------:R-:W-:Y:S01]  /*32d0*/  FMUL.FTZ R21, R17, UR5 ;  /* 0x0000000511157c20 */ /* 0x000fe20008410000 */
        /* <DEDUP_REMOVED lines=20> */
.L_x_22:
[----:B------:R-:W-:Y:S04]  /*3420*/  BSSY B0, `(.L_x_23) ;  /* 0x0000014000007945 */ /* 0x000fe80003800000 */
[----:B------:R-:W-:Y:S05]  /*3430*/  @!P1 BRA `(.L_x_24) ;  /* 0x0000000000489947 */ /* 0x000fea0003800000 */
[C-C-:B------:R-:W-:Y:S01]  /*3440*/  FFMA.FTZ R12, R20.reuse, R31, R21.reuse ;  /* 0x0000001f140c7223 */ /* 0x140fe20000010015 */
[----:B------:R-:W-:Y:S01]  /*3450*/  FFMA.FTZ R13, R20, R28, R21 ;  /* 0x0000001c140d7223 */ /* 0x000fe20000010015 */
[----:B------:R-:W-:Y:S02]  /*3460*/  ULDC.64 UR12, c[0x0][0x288] ;  /* 0x0000a200000c7ab9 */ /* 0x000fe40000000a00 */
[----:B------:R-:W-:Y:S01]  /*3470*/  FFMA.FTZ R22, R41, R8, -R12 ;  /* 0x0000000829167223 */ /* 0x000fe2000001080c */
[----:B------:R-:W-:Y:S01]  /*3480*/  FFMA.FTZ R16, R16, R9, -R13 ;  /* 0x0000000910107223 */ /* 0x000fe2000001080d */
[----:B------:R-:W-:Y:S01]  /*3490*/  MOV R12, R56 ;  /* 0x00000038000c7202 */ /* 0x000fe20000000f00 */
[----:B------:R-:W-:Y:S01]  /*34a0*/  IMAD R17, R37, UR12, RZ ;  /* 0x0000000c25117c24 */ /* 0x000fe2000f8e02ff */
[----:B------:R-:W-:Y:S01]  /*34b0*/  MOV R13, R59 ;  /* 0x0000003b000d7202 */ /* 0x000fe20000000f00 */
[-C--:B------:R-:W-:Y:S01]  /*34c0*/  FMUL.FTZ R23, R22, R7.reuse ;  /* 0x0000000716177220 */ /* 0x080fe20000410000 */
[----:B------:R-:W-:Y:S01]  /*34d0*/  FMUL.FTZ R22, R16, R7 ;  /* 0x0000000710167220 */ /* 0x000fe20000410000 */
[----:B------:R-:W-:-:S02]  /*34e0*/  IMAD R17, R50, UR13, R17 ;  /* 0x0000000d32117c24 */ /* 0x000fc4000f8e0211 */
[----:B------:R-:W-:Y:S01]  /*34f0*/  IMAD.WIDE.U32 R12, R50, UR12, R12 ;  /* 0x0000000c320c7c25 */ /* 0x000fe2000f8e000c */
[----:B------:R-:W-:Y:S02]  /*3500*/  ULDC.64 UR12, c[0x0][0x210] ;  /* 0x00008400000c7ab9 */ /* 0x000fe40000000a00 */
[----:B------:R-:W-:Y:S02]  /*3510*/  LEA R16, P0, R12, UR12, 0x1 ;  /* 0x0000000c0c107c11 */ /* 0x000fe4000f8008ff */
[----:B------:R-:W-:Y:S02]  /*3520*/  IADD3 R17, R13, R17, RZ ;  /* 0x000000110d117210 */ /* 0x000fe40007ffe0ff */
[----:B------:R-:W-:Y:S02]  /*3530*/  F2FP.BF16.F32.PACK_AB R13, R22, R23 ;  /* 0x00000017160d723e */ /* 0x000fe400000010ff */
[----:B------:R-:W-:-:S05]  /*3540*/  LEA.HI.X R17, R12, UR13, R17, 0x1, P0 ;  /* 0x0000000d0c117c11 */ /* 0x000fca00080f0c11 */
[----:B------:R0:W-:Y:S02]  /*3550*/  STG.E desc[UR8][R16.64], R13 ;  /* 0x0000000d10007986 */ /* 0x0001e4000c101908 */
.L_x_24:
[----:B------:R-:W-:Y:S05]  /*3560*/  BSYNC B0 ;  /* 0x0000000000007941 */ /* 0x000fea0003800000 */
.L_x_23:
[----:B------:R-:W-:Y:S01]  /*3570*/  SHF.L.U32 R12, R25, 0x10, RZ ;  /* 0x00000010190c7819 */ /* 0x000fe200000006ff */
[-C--:B------:R-:W-:Y:S01]  /*3580*/  FMUL.FTZ R25, R18, R7.reuse ;  /* 0x0000000712197220 */ /* 0x080fe20000410000 */
[----:B0-----:R-:W-:Y:S01]  /*3590*/  SHF.L.U32 R13, R40, 0x10, RZ ;  /* 0x00000010280d7819 */ /* 0x001fe200000006ff */
[----:B------:R-:W-:Y:S01]  /*35a0*/  FMUL.FTZ R24, R6, R7 ;  /* 0x0000000706187220 */ /* 0x000fe20000410000 */
[----:B------:R-:W-:Y:S01]  /*35b0*/  IADD3 R26, R19, 0x20, RZ ;  /* 0x00000020131a7810 */ /* 0x000fe20007ffe0ff */
        /* <DEDUP_REMOVED lines=19> */
.L_x_25:
[----:B------:R-:W-:Y:S01]  /*36f0*/  ULDC.64 UR12, c[0x0][0x290] ;  /* 0x0000a400000c7ab9 */ /* 0x000fe20000000a00 */
[----:B------:R-:W-:Y:S01]  /*3700*/  SHF.R.S32.HI R6, RZ, 0x1f, R26 ;  /* 0x0000001fff067819 */ /* 0x000fe2000001141a */
[----:B------:R-:W-:Y:S01]  /*3710*/  BSSY B0, `(.L_x_26) ;  /* 0x0000016000007945 */ /* 0x000fe20003800000 */
[----:B------:R-:W-:-:S04]  /*3720*/  ISETP.GE.U32.AND P0, PT, R26, UR12, PT ;  /* 0x0000000c1a007c0c */ /* 0x000fc8000bf06070 */
[----:B------:R-:W-:-:S04]  /*3730*/  ISETP.GE.AND.EX P0, PT, R6, UR13, PT, P0 ;  /* 0x0000000d06007c0c */ /* 0x000fc8000bf06300 */
[----:B------:R-:W-:-:S13]  /*3740*/  ISETP.LT.U32.AND P0, PT, R51, 0x1e0, !P0 ;  /* 0x000001e03300780c */ /* 0x000fda0004701070 */
[----:B------:R-:W-:Y:S05]  /*3750*/  @!P0 BRA `(.L_x_27) ;  /* 0x0000000000448947 */ /* 0x000fea0003800000 */
[----:B------:R-:W-:Y:S01]  /*3760*/  ULDC.64 UR12, c[0x0][0x288] ;  /* 0x0000a200000c7ab9 */ /* 0x000fe20000000a00 */
[C-C-:B------:R-:W-:Y:S01]  /*3770*/  FFMA.FTZ R6, R20.reuse, R25, R21.reuse ;  /* 0x0000001914067223 */ /* 0x140fe20000010015 */
[----:B------:R-:W-:Y:S01]  /*3780*/  MOV R57, R59 ;  /* 0x0000003b00397202 */ /* 0x000fe20000000f00 */
[----:B------:R-:W-:Y:S01]  /*3790*/  FFMA.FTZ R21, R20, R24, R21 ;  /* 0x0000001814157223 */ /* 0x000fe20000010015 */
[----:B------:R-:W-:Y:S02]  /*37a0*/  IMAD R11, R15, UR12, RZ ;  /* 0x0000000c0f0b7c24 */ /* 0x000fe4000f8e02ff */
[----:B------:R-:W-:Y:S01]  /*37b0*/  FFMA.FTZ R6, R13, R8, -R6 ;  /* 0x000000080d067223 */ /* 0x000fe20000010806 */
[----:B------:R-:W-:Y:S01]  /*37c0*/  FFMA.FTZ R12, R12, R9, -R21 ;  /* 0x000000090c0c7223 */ /* 0x000fe20000010815 */
[----:B------:R-:W-:-:S04]  /*37d0*/  IMAD.WIDE.U32 R56, R48, UR12, R56 ;  /* 0x0000000c30387c25 */ /* 0x000fc8000f8e0038 */
[-C--:B------:R-:W-:Y:S01]  /*37e0*/  FMUL.FTZ R9, R6, R7.reuse ;  /* 0x0000000706097220 */ /* 0x080fe20000410000 */
[----:B------:R-:W-:Y:S01]  /*37f0*/  FMUL.FTZ R12, R12, R7 ;  /* 0x000000070c0c7220 */ /* 0x000fe20000410000 */
[----:B------:R-:W-:Y:S01]  /*3800*/  IMAD R11, R48, UR13, R11 ;  /* 0x0000000d300b7c24 */ /* 0x000fe2000f8e020b */
[----:B------:R-:W-:Y:S02]  /*3810*/  ULDC.64 UR12, c[0x0][0x210] ;  /* 0x00008400000c7ab9 */ /* 0x000fe40000000a00 */
[----:B------:R-:W-:Y:S02]  /*3820*/  LEA R6, P0, R56, UR12, 0x1 ;  /* 0x0000000c38067c11 */ /* 0x000fe4000f8008ff */
[----:B------:R-:W-:Y:S02]  /*3830*/  IADD3 R11, R57, R11, RZ ;  /* 0x0000000b390b7210 */ /* 0x000fe40007ffe0ff */
[----:B------:R-:W-:Y:S02]  /*3840*/  F2FP.BF16.F32.PACK_AB R9, R12, R9 ;  /* 0x000000090c09723e */ /* 0x000fe400000010ff */
[----:B------:R-:W-:-:S05]  /*3850*/  LEA.HI.X R7, R56, UR13, R11, 0x1, P0 ;  /* 0x0000000d38077c11 */ /* 0x000fca00080f0c0b */
[----:B------:R0:W-:Y:S02]  /*3860*/  STG.E desc[UR8][R6.64], R9 ;  /* 0x0000000906007986 */ /* 0x0001e4000c101908 */
.L_x_27:
[----:B------:R-:W-:Y:S05]  /*3870*/  BSYNC B0 ;  /* 0x0000000000007941 */ /* 0x000fea0003800000 */
.L_x_26:
[----:B------:R-:W-:Y:S02]  /*3880*/  IADD3 R45, R38, R45, RZ ;  /* 0x0000002d262d7210 */ /* 0x000fe40007ffe0ff */
[----:B------:R-:W-:Y:S02]  /*3890*/  IADD3 R44, R44, 0x1, RZ ;  /* 0x000000012c2c7810 */ /* 0x000fe40007ffe0ff */
[----:B------:R-:W-:-:S13]  /*38a0*/  ISETP.GE.AND P0, PT, R45, UR4, PT ;  /* 0x000000042d007c0c */ /* 0x000fda000bf06270 */
[----:B------:R-:W-:Y:S05]  /*38b0*/  @!P0 BRA `(.L_x_28) ;  /* 0xffffffc800a48947 */ /* 0x000fea000383ffff */
.L_x_1:
[----:B0-----:R-:W0:Y:S01]  /*38c0*/  LDC R6, c[0x0][0xc] ;  /* 0x00000300ff067b82 */ /* 0x001e220000000800 */
[----:B------:R-:W-:Y:S01]  /*38d0*/  ISETP.NE.AND P2, PT, R51, RZ, PT ;  /* 0x000000ff3300720c */ /* 0x000fe20003f45270 */
[----:B------:R-:W-:Y:S06]  /*38e0*/  BSSY B0, `(.L_x_29) ;  /* 0x0000015000007945 */ /* 0x000fec0003800000 */
[----:B------:R-:W1:Y:S08]  /*38f0*/  LDC R7, c[0x0][0x10] ;  /* 0x00000400ff077b82 */ /* 0x000e700000000800 */
[----:B------:R-:W2:Y:S01]  /*3900*/  LDC.64 R2, c[0x0][0x258] ;  /* 0x00009600ff027b82 */ /* 0x000ea20000000a00 */
[----:B0-----:R-:W-:-:S02]  /*3910*/  IADD3 R0, R6, -0x1, RZ ;  /* 0xffffffff06007810 */ /* 0x001fc40007ffe0ff */
[----:B------:R-:W-:Y:S02]  /*3920*/  ISETP.NE.AND P1, PT, R6, 0x1, PT ;  /* 0x000000010600780c */ /* 0x000fe40003f25270 */
[----:B------:R-:W-:Y:S02]  /*3930*/  ISETP.NE.AND P0, PT, R0, UR7, PT ;  /* 0x0000000700007c0c */ /* 0x000fe4000bf05270 */
[C---:B-1----:R-:W-:Y:S02]  /*3940*/  SHF.L.U32 R0, R7.reuse, 0x1, RZ ;  /* 0x0000000107007819 */ /* 0x042fe400000006ff */
[----:B------:R-:W-:Y:S02]  /*3950*/  IADD3 R4, R7, -0x1, RZ ;  /* 0xffffffff07047810 */ /* 0x000fe40007ffe0ff */
[----:B------:R-:W-:Y:S02]  /*3960*/  SEL R5, R0, RZ, P1 ;  /* 0x000000ff00057207 */ /* 0x000fe40000800000 */
[----:B------:R-:W-:-:S03]  /*3970*/  ISETP.NE.OR P0, PT, R39, R4, P0 ;  /* 0x000000042700720c */ /* 0x000fc60000705670 */
[----:B--2---:R-:W-:Y:S01]  /*3980*/  IMAD.WIDE.U32 R2, R5, 0x4, R2 ;  /* 0x0000000405027825 */ /* 0x004fe200078e0002 */
[----:B------:R-:W-:Y:S09]  /*3990*/  @P2 BRA `(.L_x_30) ;  /* 0x0000000000242947 */ /* 0x000ff20003800000 */
[----:B------:R-:W0:Y:S01]  /*39a0*/  S2R R0, SR_LANEID ;  /* 0x0000000000007919 */ /* 0x000e220000000000 */
[----:B------:R-:W-:Y:S02]  /*39b0*/  VOTEU.ANY UR4, UPT, PT ;  /* 0x0000000000047886 */ /* 0x000fe400038e0100 */
[----:B------:R-:W-:Y:S02]  /*39c0*/  UFLO.U32 UR5, UR4 ;  /* 0x00000004000572bd */ /* 0x000fe400080e0000 */
[----:B------:R-:W1:Y:S04]  /*39d0*/  POPC R5, UR4 ;  /* 0x0000000400057d09 */ /* 0x000e680008000000 */
[----:B0-----:R-:W-:-:S13]  /*39e0*/  ISETP.EQ.U32.AND P1, PT, R0, UR5, PT ;  /* 0x0000000500007c0c */ /* 0x001fda000bf22070 */
[----:B------:R-:W-:Y:S06]  /*39f0*/  @P1 MEMBAR.ALL.GPU ;  /* 0x0000000000001992 */ /* 0x000fec000000a000 */
[----:B------:R-:W-:-:S00]  /*3a00*/  @P1 ERRBAR ;  /* 0x00000000000019ab */ /* 0x000fc00000000000 */
[----:B------:R-:W-:Y:S06]  /*3a10*/  @P1 CGAERRBAR ;  /* 0x00000000000015ab */ /* 0x000fec0000000000 */
[----:B-1----:R0:W-:Y:S02]  /*3a20*/  @P1 REDG.E.ADD.S32.STRONG.GPU desc[UR8][R2.64], R5 ;  /* 0x000000050200198e */ /* 0x0021e4000c10e388 */
.L_x_30:
[----:B------:R-:W-:Y:S05]  /*3a30*/  BSYNC B0 ;  /* 0x0000000000007941 */ /* 0x000fea0003800000 */
.L_x_29:
[----:B------:R-:W-:Y:S05]  /*3a40*/  @P0 EXIT ;  /* 0x000000000000094d */ /* 0x000fea0003800000 */
[----:B------:R-:W-:Y:S05]  /*3a50*/  @P2 BRA `(.L_x_31) ;  /* 0x0000000000202947 */ /* 0x000fea0003800000 */
[----:B------:R-:W-:-:S05]  /*3a60*/  IMAD R0, R6, R7, RZ ;  /* 0x0000000706007224 */ /* 0x000fca00078e02ff */
[----:B------:R-:W-:-:S13]  /*3a70*/  ISETP.NE.AND P0, PT, R0, -0x1, PT ;  /* 0xffffffff0000780c */ /* 0x000fda0003f05270 */
[----:B------:R-:W-:Y:S05]  /*3a80*/  @!P0 BRA `(.L_x_31) ;  /* 0x0000000000148947 */ /* 0x000fea0003800000 */
.L_x_32:
[----:B0-----:R-:W2:Y:S04]  /*3a90*/  LDG.E.STRONG.GPU R5, desc[UR8][R2.64] ;  /* 0x0000000802057981 */ /* 0x001ea8000c1ef900 */
[----:B--2---:R-:W-:Y:S01]  /*3aa0*/  CCTL.IVALL ;  /* 0x00000000ff00798f */ /* 0x004fe20002000000 */
[----:B------:R-:W-:Y:S05]  /*3ab0*/  YIELD ;  /* 0x0000000000007946 */ /* 0x000fea0003800000 */
[----:B------:R-:W-:-:S13]  /*3ac0*/  ISETP.NE.AND P0, PT, R5, R0, PT ;  /* 0x000000000500720c */ /* 0x000fda0003f05270 */
[----:B------:R-:W-:Y:S05]  /*3ad0*/  @P0 BRA `(.L_x_32) ;  /* 0xfffffffc00ec0947 */ /* 0x000fea000383ffff */
.L_x_31:
[----:B------:R-:W-:Y:S05]  /*3ae0*/  WARPSYNC.ALL ;  /* 0x0000000000007948 */ /* 0x000fea0003800000 */
[----:B------:R-:W1:Y:S08]  /*3af0*/  LDC.64 R22, c[0x0][0x288] ;  /* 0x0000a200ff167b82 */ /* 0x000e700000000a00 */
[----:B------:R-:W-:Y:S01]  /*3b00*/  BAR.SYNC.DEFER_BLOCKING 0x0 ;  /* 0x0000000000007b1d */ /* 0x000fe20000010000 */
[----:B-1----:R-:W-:-:S04]  /*3b10*/  LEA.HI R0, P0, R23, R22, RZ, 0x1 ;  /* 0x0000001617007211 */ /* 0x002fc800078108ff */
[----:B0-----:R-:W-:-:S04]  /*3b20*/  IADD3.X R3, RZ, R23, RZ, P0, !PT ;  /* 0x00000017ff037210 */ /* 0x001fc800007fe4ff */
[----:B------:R-:W-:Y:S02]  /*3b30*/  SHF.R.S64 R24, R0, 0x1, R3 ;  /* 0x0000000100187819 */ /* 0x000fe40000001003 */
[----:B------:R-:W-:Y:S02]  /*3b40*/  SHF.R.S32.HI R0, RZ, 0x1f, R51 ;  /* 0x0000001fff007819 */ /* 0x000fe40000011433 */
[----:B------:R-:W-:Y:S02]  /*3b50*/  SHF.R.S32.HI R25, RZ, 0x1, R3 ;  /* 0x00000001ff197819 */ /* 0x000fe40000011403 */
[----:B------:R-:W-:-:S04]  /*3b60*/  ISETP.GT.U32.AND P0, PT, R24, R51, PT ;  /* 0x000000331800720c */ /* 0x000fc80003f04070 */
[----:B------:R-:W-:-:S13]  /*3b70*/  ISETP.GT.AND.EX P0, PT, R25, R0, PT, P0 ;  /* 0x000000001900720c */ /* 0x000fda0003f04300 */
[----:B------:R-:W-:Y:S05]  /*3b80*/  @!P0 EXIT ;  /* 0x000000000000894d */ /* 0x000fea0003800000 */
[C---:B------:R-:W-:Y:S01]  /*3b90*/  IMAD.WIDE.U32 R2, R22.reuse, 0x3, RZ ;  /* 0x0000000316027825 */ /* 0x040fe200078e00ff */
[----:B------:R-:W-:Y:S01]  /*3ba0*/  LEA R5, R23, R23, 0x1 ;  /* 0x0000001717057211 */ /* 0x000fe200078e08ff */
[----:B------:R-:W0:Y:S01]  /*3bb0*/  LDC.64 R14, c[0x0][0x218] ;  /* 0x00008600ff0e7b82 */ /* 0x000e220000000a00 */
[----:B------:R-:W-:Y:S01]  /*3bc0*/  SHF.L.U64.HI R23, R22, 0x2, R23 ;  /* 0x0000000216177819 */ /* 0x000fe20000010217 */
[----:B------:R-:W-:Y:S01]  /*3bd0*/  ULDC.64 UR4, c[0x0][0x268] ;  /* 0x00009a0000047ab9 */ /* 0x000fe20000000a00 */
[----:B------:R-:W-:Y:S02]  /*3be0*/  IADD3 R5, R3, R5, RZ ;  /* 0x0000000503057210 */ /* 0x000fe40007ffe0ff */
[----:B------:R-:W-:Y:S02]  /*3bf0*/  SHF.L.U64.HI R31, R24, 0x2, R25 ;  /* 0x00000002181f7819 */ /* 0x000fe40000010219 */
[----:B------:R-:W-:Y:S01]  /*3c00*/  LEA.HI R2, P0, R5, R2, RZ, 0x1 ;  /* 0x0000000205027211 */ /* 0x000fe200078108ff */
[----:B------:R-:W1:Y:S03]  /*3c10*/  LDC.64 R16, c[0x0][0x220] ;  /* 0x00008800ff107b82 */ /* 0x000e660000000a00 */
[----:B------:R-:W-:-:S04]  /*3c20*/  IADD3.X R5, RZ, R5, RZ, P0, !PT ;  /* 0x00000005ff057210 */ /* 0x000fc800007fe4ff */
[--C-:B------:R-:W-:Y:S02]  /*3c30*/  SHF.R.S64 R27, R2, 0x1, R5.reuse ;  /* 0x00000001021b7819 */ /* 0x100fe40000001005 */
[----:B------:R-:W-:-:S04]  /*3c40*/  SHF.R.S32.HI R2, RZ, 0x1, R5 ;  /* 0x00000001ff027819 */ /* 0x000fc80000011405 */
[----:B------:R-:W-:-:S07]  /*3c50*/  SHF.L.U64.HI R29, R27, 0x2, R2 ;  /* 0x000000021b1d7819 */ /* 0x000fce0000010202 */
.L_x_33:
[----:B------:R-:W-:-:S04]  /*3c60*/  LEA R6, P0, R51, UR4, 0x2 ;  /* 0x0000000433067c11 */ /* 0x000fc8000f8010ff */
[----:B------:R-:W-:Y:S02]  /*3c70*/  LEA.HI.X R7, R51, UR5, R0, 0x2, P0 ;  /* 0x0000000533077c11 */ /* 0x000fe400080f1400 */
[-C--:B------:R-:W-:Y:S02]  /*3c80*/  LEA R8, P0, R24, R6.reuse, 0x2 ;  /* 0x0000000618087211 */ /* 0x080fe400078010ff */
[-C--:B------:R-:W-:Y:S01]  /*3c90*/  LEA R12, P1, R22, R6.reuse, 0x2 ;  /* 0x00000006160c7211 */ /* 0x080fe200078210ff */
[----:B--2---:R-:W2:Y:S01]  /*3ca0*/  LDG.E R18, desc[UR8][R6.64] ;  /* 0x0000000806127981 */ /* 0x004ea2000c1e1900 */
[----:B------:R-:W-:Y:S02]  /*3cb0*/  LEA R10, P2, R27, R6, 0x2 ;  /* 0x000000061b0a7211 */ /* 0x000fe400078410ff */
[----:B------:R-:W-:Y:S02]  /*3cc0*/  IADD3.X R9, R7, R31, RZ, P0, !PT ;  /* 0x0000001f07097210 */ /* 0x000fe400007fe4ff */
[----:B------:R-:W-:-:S02]  /*3cd0*/  IADD3.X R13, R23, R7, RZ, P1, !PT ;  /* 0x00000007170d7210 */ /* 0x000fc40000ffe4ff */
[----:B------:R-:W-:Y:S01]  /*3ce0*/  IADD3.X R11, R7, R29, RZ, P2, !PT ;  /* 0x0000001d070b7210 */ /* 0x000fe200017fe4ff */
[----:B------:R-:W2:Y:S04]  /*3cf0*/  LDG.E R19, desc[UR8][R8.64] ;  /* 0x0000000808137981 */ /* 0x000ea8000c1e1900 */
[----:B------:R-:W3:Y:S04]  /*3d00*/  LDG.E R20, desc[UR8][R12.64] ;  /* 0x000000080c147981 */ /* 0x000ee8000c1e1900 */
[----:B------:R-:W3:Y:S01]  /*3d10*/  LDG.E R21, desc[UR8][R10.64] ;  /* 0x000000080a157981 */ /* 0x000ee2000c1e1900 */
[----:B------:R-:W-:-:S02]  /*3d20*/  SHF.L.U32 R5, R51, 0x1, RZ ;  /* 0x0000000133057819 */ /* 0x000fc400000006ff */
[----:B------:R-:W-:-:S03]  /*3d30*/  IADD3 R51, R51, 0x1e0, RZ ;  /* 0x000001e033337810 */ /* 0x000fc60007ffe0ff */
[----:B0-----:R-:W-:-:S04]  /*3d40*/  IMAD.WIDE R2, R5, 0x4, R14 ;  /* 0x0000000405027825 */ /* 0x001fc800078e020e */
[----:B-1----:R-:W-:Y:S01]  /*3d50*/  IMAD.WIDE R4, R5, 0x4, R16 ;  /* 0x0000000405047825 */ /* 0x002fe200078e0210 */
[----:B------:R-:W-:Y:S02]  /*3d60*/  ISETP.GT.U32.AND P0, PT, R24, R51, PT ;  /* 0x000000331800720c */ /* 0x000fe40003f04070 */
[----:B------:R-:W-:-:S04]  /*3d70*/  SHF.R.S32.HI R0, RZ, 0x1f, R51 ;  /* 0x0000001fff007819 */ /* 0x000fc80000011433 */
[----:B------:R-:W-:Y:S01]  /*3d80*/  ISETP.GT.AND.EX P0, PT, R25, R0, PT, P0 ;  /* 0x000000001900720c */ /* 0x000fe20003f04300 */
[----:B--2---:R2:W-:Y:S04]  /*3d90*/  STG.E.64 desc[UR8][R2.64], R18 ;  /* 0x0000001202007986 */ /* 0x0045e8000c101b08 */
[----:B---3--:R2:W-:Y:S08]  /*3da0*/  STG.E.64 desc[UR8][R4.64], R20 ;  /* 0x0000001404007986 */ /* 0x0085f0000c101b08 */
[----:B------:R-:W-:Y:S05]  /*3db0*/  @P0 BRA `(.L_x_33) ;  /* 0xfffffffc00a80947 */ /* 0x000fea000383ffff */
[----:B------:R-:W-:Y:S05]  /*3dc0*/  EXIT ;  /* 0x000000000000794d */ /* 0x000fea0003800000 */
.L_x_34:
        /* <DEDUP_REMOVED lines=11> */
.L_x_3251:


//--------------------- .text._Z35group_norm_nhwc_bwd_one_pass_kernelI11Bf16IOFp32WLi128ELi30ELi480EEv26Group_norm_nhwc_bwd_params --------------------------
	.section	.text._Z35group_norm_nhwc_bwd_one_pass_kernelI11Bf16IOFp32WLi128ELi30ELi480EEv26Group_norm_nhwc_bwd_params,"ax",@progbits
	.align	128
        .global         _Z35group_norm_nhwc_bwd_one_pass_kernelI11Bf16IOFp32WLi128ELi30ELi480EEv26Group_norm_nhwc_bwd_params
        .type           _Z35group_norm_nhwc_bwd_one_pass_kernelI11Bf16IOFp32WLi128ELi30ELi480EEv26Group_norm_nhwc_bwd_params,@function
        .size           _Z35group_norm_nhwc_bwd_one_pass_kernelI11Bf16IOFp32WLi128ELi30ELi480EEv26Group_norm_nhwc_bwd_params,(.L_x_3252 - _Z35group_norm_nhwc_bwd_one_pass_kernelI11Bf16IOFp32WLi128ELi30ELi480EEv26Group_norm_nhwc_bwd_params)
        .other          _Z35group_norm_nhwc_bwd_one_pass_kernelI11Bf16IOFp32WLi128ELi30ELi480EEv26Group_norm_nhwc_bwd_params,@"STO_CUDA_ENTRY STV_DEFAULT"
_Z35group_norm_nhwc_bwd_one_pass_kernelI11Bf16IOFp32WLi128ELi30ELi480EEv26Group_norm_nhwc_bwd_params:
.text._Z35group_norm_nhwc_bwd_one_pass_kernelI11Bf16IOFp32WLi128ELi30ELi480EEv26Group_norm_nhwc_bwd_params:
        /* <DEDUP_REMOVED lines=10> */
[----:B------:R-:W0:Y:S01]  /*00a0*/  LDC R45, c[0x0][0x2ac] ;  /* 0x0000ab00ff2d7b82 */ /* 0x000e220000000800 */
[C---:B------:R-:W-:Y:S01]  /*00b0*/  IMAD.WIDE.U32 R2, R47.reuse, -0x77777777, RZ ;  /* 0x888888892f027825 */ /* 0x040fe200078e00ff */
[----:B------:R-:W-:Y:S01]  /*00c0*/  ULDC.64 UR12, c[0x0][0x288] ;  /* 0x0000a200000c7ab9 */ /* 0x000fe20000000a00 */
[----:B------:R-:W1:Y:S01]  /*00d0*/  S2R R4, SR_LANEID ;  /* 0x0000000000047919 */ /* 0x000e620000000000 */
[----:B------:R-:W-:Y:S01]  /*00e0*/  ULEA.HI UR9, UP0, UR13, UR12, URZ, 0x1 ;  /* 0x0000000c0d097291 */ /* 0x000fe2000f81083f */
[----:B------:R-:W-:Y:S01]  /*00f0*/  ISETP.GE.U32.AND P2, PT, R47, 0x1e0, PT ;  /* 0x000001e02f00780c */ /* 0x000fe20003f46070 */
[----:B------:R-:W-:Y:S01]  /*0100*/  UIMAD.WIDE.U32 UR6, UR12, 0x3, URZ ;  /* 0x000000030c0678a5 */ /* 0x000fe2000f8e003f */
[----:B------:R-:W-:Y:S01]  /*0110*/  SHF.R.U32.HI R2, RZ, 0x3, R3 ;  /* 0x00000003ff027819 */ /* 0x000fe20000011603 */
[----:B------:R-:W2:Y:S01]  /*0120*/  S2UR UR8, SR_CgaCtaId ;  /* 0x00000000000879c3 */ /* 0x000ea20000008800 */
[----:B------:R-:W-:Y:S01]  /*0130*/  UIMAD UR11, UR13, 0x3, URZ ;  /* 0x000000030d0b78a4 */ /* 0x000fe2000f8e023f */
[----:B------:R-:W-:Y:S01]  /*0140*/  HFMA2.MMA R39, -RZ, RZ, 0, 0 ;  /* 0x00000000ff277435 */ /* 0x000fe200000001ff */
[----:B------:R-:W-:Y:S01]  /*0150*/  UIADD3.X UR10, URZ, UR13, URZ, UP0, !UPT ;  /* 0x0000000d3f0a7290 */ /* 0x000fe200087fe43f */
[----:B------:R-:W-:Y:S01]  /*0160*/  IMAD R46, R2, -0xf, R47 ;  /* 0xfffffff1022e7824 */ /* 0x000fe200078e022f */
[----:B------:R-:W-:Y:S01]  /*0170*/  UIADD3 UR7, UR7, UR11, URZ ;  /* 0x0000000b07077290 */ /* 0x000fe2000fffe03f */
[----:B------:R-:W-:Y:S01]  /*0180*/  MOV R40, R0 ;  /* 0x0000000000287202 */ /* 0x000fe20000000f00 */
[----:B------:R-:W-:Y:S01]  /*0190*/  ULDC.64 UR12, c[0x0][0x290] ;  /* 0x0000a400000c7ab9 */ /* 0x000fe20000000a00 */
[----:B------:R-:W3:Y:S01]  /*01a0*/  LDC R3, c[0x0][0x10] ;  /* 0x00000400ff037b82 */ /* 0x000ee20000000800 */
[----:B------:R-:W-:Y:S01]  /*01b0*/  UMOV UR5, 0x400 ;  /* 0x0000040000057882 */ /* 0x000fe20000000000 */
[----:B------:R-:W-:Y:S01]  /*01c0*/  USHF.R.S64 UR9, UR9, 0x1, UR10 ;  /* 0x0000000109097899 */ /* 0x000fe2000800100a */
[----:B------:R-:W-:Y:S01]  /*01d0*/  SHF.L.U32 R46, R46, 0x1, RZ ;  /* 0x000000012e2e7819 */ /* 0x000fe200000006ff */
[----:B0-----:R-:W-:-:S04]  /*01e0*/  IMAD R45, R45, UR16, R2 ;  /* 0x000000102d2d7c24 */ /* 0x001fc8000f8e0202 */
[----:B------:R-:W0:Y:S01]  /*01f0*/  LDC R2, c[0x0][0xc] ;  /* 0x00000300ff027b82 */ /* 0x000e220000000800 */
[C---:B------:R-:W-:Y:S02]  /*0200*/  IADD3 R44, R45.reuse, 0x20, RZ ;  /* 0x000000202d2c7810 */ /* 0x040fe40007ffe0ff */
[----:B------:R-:W-:Y:S01]  /*0210*/  ISETP.LT.U32.AND P1, PT, R45, UR12, PT ;  /* 0x0000000c2d007c0c */ /* 0x000fe2000bf21070 */
[----:B--2---:R-:W-:Y:S01]  /*0220*/  ULEA UR5, UR8, UR5, 0x18 ;  /* 0x0000000508057291 */ /* 0x004fe2000f8ec03f */
[----:B------:R-:W-:Y:S01]  /*0230*/  SHF.R.S32.HI R5, RZ, 0x1f, R45 ;  /* 0x0000001fff057819 */ /* 0x000fe2000001142d */
[----:B------:R-:W-:Y:S01]  /*0240*/  ULEA.HI UR8, UP0, UR7, UR6, URZ, 0x1 ;  /* 0x0000000607087291 */ /* 0x000fe2000f81083f */
[----:B------:R-:W-:Y:S01]  /*0250*/  ISETP.LT.U32.AND P0, PT, R44, UR12, PT ;  /* 0x0000000c2c007c0c */ /* 0x000fe2000bf01070 */
[----:B------:R-:W-:Y:S01]  /*0260*/  ULDC.U8 UR12, c[0x0][0x2a4] ;  /* 0x0000a900000c7ab9 */ /* 0x000fe20000000000 */
[----:B------:R-:W-:Y:S01]  /*0270*/  SHF.R.S32.HI R6, RZ, 0x1f, R44 ;  /* 0x0000001fff067819 */ /* 0x000fe2000001142c */
[----:B------:R-:W-:Y:S01]  /*0280*/  UIADD3.X UR6, URZ, UR7, URZ, UP0, !UPT ;  /* 0x000000073f067290 */ /* 0x000fe200087fe43f */
[----:B------:R-:W-:Y:S01]  /*0290*/  ISETP.LT.AND.EX P1, PT, R5, UR13, !P2, P1 ;  /* 0x0000000d05007c0c */ /* 0x000fe2000d721310 */
[----:B------:R-:W-:Y:S01]  /*02a0*/  USHF.R.S32.HI UR7, URZ, 0x1, UR10 ;  /* 0x000000013f077899 */ /* 0x000fe2000801140a */
[----:B------:R-:W-:Y:S01]  /*02b0*/  ISETP.LT.AND.EX P2, PT, R6, UR13, !P2, P0 ;  /* 0x0000000d06007c0c */ /* 0x000fe2000d741300 */
[----:B------:R-:W-:Y:S01]  /*02c0*/  USHF.R.S64 UR8, UR8, 0x1, UR6 ;  /* 0x0000000108087899 */ /* 0x000fe20008001006 */
[----:B------:R-:W-:Y:S01]  /*02d0*/  SHF.R.S32.HI R6, RZ, 0x1f, R47 ;  /* 0x0000001fff067819 */ /* 0x000fe2000001142f */
[----:B------:R-:W-:Y:S01]  /*02e0*/  USHF.R.S32.HI UR6, URZ, 0x1, UR6 ;  /* 0x000000013f067899 */ /* 0x000fe20008011406 */
[C---:B------:R-:W-:Y:S01]  /*02f0*/  IADD3 R43, R45.reuse, 0x40, RZ ;  /* 0x000000402d2b7810 */ /* 0x040fe20007ffe0ff */
[----:B------:R-:W-:Y:S01]  /*0300*/  USHF.L.U64.HI UR7, UR9, 0x2, UR7 ;  /* 0x0000000209077899 */ /* 0x000fe20008010207 */
[----:B------:R-:W-:Y:S01]  /*0310*/  LEA.HI R6, R6, R47, RZ, 0x5 ;  /* 0x0000002f06067211 */ /* 0x000fe200078f28ff */
[----:B------:R-:W-:Y:S01]  /*0320*/  USHF.L.U64.HI UR6, UR8, 0x2, UR6 ;  /* 0x0000000208067899 */ /* 0x000fe20008010206 */
[----:B------:R-:W-:-:S02]  /*0330*/  IADD3 R42, R45, 0x60, RZ ;  /* 0x000000602d2a7810 */ /* 0x000fc40007ffe0ff */
[----:B------:R-:W-:Y:S02]  /*0340*/  SHF.R.S32.HI R5, RZ, 0x5, R6 ;  /* 0x00000005ff057819 */ /* 0x000fe40000011406 */
[----:B0-----:R-:W-:Y:S02]  /*0350*/  LOP3.LUT R41, R2, 0x3, RZ, 0xc0, !PT ;  /* 0x0000000302297812 */ /* 0x001fe400078ec0ff */
[----:B------:R-:W-:Y:S02]  /*0360*/  LEA R5, R5, UR5, 0x3 ;  /* 0x0000000505057c11 */ /* 0x000fe4000f8e18ff */
[----:B------:R-:W-:Y:S02]  /*0370*/  SHF.R.S32.HI R7, RZ, 0x1f, R43 ;  /* 0x0000001fff077819 */ /* 0x000fe4000001142b */
[----:B-1-3--:R-:W-:-:S07]  /*0380*/  SHF.R.S32.HI R9, RZ, 0x1f, R42 ;  /* 0x0000001fff097819 */ /* 0x00afce000001142a */
.L_x_70:
[----:B0-----:R-:W0:Y:S01]  /*0390*/  LDC R17, c[0x0][0x2a0] ;  /* 0x0000a800ff117b82 */ /* 0x001e220000000800 */
[----:B------:R-:W-:Y:S01]  /*03a0*/  IABS R12, R40 ;  /* 0x00000028000c7213 */ /* 0x000fe20000000000 */
[----:B------:R-:W-:Y:S01]  /*03b0*/  ULDC.64 UR10, c[0x0][0x298] ;  /* 0x0000a600000a7ab9 */ /* 0x000fe20000000a00 */
[----:B------:R-:W-:Y:S01]  /*03c0*/  ISETP.GE.AND P0, PT, R40, RZ, PT ;  /* 0x000000ff2800720c */ /* 0x000fe20003f06270 */
[----:B------:R-:W-:Y:S01]  /*03d0*/  ULDC.64 UR18, c[0x0][0x290] ;  /* 0x0000a40000127ab9 */ /* 0x000fe20000000a00 */
[----:B------:R-:W-:-:S03]  /*03e0*/  SHF.R.S32.HI R18, RZ, 0x1f, R46 ;  /* 0x0000001fff127819 */ /* 0x000fc6000001142e */
[----:B------:R-:W1:Y:S08]  /*03f0*/  LDC R19, c[0x0][0x2ac] ;  /* 0x0000ab00ff137b82 */ /* 0x000e700000000800 */
[----:B------:R-:W2:Y:S01]  /*0400*/  @P1 LDC.64 R30, c[0x0][0x228] ;  /* 0x00008a00ff1e1b82 */ /* 0x000ea20000000a00 */
[----:B0-----:R-:W-:Y:S02]  /*0410*/  IABS R13, R17 ;  /* 0x00000011000d7213 */ /* 0x001fe40000000000 */
[----:B------:R-:W-:-:S05]  /*0420*/  CS2R R36, SRZ ;  /* 0x0000000000247805 */ /* 0x000fca000001ff00 */
[----:B------:R-:W0:Y:S01]  /*0430*/  @P2 LDC.64 R22, c[0x0][0x228] ;  /* 0x00008a00ff162b82 */ /* 0x000e220000000a00 */
[----:B------:R-:W3:Y:S08]  /*0440*/  I2F.RP R6, R13 ;  /* 0x0000000d00067306 */ /* 0x000ef00000209400 */
[----:B---3--:R-:W3:Y:S02]  /*0450*/  MUFU.RCP R6, R6 ;  /* 0x0000000600067308 */ /* 0x008ee40000001000 */
[----:B---3--:R-:W-:-:S06]  /*0460*/  IADD3 R10, R6, 0xffffffe, RZ ;  /* 0x0ffffffe060a7810 */ /* 0x008fcc0007ffe0ff */
[----:B------:R3:W4:Y:S02]  /*0470*/  F2I.FTZ.U32.TRUNC.NTZ R11, R10 ;  /* 0x0000000a000b7305 */ /* 0x000724000021f000 */
[----:B---3--:R-:W-:Y:S02]  /*0480*/  MOV R10, RZ ;  /* 0x000000ff000a7202 */ /* 0x008fe40000000f00 */
[----:B----4-:R-:W-:-:S05]  /*0490*/  IADD3 R8, RZ, -R11, RZ ;  /* 0x8000000bff087210 */ /* 0x010fca0007ffe0ff */
[----:B------:R-:W-:-:S04]  /*04a0*/  IMAD R15, R8, R13, RZ ;  /* 0x0000000d080f7224 */ /* 0x000fc800078e02ff */
[----:B------:R-:W-:Y:S01]  /*04b0*/  IMAD.HI.U32 R11, R11, R15, R10 ;  /* 0x0000000f0b0b7227 */ /* 0x000fe200078e000a */
[-C--:B------:R-:W-:Y:S02]  /*04c0*/  LOP3.LUT R10, R40, R17.reuse, RZ, 0x3c, !PT ;  /* 0x00000011280a7212 */ /* 0x080fe400078e3cff */
[----:B------:R-:W-:Y:S02]  /*04d0*/  LOP3.LUT R15, RZ, R17, RZ, 0x33, !PT ;  /* 0x00000011ff0f7212 */ /* 0x000fe400078e33ff */
[----:B------:R-:W-:Y:S01]  /*04e0*/  ISETP.GE.AND P3, PT, R10, RZ, PT ;  /* 0x000000ff0a00720c */ /* 0x000fe20003f66270 */
[----:B------:R-:W-:-:S05]  /*04f0*/  IMAD.HI.U32 R8, R11, R12, RZ ;  /* 0x0000000c0b087227 */ /* 0x000fca00078e00ff */
[----:B------:R-:W-:-:S05]  /*0500*/  IADD3 R6, -R8, RZ, RZ ;  /* 0x000000ff08067210 */ /* 0x000fca0007ffe1ff */
[----:B------:R-:W-:-:S05]  /*0510*/  IMAD R6, R13, R6, R12 ;  /* 0x000000060d067224 */ /* 0x000fca00078e020c */
[----:B------:R-:W-:-:S13]  /*0520*/  ISETP.GT.U32.AND P5, PT, R13, R6, PT ;  /* 0x000000060d00720c */ /* 0x000fda0003fa4070 */
[-C--:B------:R-:W-:Y:S02]  /*0530*/  @!P5 IADD3 R6, R6, -R13.reuse, RZ ;  /* 0x8000000d0606d210 */ /* 0x080fe40007ffe0ff */
[----:B------:R-:W-:Y:S02]  /*0540*/  @!P5 IADD3 R8, R8, 0x1, RZ ;  /* 0x000000010808d810 */ /* 0x000fe40007ffe0ff */
[CC--:B------:R-:W-:Y:S02]  /*0550*/  ISETP.GE.U32.AND P4, PT, R6.reuse, R13.reuse, PT ;  /* 0x0000000d0600720c */ /* 0x0c0fe40003f86070 */
[-C--:B------:R-:W-:Y:S02]  /*0560*/  ISETP.GT.U32.AND P6, PT, R13, R6.reuse, PT ;  /* 0x000000060d00720c */ /* 0x080fe40003fc4070 */
[----:B------:R-:W-:Y:S02]  /*0570*/  IADD3 R11, R6, -R13, RZ ;  /* 0x8000000d060b7210 */ /* 0x000fe40007ffe0ff */
[----:B------:R-:W3:Y:S02]  /*0580*/  LDC.64 R12, c[0x0][0x248] ;  /* 0x00009200ff0c7b82 */ /* 0x000ee40000000a00 */
[----:B------:R-:W-:Y:S01]  /*0590*/  SEL R6, R11, R6, !P6 ;  /* 0x000000060b067207 */ /* 0x000fe20007000000 */
[----:B------:R-:W-:-:S03]  /*05a0*/  IMAD.WIDE.U32 R10, R47, -0x77777777, RZ ;  /* 0x888888892f0a7825 */ /* 0x000fc600078e00ff */
[----:B------:R-:W-:Y:S02]  /*05b0*/  @!P0 IADD3 R6, -R6, RZ, RZ ;  /* 0x000000ff06068210 */ /* 0x000fe40007ffe1ff */
[----:B------:R-:W-:Y:S02]  /*05c0*/  @P4 IADD3 R8, R8, 0x1, RZ ;  /* 0x0000000108084810 */ /* 0x000fe40007ffe0ff */
[----:B------:R-:W-:Y:S02]  /*05d0*/  ISETP.NE.AND P4, PT, R17, RZ, PT ;  /* 0x000000ff1100720c */ /* 0x000fe40003f85270 */
[----:B------:R-:W4:Y:S01]  /*05e0*/  @P1 LDC.64 R16, c[0x0][0x288] ;  /* 0x0000a200ff101b82 */ /* 0x000f220000000a00 */
[----:B------:R-:W-:Y:S02]  /*05f0*/  @!P3 IADD3 R8, -R8, RZ, RZ ;  /* 0x000000ff0808b210 */ /* 0x000fe40007ffe1ff */
[----:B------:R-:W-:Y:S02]  /*0600*/  SEL R6, R15, R6, !P4 ;  /* 0x000000060f067207 */ /* 0x000fe40006000000 */
[----:B------:R-:W-:-:S02]  /*0610*/  SHF.R.U32.HI R10, RZ, 0x3, R11 ;  /* 0x00000003ff0a7819 */ /* 0x000fc4000001160b */
[----:B------:R-:W-:Y:S01]  /*0620*/  SEL R15, R15, R8, !P4 ;  /* 0x000000080f0f7207 */ /* 0x000fe20006000000 */
[----:B------:R-:W-:Y:S02]  /*0630*/  IMAD R25, R6, 0x1e, RZ ;  /* 0x0000001e06197824 */ /* 0x000fe400078e02ff */
[----:B-1----:R-:W-:Y:S01]  /*0640*/  IMAD R8, R19, UR16, R10 ;  /* 0x0000001013087c24 */ /* 0x002fe2000f8e020a */
[----:B------:R-:W-:Y:S01]  /*0650*/  SHF.R.S32.HI R14, RZ, 0x1f, R15 ;  /* 0x0000001fff0e7819 */ /* 0x000fe2000001140f */
[----:B---3--:R-:W-:Y:S01]  /*0660*/  IMAD.WIDE R12, R40, 0x8, R12 ;  /* 0x00000008280c7825 */ /* 0x008fe200078e020c */
[----:B------:R-:W-:Y:S01]  /*0670*/  IADD3 R50, P0, R46, R25, RZ ;  /* 0x000000192e327210 */ /* 0x000fe20007f1e0ff */
[----:B------:R-:W1:Y:S01]  /*0680*/  @P1 LDC.64 R10, c[0x0][0x230] ;  /* 0x00008c00ff0a1b82 */ /* 0x000e620000000a00 */
[----:B------:R-:W-:Y:S01]  /*0690*/  IADD3 R8, R8, 0x40, RZ ;  /* 0x0000004008087810 */ /* 0x000fe20007ffe0ff */
[----:B------:R-:W-:Y:S01]  /*06a0*/  IMAD R14, R14, UR10, RZ ;  /* 0x0000000a0e0e7c24 */ /* 0x000fe2000f8e02ff */
[----:B------:R-:W-:Y:S01]  /*06b0*/  LEA.HI.X.SX32 R51, R25, R18, 0x1, P0 ;  /* 0x0000001219337211 */ /* 0x000fe200000f0eff */
[----:B------:R-:W3:Y:S01]  /*06c0*/  LDG.E.64 R12, desc[UR14][R12.64] ;  /* 0x0000000e0c0c7981 */ /* 0x000ee2000c1e1b00 */
[----:B------:R-:W-:Y:S01]  /*06d0*/  ISETP.GE.U32.AND P0, PT, R8, UR18, PT ;  /* 0x0000001208007c0c */ /* 0x000fe2000bf06070 */
[C---:B------:R-:W-:Y:S01]  /*06e0*/  IMAD R53, R15.reuse, UR11, R14 ;  /* 0x0000000b0f357c24 */ /* 0x040fe2000f8e020e */
[----:B------:R-:W-:Y:S01]  /*06f0*/  SHF.R.S32.HI R19, RZ, 0x1f, R45 ;  /* 0x0000001fff137819 */ /* 0x000fe2000001142d */
[----:B------:R-:W-:Y:S01]  /*0700*/  IMAD.WIDE.U32 R50, R15, UR10, R50 ;  /* 0x0000000a0f327c25 */ /* 0x000fe2000f8e0032 */
[----:B------:R-:W-:Y:S01]  /*0710*/  SHF.R.S32.HI R8, RZ, 0x1f, R8 ;  /* 0x0000001fff087819 */ /* 0x000fe20000011408 */
[----:B------:R-:W2:Y:S03]  /*0720*/  @P2 LDC.64 R14, c[0x0][0x288] ;  /* 0x0000a200ff0e2b82 */ /* 0x000ea60000000a00 */
[----:B------:R-:W-:Y:S01]  /*0730*/  ISETP.GE.AND.EX P0, PT, R8, UR19, PT, P0 ;  /* 0x0000001308007c0c */ /* 0x000fe2000bf06300 */
[----:B----4-:R-:W-:Y:S01]  /*0740*/  @P1 IMAD R8, R19, R16, RZ ;  /* 0x0000001013081224 */ /* 0x010fe200078e02ff */
[----:B------:R-:W-:-:S02]  /*0750*/  IADD3 R53, R51, R53, RZ ;  /* 0x0000003533357210 */ /* 0x000fc40007ffe0ff */
[----:B------:R-:W-:Y:S01]  /*0760*/  @P1 MOV R52, R50 ;  /* 0x0000003200341202 */ /* 0x000fe20000000f00 */
[----:B------:R-:W-:Y:S01]  /*0770*/  @P1 IMAD R19, R45, R17, R8 ;  /* 0x000000112d131224 */ /* 0x000fe200078e0208 */
[----:B------:R-:W-:-:S03]  /*0780*/  ISETP.LT.U32.AND P0, PT, R47, 0x1e0, !P0 ;  /* 0x000001e02f00780c */ /* 0x000fc60004701070 */
[----:B------:R-:W-:Y:S01]  /*0790*/  @P1 IMAD.WIDE.U32 R16, R45, R16, R52 ;  /* 0x000000102d101225 */ /* 0x000fe200078e0034 */
[----:B------:R-:W-:-:S04]  /*07a0*/  ISETP.GE.U32.AND P3, PT, R42, UR18, PT ;  /* 0x000000122a007c0c */ /* 0x000fc8000bf66070 */
[----:B------:R-:W-:Y:S02]  /*07b0*/  @P1 IADD3 R17, R17, R19, RZ ;  /* 0x0000001311111210 */ /* 0x000fe40007ffe0ff */
[C---:B------:R-:W-:Y:S02]  /*07c0*/  @P1 SHF.L.U32 R21, R16.reuse, 0x1, RZ ;  /* 0x0000000110151819 */ /* 0x040fe400000006ff */
[----:B------:R-:W-:Y:S01]  /*07d0*/  @P1 SHF.L.U64.HI R8, R16, 0x1, R17 ;  /* 0x0000000110081819 */ /* 0x000fe20000010211 */
[----:B------:R-:W4:Y:S01]  /*07e0*/  @P0 LDC.64 R28, c[0x0][0x288] ;  /* 0x0000a200ff1c0b82 */ /* 0x000f220000000a00 */
[----:B-1----:R-:W-:Y:S02]  /*07f0*/  @P1 IADD3 R16, P4, R21, R10, RZ ;  /* 0x0000000a15101210 */ /* 0x002fe40007f9e0ff */
[----:B------:R-:W-:Y:S02]  /*0800*/  ISETP.GE.AND.EX P3, PT, R9, UR19, PT, P3 ;  /* 0x0000001309007c0c */ /* 0x000fe4000bf66330 */
[----:B------:R-:W-:-:S02]  /*0810*/  @P1 IADD3.X R17, R8, R11, RZ, P4, !PT ;  /* 0x0000000b08111210 */ /* 0x000fc400027fe4ff */
[----:B------:R-:W-:Y:S01]  /*0820*/  ISETP.LT.U32.AND P3, PT, R47, 0x1e0, !P3 ;  /* 0x000001e02f00780c */ /* 0x000fe20005f61070 */
[----:B------:R-:W1:Y:S01]  /*0830*/  @P2 LDC.64 R10, c[0x0][0x230] ;  /* 0x00008c00ff0a2b82 */ /* 0x000e620000000a00 */
[----:B------:R-:W-:Y:S01]  /*0840*/  SHF.R.S32.HI R19, RZ, 0x1f, R44 ;  /* 0x0000001fff137819 */ /* 0x000fe2000001142c */
[----:B------:R0:W5:Y:S04]  /*0850*/  @P1 LDG.E R37, desc[UR14][R16.64] ;  /* 0x0000000e10251981 */ /* 0x000168000c1e1900 */
[----:B--2---:R-:W-:Y:S01]  /*0860*/  @P2 IMAD R20, R19, R14, RZ ;  /* 0x0000000e13142224 */ /* 0x004fe200078e02ff */
[----:B0-----:R-:W-:Y:S02]  /*0870*/  @P2 MOV R16, R50 ;  /* 0x0000003200102202 */ /* 0x001fe40000000f00 */
[----:B------:R-:W-:Y:S01]  /*0880*/  @P2 MOV R17, R53 ;  /* 0x0000003500112202 */ /* 0x000fe20000000f00 */
[----:B------:R-:W-:-:S02]  /*0890*/  @P2 IMAD R27, R44, R15, R20 ;  /* 0x0000000f2c1b2224 */ /* 0x000fc400078e0214 */
[----:B------:R-:W0:Y:S01]  /*08a0*/  @P3 LDC.64 R18, c[0x0][0x288] ;  /* 0x0000a200ff123b82 */ /* 0x000e220000000a00 */
[----:B------:R-:W-:Y:S01]  /*08b0*/  @P2 IMAD.WIDE.U32 R14, R44, R14, R16 ;  /* 0x0000000e2c0e2225 */ /* 0x000fe200078e0010 */
[----:B------:R-:W-:-:S04]  /*08c0*/  @P1 IADD3 R30, P4, R21, R30, RZ ;  /* 0x0000001e151e1210 */ /* 0x000fc80007f9e0ff */
[----:B------:R-:W-:Y:S01]  /*08d0*/  @P2 IADD3 R15, R15, R27, RZ ;  /* 0x0000001b0f0f2210 */ /* 0x000fe20007ffe0ff */
[----:B----4-:R-:W-:Y:S01]  /*08e0*/  @P0 IMAD R24, R7, R28, RZ ;  /* 0x0000001c07180224 */ /* 0x010fe200078e02ff */
[----:B------:R-:W-:Y:S01]  /*08f0*/  @P1 IADD3.X R31, R8, R31, RZ, P4, !PT ;  /* 0x0000001f081f1210 */ /* 0x000fe200027fe4ff */
[----:B------:R-:W2:Y:S01]  /*0900*/  @P0 LDC.64 R20, c[0x0][0x230] ;  /* 0x00008c00ff140b82 */ /* 0x000ea20000000a00 */
[C---:B------:R-:W-:Y:S02]  /*0910*/  @P2 SHF.L.U32 R17, R14.reuse, 0x1, RZ ;  /* 0x000000010e112819 */ /* 0x040fe400000006ff */
[----:B------:R-:W-:Y:S01]  /*0920*/  @P2 SHF.L.U64.HI R8, R14, 0x1, R15 ;  /* 0x000000010e082819 */ /* 0x000fe2000001020f */
[----:B------:R-:W-:Y:S01]  /*0930*/  @P0 IMAD R33, R43, R29, R24 ;  /* 0x0000001d2b210224 */ /* 0x000fe200078e0218 */
[----:B------:R-:W-:Y:S01]  /*0940*/  @P0 MOV R14, R50 ;  /* 0x00000032000e0202 */ /* 0x000fe20000000f00 */
[----:B------:R4:W5:Y:S01]  /*0950*/  @P1 LDG.E R36, desc[UR14][R30.64] ;  /* 0x0000000e1e241981 */ /* 0x000962000c1e1900 */
[----:B------:R-:W-:-:S02]  /*0960*/  @P0 MOV R15, R53 ;  /* 0x00000035000f0202 */ /* 0x000fc40000000f00 */
[C---:B-1----:R-:W-:Y:S02]  /*0970*/  @P2 IADD3 R26, P4, R17.reuse, R10, RZ ;  /* 0x0000000a111a2210 */ /* 0x042fe40007f9e0ff */
[----:B------:R-:W-:Y:S01]  /*0980*/  @P2 IADD3 R22, P5, R17, R22, RZ ;  /* 0x0000001611162210 */ /* 0x000fe20007fbe0ff */
[----:B------:R-:W-:Y:S01]  /*0990*/  @P0 IMAD.WIDE.U32 R28, R43, R28, R14 ;  /* 0x0000001c2b1c0225 */ /* 0x000fe200078e000e */
[----:B------:R-:W1:Y:S01]  /*09a0*/  @P3 LDC.64 R16, c[0x0][0x230] ;  /* 0x00008c00ff103b82 */ /* 0x000e620000000a00 */
[----:B------:R-:W-:-:S07]  /*09b0*/  @P2 IADD3.X R27, R8, R11, RZ, P4, !PT ;  /* 0x0000000b081b2210 */ /* 0x000fce00027fe4ff */
[----:B------:R-:W1:Y:S01]  /*09c0*/  @P0 LDC.64 R14, c[0x0][0x228] ;  /* 0x00008a00ff0e0b82 */ /* 0x000e620000000a00 */
[----:B------:R-:W-:Y:S02]  /*09d0*/  @P0 IADD3 R29, R29, R33, RZ ;  /* 0x000000211d1d0210 */ /* 0x000fe40007ffe0ff */
[----:B------:R-:W-:-:S05]  /*09e0*/  @P2 IADD3.X R23, R8, R23, RZ, P5, !PT ;  /* 0x0000001708172210 */ /* 0x000fca0002ffe4ff */
[----:B------:R-:W1:Y:S01]  /*09f0*/  @P3 LDC.64 R10, c[0x0][0x228] ;  /* 0x00008a00ff0a3b82 */ /* 0x000e620000000a00 */
[C---:B----4-:R-:W-:Y:S02]  /*0a00*/  @P0 SHF.L.U32 R31, R28.reuse, 0x1, RZ ;  /* 0x000000011c1f0819 */ /* 0x050fe400000006ff */
[----:B------:R-:W-:Y:S01]  /*0a10*/  @P0 SHF.L.U64.HI R8, R28, 0x1, R29 ;  /* 0x000000011c080819 */ /* 0x000fe2000001021d */
[----:B0-----:R-:W-:Y:S01]  /*0a20*/  @P3 IMAD R24, R9, R18, RZ ;  /* 0x0000001209183224 */ /* 0x001fe200078e02ff */
[----:B------:R-:W-:Y:S02]  /*0a30*/  @P3 MOV R28, R50 ;  /* 0x00000032001c3202 */ /* 0x000fe40000000f00 */
[----:B------:R-:W-:Y:S01]  /*0a40*/  @P3 MOV R29, R53 ;  /* 0x00000035001d3202 */ /* 0x000fe20000000f00 */
[C---:B------:R-:W-:Y:S02]  /*0a50*/  @P3 IMAD R19, R42.reuse, R19, R24 ;  /* 0x000000132a133224 */ /* 0x040fe400078e0218 */
[----:B------:R-:W-:Y:S01]  /*0a60*/  @P3 IMAD.WIDE.U32 R28, R42, R18, R28 ;  /* 0x000000122a1c3225 */ /* 0x000fe200078e001c */
[----:B--2---:R-:W-:-:S04]  /*0a70*/  @P0 IADD3 R20, P4, R31, R20, RZ ;  /* 0x000000141f140210 */ /* 0x004fc80007f9e0ff */
[----:B------:R-:W-:Y:S02]  /*0a80*/  @P3 IADD3 R29, R29, R19, RZ ;  /* 0x000000131d1d3210 */ /* 0x000fe40007ffe0ff */
[----:B------:R-:W-:Y:S02]  /*0a90*/  @P3 SHF.L.U32 R19, R28, 0x1, RZ ;  /* 0x000000011c133819 */ /* 0x000fe400000006ff */
[----:B------:R-:W-:Y:S02]  /*0aa0*/  @P0 IADD3.X R21, R8, R21, RZ, P4, !PT ;  /* 0x0000001508150210 */ /* 0x000fe400027fe4ff */
[----:B-1----:R-:W-:Y:S02]  /*0ab0*/  @P0 IADD3 R18, P4, R31, R14, RZ ;  /* 0x0000000e1f120210 */ /* 0x002fe40007f9e0ff */
[----:B------:R-:W-:Y:S02]  /*0ac0*/  @P3 SHF.L.U64.HI R28, R28, 0x1, R29 ;  /* 0x000000011c1c3819 */ /* 0x000fe4000001021d */
[----:B------:R-:W-:-:S02]  /*0ad0*/  @P3 IADD3 R14, P5, R19, R16, RZ ;  /* 0x00000010130e3210 */ /* 0x000fc40007fbe0ff */
[----:B------:R-:W-:Y:S02]  /*0ae0*/  CS2R R34, SRZ ;  /* 0x0000000000227805 */ /* 0x000fe4000001ff00 */
[----:B------:R-:W-:Y:S02]  /*0af0*/  @P3 IADD3 R10, P6, R19, R10, RZ ;  /* 0x0000000a130a3210 */ /* 0x000fe40007fde0ff */
[----:B------:R-:W-:Y:S02]  /*0b00*/  MOV R38, RZ ;  /* 0x000000ff00267202 */ /* 0x000fe40000000f00 */
[----:B------:R-:W-:Y:S01]  /*0b10*/  @P0 IADD3.X R19, R8, R15, RZ, P4, !PT ;  /* 0x0000000f08130210 */ /* 0x000fe200027fe4ff */
[----:B------:R-:W5:Y:S01]  /*0b20*/  @P2 LDG.E R35, desc[UR14][R22.64] ;  /* 0x0000000e16232981 */ /* 0x000f62000c1e1900 */
[----:B------:R-:W-:-:S03]  /*0b30*/  @P3 IADD3.X R15, R28, R17, RZ, P5, !PT ;  /* 0x000000111c0f3210 */ /* 0x000fc60002ffe4ff */
[----:B------:R-:W5:Y:S04]  /*0b40*/  @P2 LDG.E R38, desc[UR14][R26.64] ;  /* 0x0000000e1a262981 */ /* 0x000f68000c1e1900 */
[----:B------:R-:W5:Y:S01]  /*0b50*/  @P3 LDG.E R34, desc[UR14][R14.64] ;  /* 0x0000000e0e223981 */ /* 0x000f62000c1e1900 */
[----:B------:R-:W-:-:S06]  /*0b60*/  CS2R R32, SRZ ;  /* 0x0000000000207805 */ /* 0x000fcc000001ff00 */
[----:B------:R-:W5:Y:S04]  /*0b70*/  @P0 LDG.E R33, desc[UR14][R20.64] ;  /* 0x0000000e14210981 */ /* 0x000f68000c1e1900 */
[----:B------:R-:W5:Y:S01]  /*0b80*/  @P0 LDG.E R32, desc[UR14][R18.64] ;  /* 0x0000000e12200981 */ /* 0x000f62000c1e1900 */
[----:B------:R-:W-:Y:S02]  /*0b90*/  MOV R8, RZ ;  /* 0x000000ff00087202 */ /* 0x000fe40000000f00 */
[----:B------:R-:W-:Y:S01]  /*0ba0*/  @P3 IADD3.X R11, R28, R11, RZ, P6, !PT ;  /* 0x0000000b1c0b3210 */ /* 0x000fe200037fe4ff */
[----:B------:R-:W-:Y:S01]  /*0bb0*/  UMOV UR11, 0x3f800000 ;  /* 0x3f800000000b7882 */ /* 0x000fe20000000000 */
[----:B------:R-:W-:Y:S03]  /*0bc0*/  BSSY B0, `(.L_x_36) ;  /* 0x000001b000007945 */ /* 0x000fe60003800000 */
[----:B------:R0:W5:Y:S02]  /*0bd0*/  @P3 LDG.E R8, desc[UR14][R10.64] ;  /* 0x0000000e0a083981 */ /* 0x000164000c1e1900 */
[----:B0-----:R-:W-:-:S02]  /*0be0*/  CS2R R10, SRZ ;  /* 0x00000000000a7805 */ /* 0x001fc4000001ff00 */
[----:B---3--:R-:W-:-:S13]  /*0bf0*/  R2UR UR13, R12 ;  /* 0x000000000c0d72ca */ /* 0x008fda00000e0000 */
[----:B------:R-:W-:-:S05]  /*0c00*/  MOV R12, UR13 ;  /* 0x0000000d000c7c02 */ /* 0x000fca0008000f00 */
[----:B------:R-:W-:-:S05]  /*0c10*/  FFMA.FTZ R13, -R12, UR13, R13 ;  /* 0x0000000d0c0d7c23 */ /* 0x000fca000801010d */
[----:B------:R-:W-:-:S13]  /*0c20*/  FSETP.GTU.FTZ.AND P0, PT, R13, RZ, PT ;  /* 0x000000ff0d00720b */ /* 0x000fda0003f1c000 */
[----:B------:R-:W-:Y:S01]  /*0c30*/  VOTEU.ANY UP0, P0 ;  /* 0x00000000003f7886 */ /* 0x000fe20000000100 */
[----:B------:R-:W-:-:S04]  /*0c40*/  PLOP3.LUT P0, PT, PT, PT, UP0, 0x80, 0x0 ;  /* 0x000000000000781c */ /* 0x000fc80003f0f008 */
[----:B------:R-:W-:-:S09]  /*0c50*/  @UP0 ULDC UR5, c[0x0][0x250] ;  /* 0x0000940000050ab9 */ /* 0x000fd20000000800 */
[----:B------:R-:W-:-:S06]  /*0c60*/  @P0 FADD.FTZ R16, R13, UR5 ;  /* 0x000000050d100e21 */ /* 0x000fcc0008010000 */
[----:B------:R-:W0:Y:S01]  /*0c70*/  @P0 MUFU.RSQ R16, R16 ;  /* 0x0000001000100308 */ /* 0x000e220000001400 */
[----:B------:R-:W-:Y:S02]  /*0c80*/  CS2R R12, SRZ ;  /* 0x00000000000c7805 */ /* 0x000fe4000001ff00 */
[----:B0-----:R-:W-:Y:S02]  /*0c90*/  @P0 R2UR UR5, R16 ;  /* 0x00000000100502ca */ /* 0x001fe400000e0000 */
[----:B------:R-:W-:-:S11]  /*0ca0*/  ISETP.GT.U32.AND P0, PT, R47, 0x1df, PT ;  /* 0x000001df2f00780c */ /* 0x000fd60003f04070 */
[----:B------:R-:W-:Y:S02]  /*0cb0*/  @UP0 UMOV UR11, UR5 ;  /* 0x00000005000b0c82 */ /* 0x000fe40008000000 */
[----:B------:R-:W-:Y:S05]  /*0cc0*/  @P0 BRA `(.L_x_37) ;  /* 0x0000000000280947 */ /* 0x000fea0003800000 */
        /* <DEDUP_REMOVED lines=10> */
.L_x_37:
[----:B------:R-:W-:Y:S05]  /*0d70*/  BSYNC B0 ;  /* 0x0000000000007941 */ /* 0x000fea0003800000 */
.L_x_36:
[----:B------:R-:W-:Y:S02]  /*0d80*/  ISETP.NE.AND P3, PT, RZ, UR12, PT ;  /* 0x0000000cff007c0c */ /* 0x000fe4000bf65270 */
[C---:B0----5:R-:W-:Y:S02]  /*0d90*/  PRMT R14, R37.reuse, 0x7632, R14 ;  /* 0x00007632250e7816 */ /* 0x061fe4000000000e */
[----:B------:R-:W-:Y:S02]  /*0da0*/  SHF.L.U32 R15, R37, 0x10, RZ ;  /* 0x00000010250f7819 */ /* 0x000fe400000006ff */
[----:B------:R-:W-:Y:S02]  /*0db0*/  SHF.L.U32 R14, R14, 0x10, RZ ;  /* 0x000000100e0e7819 */ /* 0x000fe400000006ff */
[----:B------:R-:W-:Y:S01]  /*0dc0*/  SHF.L.U32 R21, R38, 0x10, RZ ;  /* 0x0000001026157819 */ /* 0x000fe200000006ff */
[----:B------:R-:W-:Y:S01]  /*0dd0*/  FADD.FTZ R15, R15, -UR13 ;  /* 0x8000000d0f0f7e21 */ /* 0x000fe20008010000 */
[----:B------:R-:W-:Y:S01]  /*0de0*/  PRMT R17, R36, 0x7632, R17 ;  /* 0x0000763224117816 */ /* 0x000fe20000000011 */
[----:B------:R-:W-:Y:S01]  /*0df0*/  FADD.FTZ R14, R14, -UR13 ;  /* 0x8000000d0e0e7e21 */ /* 0x000fe20008010000 */
[----:B------:R-:W-:Y:S01]  /*0e00*/  PRMT R18, R38, 0x7632, R18 ;  /* 0x0000763226127816 */ /* 0x000fe20000000012 */
[----:B------:R-:W-:Y:S01]  /*0e10*/  FADD.FTZ R31, R21, -UR13 ;  /* 0x8000000d151f7e21 */ /* 0x000fe20008010000 */
[----:B------:R-:W-:Y:S01]  /*0e20*/  PRMT R16, R35, 0x7632, R16 ;  /* 0x0000763223107816 */ /* 0x000fe20000000010 */
[----:B------:R-:W-:Y:S01]  /*0e30*/  FMUL.FTZ R15, R15, UR11 ;  /* 0x0000000b0f0f7c20 */ /* 0x000fe20008410000 */
[----:B------:R-:W-:Y:S01]  /*0e40*/  SHF.L.U32 R20, R36, 0x10, RZ ;  /* 0x0000001024147819 */ /* 0x000fe200000006ff */
[----:B------:R-:W-:Y:S01]  /*0e50*/  FMUL.FTZ R14, R14, UR11 ;  /* 0x0000000b0e0e7c20 */ /* 0x000fe20008410000 */
[----:B------:R-:W-:-:S02]  /*0e60*/  SHF.L.U32 R19, R35, 0x10, RZ ;  /* 0x0000001023137819 */ /* 0x000fc400000006ff */
[----:B------:R-:W-:Y:S02]  /*0e70*/  SHF.L.U32 R17, R17, 0x10, RZ ;  /* 0x0000001011117819 */ /* 0x000fe400000006ff */
        /* <DEDUP_REMOVED lines=21> */
.L_x_38:
[----:B------:R-:W-:Y:S01]  /*0fd0*/  FMUL.FTZ R22, R20, R10 ;  /* 0x0000000a14167220 */ /* 0x000fe20000410000 */
[----:B------:R-:W-:Y:S01]  /*0fe0*/  FADD.FTZ R18, R18, -UR13 ;  /* 0x8000000d12127e21 */ /* 0x000fe20008010000 */
[----:B------:R-:W-:Y:S01]  /*0ff0*/  FMUL.FTZ R21, R31, UR11 ;  /* 0x0000000b1f157c20 */ /* 0x000fe20008410000 */
[----:B------:R-:W-:Y:S01]  /*1000*/  FMUL.FTZ R23, R17, R11 ;  /* 0x0000000b11177220 */ /* 0x000fe20000410000 */
[----:B------:R-:W-:Y:S01]  /*1010*/  FFMA.FTZ R25, R15, R22, RZ ;  /* 0x000000160f197223 */ /* 0x000fe200000100ff */
[----:B------:R-:W-:Y:S01]  /*1020*/  FADD.FTZ R22, RZ, R22 ;  /* 0x00000016ff167221 */ /* 0x000fe20000010000 */
[----:B------:R-:W-:Y:S01]  /*1030*/  FMUL.FTZ R18, R18, UR11 ;  /* 0x0000000b12127c20 */ /* 0x000fe20008410000 */
        /* <DEDUP_REMOVED lines=14> */
[----:B-1----:R-:W-:Y:S01]  /*1120*/  FMUL.FTZ R16, R16, R31 ;  /* 0x0000001f10107220 */ /* 0x002fe20000410000 */
[----:B------:R-:W-:Y:S02]  /*1130*/  FADD.FTZ R31, -R31, 1 ;  /* 0x3f8000001f1f7421 */ /* 0x000fe40000010100 */
[----:B------:R-:W-:Y:S02]  /*1140*/  FMUL.FTZ R19, R19, R24 ;  /* 0x0000001813137220 */ /* 0x000fe40000410000 */
[----:B------:R-:W-:-:S04]  /*1150*/  FFMA.FTZ R31, R26, R31, 1 ;  /* 0x3f8000001a1f7423 */ /* 0x000fc8000001001f */
[----:B------:R-:W-:-:S07]  /*1160*/  FMUL.FTZ R16, R16, R31 ;  /* 0x0000001f10107220 */ /* 0x000fce0000410000 */
.L_x_39:
[----:B------:R-:W-:Y:S01]  /*1170*/  FFMA.FTZ R26, R14, R23, R25 ;  /* 0x000000170e1a7223 */ /* 0x000fe20000010019 */
[----:B------:R-:W-:Y:S01]  /*1180*/  FMUL.FTZ R24, R19, R10 ;  /* 0x0000000a13187220 */ /* 0x000fe20000410000 */
[--C-:B------:R-:W-:Y:S01]  /*1190*/  FADD.FTZ R25, R23, R22.reuse ;  /* 0x0000001617197221 */ /* 0x100fe20000010000 */
[----:B------:R-:W-:Y:S01]  /*11a0*/  PRMT R22, R33, 0x7632, R22 ;  /* 0x0000763221167816 */ /* 0x000fe20000000016 */
[----:B------:R-:W-:Y:S01]  /*11b0*/  FADD.FTZ R30, RZ, R20 ;  /* 0x00000014ff1e7221 */ /* 0x000fe20000010000 */
[----:B------:R-:W-:Y:S01]  /*11c0*/  FFMA.FTZ R23, R21, R24, R26 ;  /* 0x0000001815177223 */ /* 0x000fe2000001001a */
[----:B------:R-:W-:Y:S01]  /*11d0*/  FMUL.FTZ R26, R16, R11 ;  /* 0x0000000b101a7220 */ /* 0x000fe20000410000 */
[----:B------:R-:W-:Y:S01]  /*11e0*/  FADD.FTZ R25, R25, R24 ;  /* 0x0000001819197221 */ /* 0x000fe20000010000 */
[----:B------:R-:W-:Y:S02]  /*11f0*/  SHF.L.U32 R27, R33, 0x10, RZ ;  /* 0x00000010211b7819 */ /* 0x000fe400000006ff */
[----:B------:R-:W-:Y:S01]  /*1200*/  SHF.L.U32 R28, R22, 0x10, RZ ;  /* 0x00000010161c7819 */ /* 0x000fe200000006ff */
[----:B------:R-:W-:Y:S01]  /*1210*/  FFMA.FTZ R24, R18, R26, R23 ;  /* 0x0000001a12187223 */ /* 0x000fe20000010017 */
[----:B------:R-:W-:Y:S01]  /*1220*/  FADD.FTZ R26, R26, R25 ;  /* 0x000000191a1a7221 */ /* 0x000fe20000010000 */
[----:B------:R-:W-:Y:S01]  /*1230*/  FADD.FTZ R25, R27, -UR13 ;  /* 0x8000000d1b197e21 */ /* 0x000fe20008010000 */
[----:B------:R-:W-:Y:S01]  /*1240*/  PRMT R29, R32, 0x7632, R29 ;  /* 0x00007632201d7816 */ /* 0x000fe2000000001d */
[----:B------:R-:W-:Y:S01]  /*1250*/  FADD.FTZ R27, R28, -UR13 ;  /* 0x8000000d1c1b7e21 */ /* 0x000fe20008010000 */
[----:B------:R-:W-:Y:S01]  /*1260*/  FFMA.FTZ R28, R15, R20, RZ ;  /* 0x000000140f1c7223 */ /* 0x000fe200000100ff */
[----:B------:R-:W-:Y:S01]  /*1270*/  SHF.L.U32 R23, R32, 0x10, RZ ;  /* 0x0000001020177819 */ /* 0x000fe200000006ff */
[----:B------:R-:W-:Y:S01]  /*1280*/  FMUL.FTZ R25, R25, UR11 ;  /* 0x0000000b19197c20 */ /* 0x000fe20008410000 */
[----:B------:R-:W-:Y:S01]  /*1290*/  SHF.L.U32 R22, R29, 0x10, RZ ;  /* 0x000000101d167819 */ /* 0x000fe200000006ff */
        /* <DEDUP_REMOVED lines=12> */
[----:B0-----:R-:W-:Y:S01]  /*1360*/  FMUL.FTZ R23, R23, R48 ;  /* 0x0000003017177220 */ /* 0x001fe20000410000 */
[----:B------:R-:W-:-:S04]  /*1370*/  FADD.FTZ R48, -R48, 1 ;  /* 0x3f80000030307421 */ /* 0x000fc80000010100 */
[----:B------:R-:W-:Y:S01]  /*1380*/  FFMA.FTZ R48, R15, R48, 1 ;  /* 0x3f8000000f307423 */ /* 0x000fe20000010030 */
[----:B-1----:R-:W-:Y:S01]  /*1390*/  FADD.FTZ R56, -R55, 1 ;  /* 0x3f80000037387421 */ /* 0x002fe20000010100 */
[----:B------:R-:W-:Y:S02]  /*13a0*/  FMUL.FTZ R22, R22, R55 ;  /* 0x0000003716167220 */ /* 0x000fe40000410000 */
[----:B------:R-:W-:Y:S01]  /*13b0*/  FMUL.FTZ R23, R23, R48 ;  /* 0x0000003017177220 */ /* 0x000fe20000410000 */
[----:B------:R-:W-:-:S04]  /*13c0*/  FFMA.FTZ R27, R27, R56, 1 ;  /* 0x3f8000001b1b7423 */ /* 0x000fc80000010038 */
[----:B------:R-:W-:-:S07]  /*13d0*/  FMUL.FTZ R22, R22, R27 ;  /* 0x0000001b16167220 */ /* 0x000fce0000410000 */
.L_x_40:
[----:B------:R-:W-:Y:S01]  /*13e0*/  FMUL.FTZ R15, R23, R10 ;  /* 0x0000000a170f7220 */ /* 0x000fe20000410000 */
[----:B------:R-:W-:Y:S01]  /*13f0*/  FFMA.FTZ R28, R21, R19, R28 ;  /* 0x00000013151c7223 */ /* 0x000fe2000001001c */
[----:B------:R-:W-:Y:S01]  /*1400*/  FADD.FTZ R30, R30, R19 ;  /* 0x000000131e1e7221 */ /* 0x000fe20000010000 */
[----:B------:R-:W-:Y:S01]  /*1410*/  FMUL.FTZ R21, R22, R11 ;  /* 0x0000000b16157220 */ /* 0x000fe20000410000 */
[----:B------:R-:W-:Y:S01]  /*1420*/  FFMA.FTZ R19, R25, R15, R24 ;  /* 0x0000000f19137223 */ /* 0x000fe20000010018 */
[--C-:B------:R-:W-:Y:S01]  /*1430*/  FADD.FTZ R26, R26, R15.reuse ;  /* 0x0000000f1a1a7221 */ /* 0x100fe20000010000 */
[C---:B------:R-:W-:Y:S02]  /*1440*/  PRMT R15, R34.reuse, 0x7632, R15 ;  /* 0x00007632220f7816 */ /* 0x040fe4000000000f */
[----:B------:R-:W-:Y:S02]  /*1450*/  SHF.L.U32 R24, R34, 0x10, RZ ;  /* 0x0000001022187819 */ /* 0x000fe400000006ff */
[----:B------:R-:W-:Y:S01]  /*1460*/  SHF.L.U32 R27, R15, 0x10, RZ ;  /* 0x000000100f1b7819 */ /* 0x000fe200000006ff */
[----:B------:R-:W-:Y:S01]  /*1470*/  FFMA.FTZ R15, R20, R21, R19 ;  /* 0x00000015140f7223 */ /* 0x000fe20000010013 */
[----:B------:R-:W-:Y:S01]  /*1480*/  FADD.FTZ R19, R21, R26 ;  /* 0x0000001a15137221 */ /* 0x000fe20000010000 */
[----:B------:R-:W-:Y:S01]  /*1490*/  PRMT R21, R8, 0x7632, R21 ;  /* 0x0000763208157816 */ /* 0x000fe20000000015 */
[----:B------:R-:W-:Y:S01]  /*14a0*/  FADD.FTZ R26, R24, -UR13 ;  /* 0x8000000d181a7e21 */ /* 0x000fe20008010000 */
[----:B------:R-:W-:-:S02]  /*14b0*/  FADD.FTZ R27, R27, -UR13 ;  /* 0x8000000d1b1b7e21 */ /* 0x000fc40008010000 */
[----:B------:R-:W-:Y:S01]  /*14c0*/  SHF.L.U32 R24, R21, 0x10, RZ ;  /* 0x0000001015187819 */ /* 0x000fe200000006ff */
[----:B------:R-:W-:Y:S01]  /*14d0*/  FMUL.FTZ R26, R26, UR11 ;  /* 0x0000000b1a1a7c20 */ /* 0x000fe20008410000 */
[----:B------:R-:W-:Y:S01]  /*14e0*/  FMUL.FTZ R48, R27, UR11 ;  /* 0x0000000b1b307c20 */ /* 0x000fe20008410000 */
[----:B------:R-:W-:Y:S01]  /*14f0*/  SHF.L.U32 R21, R8, 0x10, RZ ;  /* 0x0000001008157819 */ /* 0x000fe200000006ff */
[----:B------:R-:W-:Y:S06]  /*1500*/  @!P3 BRA `(.L_x_41) ;  /* 0x000000000048b947 */ /* 0x000fec0003800000 */
[----:B------:R-:W-:-:S04]  /*1510*/  FFMA.FTZ R27, R26, R10, R12 ;  /* 0x0000000a1a1b7223 */ /* 0x000fc8000001000c */
[----:B------:R-:W-:-:S06]  /*1520*/  FMUL.FTZ R29, R27, -1.4426950216293334961 ;  /* 0xbfb8aa3b1b1d7820 */ /* 0x000fcc0000410000 */
[----:B------:R-:W0:Y:S02]  /*1530*/  MUFU.EX2 R29, R29 ;  /* 0x0000001d001d7308 */ /* 0x000e240000000800 */
[----:B0-----:R-:W-:-:S06]  /*1540*/  FADD.FTZ R31, R29, 1 ;  /* 0x3f8000001d1f7421 */ /* 0x001fcc0000010000 */
[----:B------:R-:W0:Y:S02]  /*1550*/  MUFU.RCP R54, R31 ;  /* 0x0000001f00367308 */ /* 0x000e240000001000 */
[----:B0-----:R-:W-:Y:S01]  /*1560*/  FMUL.FTZ R21, R21, R54 ;  /* 0x0000003615157220 */ /* 0x001fe20000410000 */
[----:B------:R-:W-:-:S04]  /*1570*/  FADD.FTZ R54, -R54, 1 ;  /* 0x3f80000036367421 */ /* 0x000fc80000010100 */
[----:B------:R-:W-:Y:S01]  /*1580*/  FFMA.FTZ R54, R27, R54, 1 ;  /* 0x3f8000001b367423 */ /* 0x000fe20000010036 */
[----:B------:R-:W-:-:S03]  /*1590*/  FFMA.FTZ R27, R48, R11, R13 ;  /* 0x0000000b301b7223 */ /* 0x000fc6000001000d */
[----:B------:R-:W-:Y:S01]  /*15a0*/  FMUL.FTZ R21, R21, R54 ;  /* 0x0000003615157220 */ /* 0x000fe20000410000 */
[----:B------:R-:W-:-:S06]  /*15b0*/  FMUL.FTZ R49, R27, -1.4426950216293334961 ;  /* 0xbfb8aa3b1b317820 */ /* 0x000fcc0000410000 */
[----:B------:R-:W0:Y:S02]  /*15c0*/  MUFU.EX2 R49, R49 ;  /* 0x0000003100317308 */ /* 0x000e240000000800 */
[----:B0-----:R-:W-:-:S06]  /*15d0*/  FADD.FTZ R54, R49, 1 ;  /* 0x3f80000031367421 */ /* 0x001fcc0000010000 */
[----:B------:R-:W0:Y:S02]  /*15e0*/  MUFU.RCP R29, R54 ;  /* 0x00000036001d7308 */ /* 0x000e240000001000 */
[----:B0-----:R-:W-:Y:S01]  /*15f0*/  FADD.FTZ R56, -R29, 1 ;  /* 0x3f8000001d387421 */ /* 0x001fe20000010100 */
[----:B------:R-:W-:-:S03]  /*1600*/  FMUL.FTZ R24, R24, R29 ;  /* 0x0000001d18187220 */ /* 0x000fc60000410000 */
[----:B------:R-:W-:-:S04]  /*1610*/  FFMA.FTZ R27, R27, R56, 1 ;  /* 0x3f8000001b1b7423 */ /* 0x000fc80000010038 */
[----:B------:R-:W-:-:S07]  /*1620*/  FMUL.FTZ R24, R24, R27 ;  /* 0x0000001b18187220 */ /* 0x000fce0000410000 */
.L_x_41:
[----:B------:R-:W-:Y:S01]  /*1630*/  FMUL.FTZ R54, R21, R10 ;  /* 0x0000000a15367220 */ /* 0x000fe20000410000 */
[----:B------:R-:W-:Y:S01]  /*1640*/  FMUL.FTZ R27, R24, R11 ;  /* 0x0000000b181b7220 */ /* 0x000fe20000410000 */
[----:B------:R-:W-:Y:S01]  /*1650*/  ISETP.GT.AND P0, PT, R4, 0x1e, PT ;  /* 0x0000001e0400780c */ /* 0x000fe20003f04270 */
[----:B------:R-:W0:Y:S01]  /*1660*/  S2UR UR17, SR_CgaCtaId ;  /* 0x00000000001179c3 */ /* 0x000e220000008800 */
[----:B------:R-:W-:Y:S01]  /*1670*/  FFMA.FTZ R15, R26, R54, R15 ;  /* 0x000000361a0f7223 */ /* 0x000fe2000001000f */
[----:B------:R-:W-:Y:S01]  /*1680*/  FADD.FTZ R54, R19, R54 ;  /* 0x0000003613367221 */ /* 0x000fe20000010000 */
[----:B------:R-:W-:Y:S01]  /*1690*/  FFMA.FTZ R19, R14, R17, RZ ;  /* 0x000000110e137223 */ /* 0x000fe200000100ff */
[----:B------:R-:W-:Y:S01]  /*16a0*/  FADD.FTZ R17, RZ, R17 ;  /* 0x00000011ff117221 */ /* 0x000fe20000010000 */
[----:B------:R-:W-:Y:S01]  /*16b0*/  FFMA.FTZ R15, R48, R27, R15 ;  /* 0x0000001b300f7223 */ /* 0x000fe2000001000f */
[----:B------:R-:W-:Y:S01]  /*16c0*/  FADD.FTZ R27, R27, R54 ;  /* 0x000000361b1b7221 */ /* 0x000fe20000010000 */
[----:B------:R-:W-:Y:S01]  /*16d0*/  UMOV UR10, 0x400 ;  /* 0x00000400000a7882 */ /* 0x000fe20000000000 */
[----:B------:R-:W-:Y:S01]  /*16e0*/  FFMA.FTZ R19, R18, R16, R19 ;  /* 0x0000001012137223 */ /* 0x000fe20000010013 */
[----:B------:R-:W-:Y:S01]  /*16f0*/  UIADD3 UR5, UR10, 0xa0, URZ ;  /* 0x000000a00a057890 */ /* 0x000fe2000fffe03f */
[----:B------:R-:W1:Y:S01]  /*1700*/  SHFL.DOWN PT, R54, R15, 0x1, 0x1f ;  /* 0x08201f000f367f89 */ /* 0x000e6200000e0000 */
[----:B------:R-:W-:Y:S01]  /*1710*/  FADD.FTZ R17, R17, R16 ;  /* 0x0000001011117221 */ /* 0x000fe20000010000 */
[----:B------:R-:W-:Y:S01]  /*1720*/  FFMA.FTZ R25, R25, R23, R28 ;  /* 0x0000001719197223 */ /* 0x000fe2000001001c */
[----:B------:R-:W-:Y:S01]  /*1730*/  FADD.FTZ R30, R30, R23 ;  /* 0x000000171e1e7221 */ /* 0x000fe20000010000 */
[----:B------:R-:W2:Y:S01]  /*1740*/  SHFL.DOWN PT, R56, R27, 0x1, 0x1f ;  /* 0x08201f001b387f89 */ /* 0x000ea200000e0000 */
[----:B------:R-:W-:Y:S01]  /*1750*/  FFMA.FTZ R23, R20, R22, R19 ;  /* 0x0000001614177223 */ /* 0x000fe20000010013 */
[----:B------:R-:W-:Y:S01]  /*1760*/  ISETP.NE.AND P4, PT, R47, RZ, PT ;  /* 0x000000ff2f00720c */ /* 0x000fe20003f85270 */
[----:B------:R-:W-:Y:S01]  /*1770*/  FADD.FTZ R19, R17, R22 ;  /* 0x0000001611137221 */ /* 0x000fe20000010000 */
[----:B------:R-:W-:Y:S01]  /*1780*/  FFMA.FTZ R16, R26, R21, R25 ;  /* 0x000000151a107223 */ /* 0x000fe20000010019 */
[----:B------:R-:W-:Y:S01]  /*1790*/  FFMA.FTZ R17, R48, R24, R23 ;  /* 0x0000001830117223 */ /* 0x000fe20000010017 */
[----:B------:R-:W-:Y:S01]  /*17a0*/  FADD.FTZ R18, R30, R21 ;  /* 0x000000151e127221 */ /* 0x000fe20000010000 */
[----:B------:R-:W-:Y:S01]  /*17b0*/  FADD.FTZ R19, R19, R24 ;  /* 0x0000001813137221 */ /* 0x000fe20000010000 */
[----:B------:R-:W-:Y:S01]  /*17c0*/  BSSY B0, `(.L_x_42) ;  /* 0x0000046000007945 */ /* 0x000fe20003800000 */
[----:B------:R-:W-:Y:S01]  /*17d0*/  ISETP.GT.U32.AND P5, PT, R47, 0xe, PT ;  /* 0x0000000e2f00780c */ /* 0x000fe20003fa4070 */
[----:B0-----:R-:W-:-:S06]  /*17e0*/  ULEA UR5, UR17, UR5, 0x18 ;  /* 0x0000000511057291 */ /* 0x001fcc000f8ec03f */
[----:B------:R-:W-:Y:S01]  /*17f0*/  LEA R48, R47, UR5, 0x4 ;  /* 0x000000052f307c11 */ /* 0x000fe2000f8e20ff */
[----:B-1----:R-:W-:-:S04]  /*1800*/  @!P0 FADD.FTZ R15, R15, R54 ;  /* 0x000000360f0f8221 */ /* 0x002fc80000010000 */
[----:B------:R-:W-:Y:S01]  /*1810*/  STS.128 [R48], R16 ;  /* 0x0000001030007388 */ /* 0x000fe20000000c00 */
[----:B--2---:R-:W-:-:S03]  /*1820*/  @!P0 FADD.FTZ R27, R27, R56 ;  /* 0x000000381b1b8221 */ /* 0x004fc60000010000 */
        /* <DEDUP_REMOVED lines=19> */
[----:B-1----:R-:W-:Y:S01]  /*1960*/  @!P0 FADD.FTZ R27, R27, R56 ;  /* 0x000000381b1b8221 */ /* 0x002fe20000010000 */
[----:B------:R-:W-:-:S03]  /*1970*/  ISETP.NE.AND P0, PT, R4, RZ, PT ;  /* 0x000000ff0400720c */ /* 0x000fc60003f05270 */
[----:B------:R-:W-:Y:S02]  /*1980*/  MOV R14, R15 ;  /* 0x0000000f000e7202 */ /* 0x000fe40000000f00 */
[----:B------:R-:W-:-:S08]  /*1990*/  MOV R15, R27 ;  /* 0x0000001b000f7202 */ /* 0x000fd00000000f00 */
[----:B------:R0:W-:Y:S01]  /*19a0*/  @!P0 STS.64 [R5+0x10], R14 ;  /* 0x0000100e05008388 */ /* 0x0001e20000000a00 */
[----:B------:R-:W-:Y:S06]  /*19b0*/  BAR.SYNC.DEFER_BLOCKING 0x0 ;  /* 0x0000000000007b1d */ /* 0x000fec0000010000 */
[----:B------:R-:W-:Y:S05]  /*19c0*/  @P4 BRA `(.L_x_43) ;  /* 0x0000000000944947 */ /* 0x000fea0003800000 */
[----:B------:R-:W-:-:S09]  /*19d0*/  ULEA UR5, UR17, UR10, 0x18 ;  /* 0x0000000a11057291 */ /* 0x000fd2000f8ec03f */
[----:B------:R-:W1:Y:S04]  /*19e0*/  LDS.64 R28, [UR5+0x18] ;  /* 0x00001805ff1c7984 */ /* 0x000e680008000a00 */
[----:B------:R-:W2:Y:S04]  /*19f0*/  LDS.128 R20, [UR5+0x20] ;  /* 0x00002005ff147984 */ /* 0x000ea80008000c00 */
[----:B------:R-:W3:Y:S01]  /*1a00*/  LDS.128 R24, [UR5+0x30] ;  /* 0x00003005ff187984 */ /* 0x000ee20008000c00 */
        /* <DEDUP_REMOVED lines=13> */
[----:B0-----:R-:W-:Y:S01]  /*1ae0*/  FADD.FTZ R15, R15, R28 ;  /* 0x0000001c0f0f7221 */ /* 0x001fe20000010000 */
[----:B------:R-:W-:-:S03]  /*1af0*/  FADD.FTZ R14, R14, R29 ;  /* 0x0000001d0e0e7221 */ /* 0x000fc60000010000 */
[----:B------:R-:W-:Y:S01]  /*1b00*/  FADD.FTZ R15, R15, R30 ;  /* 0x0000001e0f0f7221 */ /* 0x000fe20000010000 */
[----:B------:R-:W-:Y:S02]  /*1b10*/  FADD.FTZ R14, R14, R31 ;  /* 0x0000001f0e0e7221 */ /* 0x000fe40000010000 */
[----:B------:R-:W0:Y:S01]  /*1b20*/  LDS.128 R28, [UR5+0x70] ;  /* 0x00007005ff1c7984 */ /* 0x000e220008000c00 */
[----:B-1----:R-:W-:Y:S01]  /*1b30*/  FADD.FTZ R15, R15, R20 ;  /* 0x000000140f0f7221 */ /* 0x002fe20000010000 */
[----:B------:R-:W-:-:S03]  /*1b40*/  FADD.FTZ R20, R14, R21 ;  /* 0x000000150e147221 */ /* 0x000fc60000010000 */
[----:B------:R-:W-:Y:S01]  /*1b50*/  FADD.FTZ R21, R15, R22 ;  /* 0x000000160f157221 */ /* 0x000fe20000010000 */
[----:B------:R-:W-:Y:S01]  /*1b60*/  FADD.FTZ R20, R20, R23 ;  /* 0x0000001714147221 */ /* 0x000fe20000010000 */
[----:B------:R-:W1:Y:S02]  /*1b70*/  LDS.64 R14, [UR5+0x80] ;  /* 0x00008005ff0e7984 */ /* 0x000e640008000a00 */
[----:B--2---:R-:W-:Y:S01]  /*1b80*/  FADD.FTZ R21, R21, R24 ;  /* 0x0000001815157221 */ /* 0x004fe20000010000 */
[----:B------:R-:W-:-:S03]  /*1b90*/  FADD.FTZ R20, R20, R25 ;  /* 0x0000001914147221 */ /* 0x000fc60000010000 */
[----:B------:R-:W-:Y:S01]  /*1ba0*/  FADD.FTZ R21, R21, R26 ;  /* 0x0000001a15157221 */ /* 0x000fe20000010000 */
[----:B------:R-:W-:-:S03]  /*1bb0*/  FADD.FTZ R20, R20, R27 ;  /* 0x0000001b14147221 */ /* 0x000fc60000010000 */
[----:B0-----:R-:W-:Y:S01]  /*1bc0*/  FADD.FTZ R21, R21, R28 ;  /* 0x0000001c15157221 */ /* 0x001fe20000010000 */
[----:B------:R-:W-:-:S03]  /*1bd0*/  FADD.FTZ R20, R20, R29 ;  /* 0x0000001d14147221 */ /* 0x000fc60000010000 */
[----:B------:R-:W-:Y:S01]  /*1be0*/  FADD.FTZ R21, R21, R30 ;  /* 0x0000001e15157221 */ /* 0x000fe20000010000 */
[----:B------:R-:W-:-:S03]  /*1bf0*/  FADD.FTZ R20, R20, R31 ;  /* 0x0000001f14147221 */ /* 0x000fc60000010000 */
[----:B-1----:R-:W-:Y:S01]  /*1c00*/  FADD.FTZ R14, R21, R14 ;  /* 0x0000000e150e7221 */ /* 0x002fe20000010000 */
[----:B------:R-:W-:-:S07]  /*1c10*/  FADD.FTZ R15, R20, R15 ;  /* 0x0000000f140f7221 */ /* 0x000fce0000010000 */
.L_x_43:
[----:B------:R-:W-:Y:S05]  /*1c20*/  BSYNC B0 ;  /* 0x0000000000007941 */ /* 0x000fea0003800000 */
.L_x_42:
[----:B------:R-:W-:Y:S06]  /*1c30*/  BAR.SYNC.DEFER_BLOCKING 0x0 ;  /* 0x0000000000007b1d */ /* 0x000fec0000010000 */
[----:B------:R-:W-:Y:S04]  /*1c40*/  BSSY B0, `(.L_x_44) ;  /* 0x000009d000007945 */ /* 0x000fe80003800000 */
[----:B------:R-:W-:Y:S05]  /*1c50*/  @P5 BRA `(.L_x_45) ;  /* 0x00000008006c5947 */ /* 0x000fea0003800000 */
[----:B------:R-:W1:Y:S04]  /*1c60*/  LDS.128 R20, [R48+0xf0] ;  /* 0x0000f00030147984 */ /* 0x000e680000000c00 */
[----:B------:R-:W2:Y:S04]  /*1c70*/  LDS.128 R24, [R48+0x1e0] ;  /* 0x0001e00030187984 */ /* 0x000ea80000000c00 */
[----:B------:R-:W3:Y:S01]  /*1c80*/  LDS.128 R28, [R48+0x2d0] ;  /* 0x0002d000301c7984 */ /* 0x000ee20000000c00 */
        /* <DEDUP_REMOVED lines=13> */
[----:B------:R-:W-:-:S02]  /*1d60*/  FADD.FTZ R30, R26, R31 ;  /* 0x0000001f1a1e7221 */ /* 0x000fc40000010000 */
[----:B------:R-:W3:Y:S01]  /*1d70*/  LDS.128 R24, [R48+0x5a0] ;  /* 0x0005a00030187984 */ /* 0x000ee20000000c00 */
[----:B-1----:R-:W-:Y:S01]  /*1d80*/  FADD.FTZ R49, R49, R16 ;  /* 0x0000001031317221 */ /* 0x002fe20000010000 */
[----:B------:R-:W-:Y:S01]  /*1d90*/  FADD.FTZ R28, R28, R17 ;  /* 0x000000111c1c7221 */ /* 0x000fe20000010000 */
[----:B------:R-:W-:Y:S01]  /*1da0*/  FADD.FTZ R29, R29, R18 ;  /* 0x000000121d1d7221 */ /* 0x000fe20000010000 */
[----:B------:R-:W-:Y:S02]  /*1db0*/  FADD.FTZ R30, R30, R19 ;  /* 0x000000131e1e7221 */ /* 0x000fe40000010000 */
[----:B------:R-:W1:Y:S01]  /*1dc0*/  LDS.128 R16, [R48+0x690] ;  /* 0x0006900030107984 */ /* 0x000e620000000c00 */
[----:B--2---:R-:W-:Y:S01]  /*1dd0*/  FADD.FTZ R49, R49, R20 ;  /* 0x0000001431317221 */ /* 0x004fe20000010000 */
        /* <DEDUP_REMOVED lines=17> */
[----:B------:R-:W-:-:S02]  /*1ef0*/  FADD.FTZ R30, R30, R23 ;  /* 0x000000171e1e7221 */ /* 0x000fc40000010000 */
[----:B------:R-:W2:Y:S01]  /*1f00*/  LDS.128 R20, [R48+0xa50] ;  /* 0x000a500030147984 */ /* 0x000ea20000000c00 */
[----:B---3--:R-:W-:Y:S01]  /*1f10*/  FADD.FTZ R49, R49, R24 ;  /* 0x0000001831317221 */ /* 0x008fe20000010000 */
[----:B------:R-:W-:Y:S01]  /*1f20*/  FADD.FTZ R28, R28, R25 ;  /* 0x000000191c1c7221 */ /* 0x000fe20000010000 */
[----:B------:R-:W-:Y:S01]  /*1f30*/  FADD.FTZ R29, R29, R26 ;  /* 0x0000001a1d1d7221 */ /* 0x000fe20000010000 */
[----:B------:R-:W-:Y:S02]  /*1f40*/  FADD.FTZ R30, R30, R27 ;  /* 0x0000001b1e1e7221 */ /* 0x000fe40000010000 */
[----:B------:R-:W3:Y:S01]  /*1f50*/  LDS.128 R24, [R48+0xb40] ;  /* 0x000b400030187984 */ /* 0x000ee20000000c00 */
[----:B-1----:R-:W-:Y:S01]  /*1f60*/  FADD.FTZ R49, R49, R16 ;  /* 0x0000001031317221 */ /* 0x002fe20000010000 */
[----:B------:R-:W-:Y:S01]  /*1f70*/  FADD.FTZ R28, R28, R17 ;  /* 0x000000111c1c7221 */ /* 0x000fe20000010000 */
[----:B------:R-:W-:Y:S01]  /*1f80*/  FADD.FTZ R29, R29, R18 ;  /* 0x000000121d1d7221 */ /* 0x000fe20000010000 */
[----:B------:R-:W-:-:S02]  /*1f90*/  FADD.FTZ R30, R30, R19 ;  /* 0x000000131e1e7221 */ /* 0x000fc40000010000 */
[----:B------:R-:W1:Y:S01]  /*1fa0*/  LDS.128 R16, [R48+0xc30] ;  /* 0x000c300030107984 */ /* 0x000e620000000c00 */
[----:B--2---:R-:W-:Y:S01]  /*1fb0*/  FADD.FTZ R49, R49, R20 ;  /* 0x0000001431317221 */ /* 0x004fe20000010000 */
[----:B------:R-:W-:Y:S01]  /*1fc0*/  FADD.FTZ R28, R28, R21 ;  /* 0x000000151c1c7221 */ /* 0x000fe20000010000 */
[----:B------:R-:W-:Y:S01]  /*1fd0*/  FADD.FTZ R29, R29, R22 ;  /* 0x000000161d1d7221 */ /* 0x000fe20000010000 */
[----:B------:R-:W-:Y:S02]  /*1fe0*/  FADD.FTZ R30, R30, R23 ;  /* 0x000000171e1e7221 */ /* 0x000fe40000010000 */
[----:B------:R-:W2:Y:S01]  /*1ff0*/  LDS.128 R20, [R48+0xd20] ;  /* 0x000d200030147984 */ /* 0x000ea20000000c00 */
[----:B---3--:R-:W-:Y:S01]  /*2000*/  FADD.FTZ R49, R49, R24 ;  /* 0x0000001831317221 */ /* 0x008fe20000010000 */
        /* <DEDUP_REMOVED lines=78> */
[----:B------:R-:W-:Y:S01]  /*24f0*/  LDS.128 R24, [R48+0x1d10] ;  /* 0x001d100030187984 */ /* 0x000fe20000000c00 */
        /* <DEDUP_REMOVED lines=8> */
[----:B------:R-:W-:Y:S01]  /*2580*/  FADD.FTZ R30, R30, R23 ;  /* 0x000000171e1e7221 */ /* 0x000fe20000010000 */
[----:B-1----:R-:W-:Y:S01]  /*2590*/  FADD.FTZ R49, R49, R16 ;  /* 0x0000001031317221 */ /* 0x002fe20000010000 */
[----:B------:R-:W-:Y:S01]  /*25a0*/  FADD.FTZ R28, R28, R17 ;  /* 0x000000111c1c7221 */ /* 0x000fe20000010000 */
[----:B------:R-:W-:Y:S01]  /*25b0*/  FADD.FTZ R29, R29, R18 ;  /* 0x000000121d1d7221 */ /* 0x000fe20000010000 */
[----:B------:R-:W-:Y:S01]  /*25c0*/  FADD.FTZ R30, R30, R19 ;  /* 0x000000131e1e7221 */ /* 0x000fe20000010000 */
[----:B------:R-:W-:Y:S01]  /*25d0*/  FADD.FTZ R16, R49, R24 ;  /* 0x0000001831107221 */ /* 0x000fe20000010000 */
[----:B------:R-:W-:Y:S01]  /*25e0*/  FADD.FTZ R17, R28, R25 ;  /* 0x000000191c117221 */ /* 0x000fe20000010000 */
[----:B------:R-:W-:Y:S01]  /*25f0*/  FADD.FTZ R18, R29, R26 ;  /* 0x0000001a1d127221 */ /* 0x000fe20000010000 */
[----:B------:R-:W-:-:S07]  /*2600*/  FADD.FTZ R19, R30, R27 ;  /* 0x0000001b1e137221 */ /* 0x000fce0000010000 */
.L_x_45:
[----:B------:R-:W-:Y:S05]  /*2610*/  BSYNC B0 ;  /* 0x0000000000007941 */ /* 0x000fea0003800000 */
.L_x_44:
        /* <DEDUP_REMOVED lines=8> */
[----:B------:R-:W-:Y:S01]  /*26a0*/  MOV R29, UR9 ;  /* 0x00000009001d7c02 */ /* 0x000fe20008000f00 */
[----:B------:R2:W-:Y:S01]  /*26b0*/  REDG.E.ADD.F32.FTZ.RN.STRONG.GPU desc[UR14][R22.64], R16 ;  /* 0x00000010160079a6 */ /* 0x0005e2000c10f38e */
[----:B------:R-:W-:Y:S02]  /*26c0*/  MOV R25, UR8 ;  /* 0x0000000800197c02 */ /* 0x000fe40008000f00 */
[-C--:B------:R-:W-:Y:S02]  /*26d0*/  LEA R28, P6, R29, R22.reuse, 0x2 ;  /* 0x000000161d1c7211 */ /* 0x080fe400078c10ff */
[----:B------:R-:W-:Y:S02]  /*26e0*/  LEA R24, P5, R25, R22, 0x2 ;  /* 0x0000001619187211 */ /* 0x000fe400078a10ff */
[C---:B------:R-:W-:Y:S02]  /*26f0*/  IADD3.X R29, R23.reuse, UR7, RZ, P6, !PT ;  /* 0x00000007171d7c10 */ /* 0x040fe4000b7fe4ff */
[----:B------:R-:W-:-:S03]  /*2700*/  IADD3.X R25, R23, UR6, RZ, P5, !PT ;  /* 0x0000000617197c10 */ /* 0x000fc6000affe4ff */
[----:B------:R2:W-:Y:S01]  /*2710*/  REDG.E.ADD.F32.FTZ.RN.STRONG.GPU desc[UR14][R28.64], R17 ;  /* 0x000000111c0079a6 */ /* 0x0005e2000c10f38e */
[----:B-1----:R-:W-:-:S04]  /*2720*/  LEA R26, P6, R20, R22, 0x2 ;  /* 0x00000016141a7211 */ /* 0x002fc800078c10ff */
[----:B------:R-:W-:-:S05]  /*2730*/  LEA.HI.X R27, R20, R23, R21, 0x2, P6 ;  /* 0x00000017141b7211 */ /* 0x000fca00030f1415 */
[----:B------:R2:W-:Y:S04]  /*2740*/  REDG.E.ADD.F32.FTZ.RN.STRONG.GPU desc[UR14][R26.64], R18 ;  /* 0x000000121a0079a6 */ /* 0x0005e8000c10f38e */
[----:B------:R2:W-:Y:S02]  /*2750*/  REDG.E.ADD.F32.FTZ.RN.STRONG.GPU desc[UR14][R24.64], R19 ;  /* 0x00000013180079a6 */ /* 0x0005e4000c10f38e */
.L_x_47:
[----:B------:R-:W-:Y:S05]  /*2760*/  BSYNC B0 ;  /* 0x0000000000007941 */ /* 0x000fea0003800000 */
.L_x_46:
[----:B--2---:R-:W-:Y:S02]  /*2770*/  PRMT R24, R32, 0x7632, R24 ;  /* 0x0000763220187816 */ /* 0x004fe40000000018 */
[----:B------:R-:W-:Y:S02]  /*2780*/  PRMT R23, R34, 0x7632, R23 ;  /* 0x0000763222177816 */ /* 0x000fe40000000017 */
[----:B------:R-:W-:Y:S01]  /*2790*/  PRMT R22, R8, 0x7632, R22 ;  /* 0x0000763208167816 */ /* 0x000fe20000000016 */
[----:B------:R-:W-:Y:S06]  /*27a0*/  @!P0 BRA `(.L_x_48) ;  /* 0x0000001000808947 */ /* 0x000fec0003800000 */
[----:B------:R-:W1:Y:S01]  /*27b0*/  LDC.64 R16, c[0x0][0x258] ;  /* 0x00009600ff107b82 */ /* 0x000e620000000a00 */
[----:B------:R-:W-:-:S05]  /*27c0*/  LOP3.LUT R18, R39, 0x1, RZ, 0xc0, !PT ;  /* 0x0000000127127812 */ /* 0x000fca00078ec0ff */
[----:B------:R-:W-:Y:S02]  /*27d0*/  IMAD R19, R18, R3, RZ ;  /* 0x0000000312137224 */ /* 0x000fe400078e02ff */
[----:B------:R-:W2:Y:S02]  /*27e0*/  LDC.64 R28, c[0x0][0x260] ;  /* 0x00009800ff1c7b82 */ /* 0x000ea40000000a00 */
[C---:B------:R-:W-:Y:S01]  /*27f0*/  IMAD R18, R19.reuse, R2, RZ ;  /* 0x0000000213127224 */ /* 0x040fe200078e02ff */
[----:B------:R-:W-:-:S04]  /*2800*/  IADD3 R19, R19, R0, RZ ;  /* 0x0000000013137210 */ /* 0x000fc80007ffe0ff */
[----:B------:R-:W-:Y:S01]  /*2810*/  SHF.L.U32 R21, R18, 0x1, RZ ;  /* 0x0000000112157819 */ /* 0x000fe200000006ff */
[----:B-1----:R-:W-:-:S04]  /*2820*/  IMAD.WIDE.U32 R16, R19, 0x4, R16 ;  /* 0x0000000413107825 */ /* 0x002fc800078e0010 */
[----:B--2---:R-:W-:Y:S01]  /*2830*/  IMAD.WIDE R28, R21, 0x4, R28 ;  /* 0x00000004151c7825 */ /* 0x004fe200078e021c */
[----:B------:R-:W-:Y:S06]  /*2840*/  @P4 BRA `(.L_x_49) ;  /* 0x0000000000644947 */ /* 0x000fec0003800000 */
[----:B------:R-:W1:Y:S01]  /*2850*/  S2R R4, SR_LANEID ;  /* 0x0000000000047919 */ /* 0x000e620000000000 */
[----:B------:R-:W-:Y:S01]  /*2860*/  HFMA2.MMA R20, -RZ, RZ, 0, 5.9604644775390625e-08 ;  /* 0x00000001ff147435 */ /* 0x000fe200000001ff */
[----:B------:R-:W-:Y:S01]  /*2870*/  VOTEU.ANY UR5, UPT, PT ;  /* 0x0000000000057886 */ /* 0x000fe200038e0100 */
[----:B------:R-:W-:Y:S01]  /*2880*/  LOP3.LUT P0, RZ, R39, 0x2, RZ, 0xc0, !PT ;  /* 0x0000000227ff7812 */ /* 0x000fe2000780c0ff */
[----:B------:R-:W-:Y:S01]  /*2890*/  UFLO.U32 UR10, UR5 ;  /* 0x00000005000a72bd */ /* 0x000fe200080e0000 */
[----:B------:R-:W-:Y:S01]  /*28a0*/  IMAD R19, R3, UR16, R0 ;  /* 0x0000001003137c24 */ /* 0x000fe2000f8e0200 */
[----:B------:R-:W-:Y:S01]  /*28b0*/  UPOPC UR5, UR5 ;  /* 0x00000005000572bf */ /* 0x000fe20008000000 */
[----:B------:R-:W-:-:S03]  /*28c0*/  SEL R25, R2, RZ, !P0 ;  /* 0x000000ff02197207 */ /* 0x000fc60004000000 */
[----:B------:R-:W-:Y:S02]  /*28d0*/  LEA R18, P6, R19, R28, 0x3 ;  /* 0x0000001c13127211 */ /* 0x000fe400078c18ff */
[----:B------:R-:W-:Y:S02]  /*28e0*/  SEL R20, R20, 0xffffffff, !P0 ;  /* 0xffffffff14147807 */ /* 0x000fe40004000000 */
[----:B------:R-:W-:Y:S02]  /*28f0*/  ISETP.NE.AND P0, PT, R25, -0x1, PT ;  /* 0xffffffff1900780c */ /* 0x000fe40003f05270 */
[----:B------:R-:W-:Y:S01]  /*2900*/  LEA.HI.X R19, R19, R29, RZ, 0x3, P6 ;  /* 0x0000001d13137211 */ /* 0x000fe200030f1cff */
[----:B------:R-:W-:-:S04]  /*2910*/  IMAD R21, R20, UR5, RZ ;  /* 0x0000000514157c24 */ /* 0x000fc8000f8e02ff */
[----:B------:R2:W-:Y:S01]  /*2920*/  STG.E.64 desc[UR14][R18.64], R14 ;  /* 0x0000000e12007986 */ /* 0x0005e2000c101b0e */
[----:B-1----:R-:W-:-:S13]  /*2930*/  ISETP.EQ.U32.AND P5, PT, R4, UR10, PT ;  /* 0x0000000a04007c0c */ /* 0x002fda000bfa2070 */
[----:B------:R-:W-:Y:S06]  /*2940*/  @P5 MEMBAR.ALL.GPU ;  /* 0x0000000000005992 */ /* 0x000fec000000a000 */
[----:B------:R-:W-:-:S00]  /*2950*/  @P5 ERRBAR ;  /* 0x00000000000059ab */ /* 0x000fc00000000000 */
[----:B------:R-:W-:Y:S06]  /*2960*/  @P5 CGAERRBAR ;  /* 0x00000000000055ab */ /* 0x000fec0000000000 */
[----:B------:R2:W-:Y:S01]  /*2970*/  @P5 REDG.E.ADD.S32.STRONG.GPU desc[UR14][R16.64], R21 ;  /* 0x000000151000598e */ /* 0x0005e2000c10e38e */
[----:B------:R-:W-:Y:S05]  /*2980*/  @!P0 BRA `(.L_x_49) ;  /* 0x0000000000148947 */ /* 0x000fea0003800000 */
.L_x_50:
[----:B--2---:R-:W2:Y:S04]  /*2990*/  LDG.E.STRONG.GPU R18, desc[UR14][R16.64] ;  /* 0x0000000e10127981 */ /* 0x004ea8000c1ef900 */
[----:B--2---:R-:W-:Y:S01]  /*29a0*/  CCTL.IVALL ;  /* 0x00000000ff00798f */ /* 0x004fe20002000000 */
[----:B------:R-:W-:Y:S05]  /*29b0*/  YIELD ;  /* 0x0000000000007946 */ /* 0x000fea0003800000 */
[----:B------:R-:W-:-:S13]  /*29c0*/  ISETP.NE.AND P0, PT, R18, R25, PT ;  /* 0x000000191200720c */ /* 0x000fda0003f05270 */
[----:B------:R-:W-:Y:S05]  /*29d0*/  @P0 BRA `(.L_x_50) ;  /* 0xfffffffc00ec0947 */ /* 0x000fea000383ffff */
.L_x_49:
[----:B------:R-:W-:Y:S01]  /*29e0*/  ISETP.NE.AND P0, PT, R2, RZ, PT ;  /* 0x000000ff0200720c */ /* 0x000fe20003f05270 */
[----:B------:R-:W-:Y:S05]  /*29f0*/  WARPSYNC.ALL ;  /* 0x0000000000007948 */ /* 0x000fea0003800000 */
[----:B------:R-:W-:Y:S07]  /*2a00*/  BAR.SYNC.DEFER_BLOCKING 0x0 ;  /* 0x0000000000007b1d */ /* 0x000fee0000010000 */
[----:B------:R-:W-:Y:S05]  /*2a10*/  @!P0 BRA `(.L_x_48) ;  /* 0x0000000c00e48947 */ /* 0x000fea0003800000 */
[----:B--2---:R-:W-:Y:S02]  /*2a20*/  IADD3 R16, R2, -0x1, RZ ;  /* 0xffffffff02107810 */ /* 0x004fe40007ffe0ff */
[----:B------:R-:W-:Y:S02]  /*2a30*/  MOV R26, RZ ;  /* 0x000000ff001a7202 */ /* 0x000fe40000000f00 */
[----:B------:R-:W-:-:S13]  /*2a40*/  ISETP.GE.U32.AND P0, PT, R16, 0x3, PT ;  /* 0x000000031000780c */ /* 0x000fda0003f06070 */
[----:B------:R-:W-:Y:S05]  /*2a50*/  @!P0 BRA `(.L_x_51) ;  /* 0x0000000c00648947 */ /* 0x000fea0003800000 */
[----:B------:R-:W-:Y:S01]  /*2a60*/  IADD3 R25, -R41, R2, RZ ;  /* 0x0000000229197210 */ /* 0x000fe20007ffe1ff */
[----:B------:R-:W-:-:S03]  /*2a70*/  HFMA2.MMA R26, -RZ, RZ, 0, 0 ;  /* 0x00000000ff1a7435 */ /* 0x000fc600000001ff */
[----:B------:R-:W-:-:S13]  /*2a80*/  ISETP.GT.AND P0, PT, R25, RZ, PT ;  /* 0x000000ff1900720c */ /* 0x000fda0003f04270 */
[----:B------:R-:W-:Y:S05]  /*2a90*/  @!P0 BRA `(.L_x_52) ;  /* 0x0000000800d88947 */ /* 0x000fea0003800000 */
[----:B------:R-:W-:Y:S02]  /*2aa0*/  ISETP.GT.AND P5, PT, R25, 0xc, PT ;  /* 0x0000000c1900780c */ /* 0x000fe40003fa4270 */
[----:B------:R-:W-:-:S11]  /*2ab0*/  PLOP3.LUT P0, PT, PT, PT, PT, 0x80, 0x0 ;  /* 0x000000000000781c */ /* 0x000fd60003f0f070 */
[----:B------:R-:W-:Y:S05]  /*2ac0*/  @!P5 BRA `(.L_x_53) ;  /* 0x0000000400d0d947 */ /* 0x000fea0003800000 */
[----:B------:R-:W-:-:S13]  /*2ad0*/  PLOP3.LUT P0, PT, PT, PT, PT, 0x8, 0x0 ;  /* 0x000000000000781c */ /* 0x000fda0003f0e170 */
.L_x_54:
[C---:B------:R-:W-:Y:S02]  /*2ae0*/  ISETP.EQ.OR P5, PT, R26.reuse, UR16, P4 ;  /* 0x000000101a007c0c */ /* 0x040fe4000a7a2670 */
[----:B------:R-:W-:-:S04]  /*2af0*/  IADD3 R19, R26, 0x1, RZ ;  /* 0x000000011a137810 */ /* 0x000fc80007ffe0ff */
[----:B------:R-:W-:-:S07]  /*2b00*/  ISETP.EQ.OR P6, PT, R19, UR16, P4 ;  /* 0x0000001013007c0c */ /* 0x000fce000a7c2670 */
[----:B------:R-:W-:-:S04]  /*2b10*/  @!P5 IMAD R17, R3, R26, R0 ;  /* 0x0000001a0311d224 */ /* 0x000fc800078e0200 */
[----:B------:R-:W-:-:S04]  /*2b20*/  @!P5 IMAD.WIDE.U32 R16, R17, 0x8, R28 ;  /* 0x000000081110d825 */ /* 0x000fc800078e001c */
[----:B------:R-:W-:Y:S02]  /*2b30*/  @!P6 IMAD R19, R3, R19, R0 ;  /* 0x000000130313e224 */ /* 0x000fe400078e0200 */
[----:B------:R-:W0:Y:S02]  /*2b40*/  @!P5 LDG.E.64 R16, desc[UR14][R16.64] ;  /* 0x0000000e1010d981 */ /* 0x000e24000c1e1b00 */
[----:B------:R-:W-:-:S06]  /*2b50*/  @!P6 IMAD.WIDE.U32 R18, R19, 0x8, R28 ;  /* 0x000000081312e825 */ /* 0x000fcc00078e001c */
[----:B------:R-:W2:Y:S01]  /*2b60*/  @!P6 LDG.E.64 R18, desc[UR14][R18.64] ;  /* 0x0000000e1212e981 */ /* 0x000ea2000c1e1b00 */
[C---:B------:R-:W-:Y:S02]  /*2b70*/  IADD3 R20, R26.reuse, 0x2, RZ ;  /* 0x000000021a147810 */ /* 0x040fe40007ffe0ff */
[----:B------:R-:W-:Y:S01]  /*2b80*/  IADD3 R21, R26, 0x3, RZ ;  /* 0x000000031a157810 */ /* 0x000fe20007ffe0ff */
[----:B0-----:R-:W-:Y:S01]  /*2b90*/  @!P5 FADD.FTZ R14, R14, R16 ;  /* 0x000000100e0ed221 */ /* 0x001fe20000010000 */
[----:B------:R-:W-:Y:S01]  /*2ba0*/  @!P5 FADD.FTZ R15, R15, R17 ;  /* 0x000000110f0fd221 */ /* 0x000fe20000010000 */
[----:B------:R-:W-:Y:S02]  /*2bb0*/  ISETP.EQ.OR P5, PT, R20, UR16, P4 ;  /* 0x0000001014007c0c */ /* 0x000fe4000a7a2670 */
[----:B--2---:R-:W-:Y:S01]  /*2bc0*/  @!P6 FADD.FTZ R14, R14, R18 ;  /* 0x000000120e0ee221 */ /* 0x004fe20000010000 */
[----:B------:R-:W-:Y:S01]  /*2bd0*/  @!P6 FADD.FTZ R15, R15, R19 ;  /* 0x000000130f0fe221 */ /* 0x000fe20000010000 */
[----:B------:R-:W-:-:S09]  /*2be0*/  ISETP.EQ.OR P6, PT, R21, UR16, P4 ;  /* 0x0000001015007c0c */ /* 0x000fd2000a7c2670 */
[----:B------:R-:W-:-:S04]  /*2bf0*/  @!P5 IMAD R17, R3, R20, R0 ;  /* 0x000000140311d224 */ /* 0x000fc800078e0200 */
[----:B------:R-:W-:-:S04]  /*2c00*/  @!P5 IMAD.WIDE.U32 R16, R17, 0x8, R28 ;  /* 0x000000081110d825 */ /* 0x000fc800078e001c */
[----:B------:R-:W-:Y:S02]  /*2c10*/  @!P6 IMAD R19, R3, R21, R0 ;  /* 0x000000150313e224 */ /* 0x000fe400078e0200 */
[----:B------:R-:W2:Y:S02]  /*2c20*/  @!P5 LDG.E.64 R16, desc[UR14][R16.64] ;  /* 0x0000000e1010d981 */ /* 0x000ea4000c1e1b00 */
[----:B------:R-:W-:-:S06]  /*2c30*/  @!P6 IMAD.WIDE.U32 R18, R19, 0x8, R28 ;  /* 0x000000081312e825 */ /* 0x000fcc00078e001c */
[----:B------:R-:W3:Y:S01]  /*2c40*/  @!P6 LDG.E.64 R18, desc[UR14][R18.64] ;  /* 0x0000000e1212e981 */ /* 0x000ee2000c1e1b00 */
        /* <DEDUP_REMOVED lines=84> */
[----:B------:R-:W-:Y:S02]  /*3190*/  IADD3 R25, R25, -0x10, RZ ;  /* 0xfffffff019197810 */ /* 0x000fe40007ffe0ff */
[----:B------:R-:W-:Y:S01]  /*31a0*/  IADD3 R26, R26, 0x10, RZ ;  /* 0x000000101a1a7810 */ /* 0x000fe20007ffe0ff */
[----:B--2---:R-:W-:Y:S01]  /*31b0*/  @!P5 FADD.FTZ R14, R14, R16 ;  /* 0x000000100e0ed221 */ /* 0x004fe20000010000 */
[----:B------:R-:W-:Y:S01]  /*31c0*/  @!P5 FADD.FTZ R15, R15, R17 ;  /* 0x000000110f0fd221 */ /* 0x000fe20000010000 */
[----:B------:R-:W-:Y:S02]  /*31d0*/  ISETP.GT.AND P5, PT, R25, 0xc, PT ;  /* 0x0000000c1900780c */ /* 0x000fe40003fa4270 */
[----:B---3--:R-:W-:Y:S01]  /*31e0*/  @!P6 FADD.FTZ R14, R14, R18 ;  /* 0x000000120e0ee221 */ /* 0x008fe20000010000 */
[----:B------:R-:W-:-:S10]  /*31f0*/  @!P6 FADD.FTZ R15, R15, R19 ;  /* 0x000000130f0fe221 */ /* 0x000fd40000010000 */
[----:B------:R-:W-:Y:S05]  /*3200*/  @P5 BRA `(.L_x_54) ;  /* 0xfffffff800345947 */ /* 0x000fea000383ffff */
.L_x_53:
[----:B------:R-:W-:-:S13]  /*3210*/  ISETP.GT.AND P5, PT, R25, 0x4, PT ;  /* 0x000000041900780c */ /* 0x000fda0003fa4270 */
[----:B------:R-:W-:Y:S05]  /*3220*/  @!P5 BRA `(.L_x_55) ;  /* 0x0000000000ecd947 */ /* 0x000fea0003800000 */
        /* <DEDUP_REMOVED lines=10> */
[----:B------:R-:W-:Y:S02]  /*32d0*/  IADD3 R21, R26, 0x3, RZ ;  /* 0x000000031a157810 */ /* 0x000fe40007ffe0ff */
[----:B------:R-:W-:Y:S02]  /*32e0*/  ISETP.EQ.OR P0, PT, R20, UR16, P4 ;  /* 0x0000001014007c0c */ /* 0x000fe4000a702670 */
[----:B------:R-:W-:Y:S01]  /*32f0*/  IADD3 R26, R26, 0x4, RZ ;  /* 0x000000041a1a7810 */ /* 0x000fe20007ffe0ff */
[----:B0-----:R-:W-:Y:S01]  /*3300*/  @!P6 FADD.FTZ R14, R14, R16 ;  /* 0x000000100e0ee221 */ /* 0x001fe20000010000 */
[----:B------:R-:W-:Y:S01]  /*3310*/  @!P6 FADD.FTZ R15, R15, R17 ;  /* 0x000000110f0fe221 */ /* 0x000fe20000010000 */
[----:B------:R-:W-:-:S08]  /*3320*/  ISETP.EQ.OR P6, PT, R21, UR16, P4 ;  /* 0x0000001015007c0c */ /* 0x000fd0000a7c2670 */
[----:B------:R-:W-:-:S04]  /*3330*/  @!P0 IMAD R17, R3, R20, R0 ;  /* 0x0000001403118224 */ /* 0x000fc800078e0200 */
[----:B------:R-:W-:-:S04]  /*3340*/  @!P0 IMAD.WIDE.U32 R16, R17, 0x8, R28 ;  /* 0x0000000811108825 */ /* 0x000fc800078e001c */
[----:B--2---:R-:W-:Y:S01]  /*3350*/  @!P5 FADD.FTZ R14, R14, R18 ;  /* 0x000000120e0ed221 */ /* 0x004fe20000010000 */
[----:B------:R-:W-:Y:S01]  /*3360*/  @!P5 FADD.FTZ R15, R15, R19 ;  /* 0x000000130f0fd221 */ /* 0x000fe20000010000 */
[----:B------:R-:W-:Y:S01]  /*3370*/  ISETP.EQ.OR P5, PT, R26, UR16, P4 ;  /* 0x000000101a007c0c */ /* 0x000fe2000a7a2670 */
[----:B------:R-:W2:Y:S01]  /*3380*/  @!P0 LDG.E.64 R16, desc[UR14][R16.64] ;  /* 0x0000000e10108981 */ /* 0x000ea2000c1e1b00 */
[----:B------:R-:W-:-:S04]  /*3390*/  @!P6 IMAD R19, R3, R21, R0 ;  /* 0x000000150313e224 */ /* 0x000fc800078e0200 */
[----:B------:R-:W-:-:S07]  /*33a0*/  @!P6 IMAD.WIDE.U32 R18, R19, 0x8, R28 ;  /* 0x000000081312e825 */ /* 0x000fce00078e001c */
[----:B------:R-:W-:Y:S01]  /*33b0*/  @!P5 IMAD R21, R3, R26, R0 ;  /* 0x0000001a0315d224 */ /* 0x000fe200078e0200 */
[----:B------:R-:W3:Y:S03]  /*33c0*/  @!P6 LDG.E.64 R18, desc[UR14][R18.64] ;  /* 0x0000000e1212e981 */ /* 0x000ee6000c1e1b00 */
        /* <DEDUP_REMOVED lines=10> */
[----:B------:R-:W-:-:S02]  /*3470*/  ISETP.EQ.OR P6, PT, R30, UR16, P4 ;  /* 0x000000101e007c0c */ /* 0x000fc4000a7c2670 */
[----:B----4-:R-:W-:Y:S01]  /*3480*/  @!P5 FADD.FTZ R14, R14, R20 ;  /* 0x000000140e0ed221 */ /* 0x010fe20000010000 */
[----:B------:R-:W-:Y:S01]  /*3490*/  @!P5 FADD.FTZ R15, R15, R21 ;  /* 0x000000150f0fd221 */ /* 0x000fe20000010000 */
[----:B------:R-:W-:-:S05]  /*34a0*/  ISETP.EQ.OR P5, PT, R31, UR16, P4 ;  /* 0x000000101f007c0c */ /* 0x000fca000a7a2670 */
[----:B------:R-:W-:-:S04]  /*34b0*/  @!P0 IMAD R17, R3, R27, R0 ;  /* 0x0000001b03118224 */ /* 0x000fc800078e0200 */
[----:B------:R-:W-:Y:S02]  /*34c0*/  @!P6 IMAD R19, R3, R30, R0 ;  /* 0x0000001e0313e224 */ /* 0x000fe400078e0200 */
[----:B------:R-:W-:-:S04]  /*34d0*/  @!P0 IMAD.WIDE.U32 R16, R17, 0x8, R28 ;  /* 0x0000000811108825 */ /* 0x000fc800078e001c */
[----:B------:R-:W-:Y:S02]  /*34e0*/  @!P6 IMAD.WIDE.U32 R18, R19, 0x8, R28 ;  /* 0x000000081312e825 */ /* 0x000fe400078e001c */
[----:B------:R-:W2:Y:S02]  /*34f0*/  @!P0 LDG.E.64 R16, desc[UR14][R16.64] ;  /* 0x0000000e10108981 */ /* 0x000ea4000c1e1b00 */
[----:B------:R-:W-:Y:S02]  /*3500*/  @!P5 IMAD R21, R3, R31, R0 ;  /* 0x0000001f0315d224 */ /* 0x000fe400078e0200 */
[----:B------:R-:W3:Y:S02]  /*3510*/  @!P6 LDG.E.64 R18, desc[UR14][R18.64] ;  /* 0x0000000e1212e981 */ /* 0x000ee4000c1e1b00 */
[----:B------:R-:W-:-:S06]  /*3520*/  @!P5 IMAD.WIDE.U32 R20, R21, 0x8, R28 ;  /* 0x000000081514d825 */ /* 0x000fcc00078e001c */
[----:B------:R-:W4:Y:S01]  /*3530*/  @!P5 LDG.E.64 R20, desc[UR14][R20.64] ;  /* 0x0000000e1414d981 */ /* 0x000f22000c1e1b00 */
[----:B------:R-:W-:Y:S02]  /*3540*/  IADD3 R25, R25, -0x4, RZ ;  /* 0xfffffffc19197810 */ /* 0x000fe40007ffe0ff */
[----:B------:R-:W-:Y:S02]  /*3550*/  IADD3 R26, R26, 0x4, RZ ;  /* 0x000000041a1a7810 */ /* 0x000fe40007ffe0ff */
[----:B------:R-:W-:Y:S01]  /*3560*/  IADD3 R25, R25, -0x4, RZ ;  /* 0xfffffffc19197810 */ /* 0x000fe20007ffe0ff */
[----:B--2---:R-:W-:Y:S01]  /*3570*/  @!P0 FADD.FTZ R14, R14, R16 ;  /* 0x000000100e0e8221 */ /* 0x004fe20000010000 */
[----:B------:R-:W-:-:S03]  /*3580*/  @!P0 FADD.FTZ R15, R15, R17 ;  /* 0x000000110f0f8221 */ /* 0x000fc60000010000 */
[----:B---3--:R-:W-:Y:S01]  /*3590*/  @!P6 FADD.FTZ R14, R14, R18 ;  /* 0x000000120e0ee221 */ /* 0x008fe20000010000 */
[----:B------:R-:W-:Y:S01]  /*35a0*/  @!P6 FADD.FTZ R15, R15, R19 ;  /* 0x000000130f0fe221 */ /* 0x000fe20000010000 */
[----:B------:R-:W-:Y:S02]  /*35b0*/  PLOP3.LUT P0, PT, PT, PT, PT, 0x8, 0x0 ;  /* 0x000000000000781c */ /* 0x000fe40003f0e170 */
[----:B----4-:R-:W-:Y:S01]  /*35c0*/  @!P5 FADD.FTZ R14, R14, R20 ;  /* 0x000000140e0ed221 */ /* 0x010fe20000010000 */
[----:B------:R-:W-:-:S10]  /*35d0*/  @!P5 FADD.FTZ R15, R15, R21 ;  /* 0x000000150f0fd221 */ /* 0x000fd40000010000 */
.L_x_55:
[----:B------:R-:W-:-:S13]  /*35e0*/  ISETP.NE.OR P0, PT, R25, RZ, P0 ;  /* 0x000000ff1900720c */ /* 0x000fda0000705670 */
[----:B------:R-:W-:Y:S05]  /*35f0*/  @!P0 BRA `(.L_x_51) ;  /* 0x00000000007c8947 */ /* 0x000fea0003800000 */
.L_x_52:
[----:B------:R-:W-:-:S13]  /*3600*/  ISETP.EQ.OR P6, PT, R26, UR16, P4 ;  /* 0x000000101a007c0c */ /* 0x000fda000a7c2670 */
[----:B------:R-:W-:-:S04]  /*3610*/  @!P6 IMAD R17, R3, R26, R0 ;  /* 0x0000001a0311e224 */ /* 0x000fc800078e0200 */
[----:B------:R-:W-:-:S06]  /*3620*/  @!P6 IMAD.WIDE.U32 R16, R17, 0x8, R28 ;  /* 0x000000081110e825 */ /* 0x000fcc00078e001c */
[----:B------:R-:W0:Y:S01]  /*3630*/  @!P6 LDG.E.64 R16, desc[UR14][R16.64] ;  /* 0x0000000e1010e981 */ /* 0x000e22000c1e1b00 */
[C---:B------:R-:W-:Y:S02]  /*3640*/  IADD3 R19, R26.reuse, 0x1, RZ ;  /* 0x000000011a137810 */ /* 0x040fe40007ffe0ff */
[C---:B------:R-:W-:Y:S02]  /*3650*/  IADD3 R21, R26.reuse, 0x2, RZ ;  /* 0x000000021a157810 */ /* 0x040fe40007ffe0ff */
[----:B------:R-:W-:Y:S02]  /*3660*/  ISETP.EQ.OR P0, PT, R19, UR16, P4 ;  /* 0x0000001013007c0c */ /* 0x000fe4000a702670 */
[----:B------:R-:W-:Y:S02]  /*3670*/  ISETP.EQ.OR P5, PT, R21, UR16, P4 ;  /* 0x0000001015007c0c */ /* 0x000fe4000a7a2670 */
[----:B------:R-:W-:-:S09]  /*3680*/  IADD3 R20, R26, 0x3, RZ ;  /* 0x000000031a147810 */ /* 0x000fd20007ffe0ff */
[C-C-:B------:R-:W-:Y:S02]  /*3690*/  @!P0 IMAD R19, R3.reuse, R19, R0.reuse ;  /* 0x0000001303138224 */ /* 0x140fe400078e0200 */
[----:B------:R-:W-:Y:S02]  /*36a0*/  @!P5 IMAD R21, R3, R21, R0 ;  /* 0x000000150315d224 */ /* 0x000fe400078e0200 */
[----:B0-----:R-:W-:Y:S01]  /*36b0*/  @!P6 FADD.FTZ R14, R14, R16 ;  /* 0x000000100e0ee221 */ /* 0x001fe20000010000 */
        /* <DEDUP_REMOVED lines=9> */
[----:B------:R-:W-:Y:S02]  /*3750*/  IADD3 R25, R25, -0x4, RZ ;  /* 0xfffffffc19197810 */ /* 0x000fe40007ffe0ff */
[----:B------:R-:W-:Y:S01]  /*3760*/  IADD3 R26, R26, 0x4, RZ ;  /* 0x000000041a1a7810 */ /* 0x000fe20007ffe0ff */
[----:B--2---:R-:W-:Y:S01]  /*3770*/  @!P0 FADD.FTZ R14, R14, R16 ;  /* 0x000000100e0e8221 */ /* 0x004fe20000010000 */
[----:B------:R-:W-:Y:S01]  /*3780*/  @!P0 FADD.FTZ R15, R15, R17 ;  /* 0x000000110f0f8221 */ /* 0x000fe20000010000 */
[----:B------:R-:W-:Y:S02]  /*3790*/  ISETP.NE.AND P0, PT, R25, RZ, PT ;  /* 0x000000ff1900720c */ /* 0x000fe40003f05270 */
[----:B---3--:R-:W-:Y:S01]  /*37a0*/  @!P5 FADD.FTZ R14, R14, R18 ;  /* 0x000000120e0ed221 */ /* 0x008fe20000010000 */
[----:B------:R-:W-:-:S03]  /*37b0*/  @!P5 FADD.FTZ R15, R15, R19 ;  /* 0x000000130f0fd221 */ /* 0x000fc60000010000 */
[----:B----4-:R-:W-:Y:S01]  /*37c0*/  @!P6 FADD.FTZ R14, R14, R20 ;  /* 0x000000140e0ee221 */ /* 0x010fe20000010000 */
[----:B------:R-:W-:-:S06]  /*37d0*/  @!P6 FADD.FTZ R15, R15, R21 ;  /* 0x000000150f0fe221 */ /* 0x000fcc0000010000 */
[----:B------:R-:W-:Y:S05]  /*37e0*/  @P0 BRA `(.L_x_52) ;  /* 0xfffffffc00840947 */ /* 0x000fea000383ffff */
.L_x_51:
        /* <DEDUP_REMOVED lines=8> */
[----:B------:R-:W0:Y:S02]  /*3870*/  LDG.E.64 R16, desc[UR14][R16.64] ;  /* 0x0000000e10107981 */ /* 0x000e24000c1e1b00 */
[----:B0-----:R-:W-:Y:S01]  /*3880*/  FADD.FTZ R14, R14, R16 ;  /* 0x000000100e0e7221 */ /* 0x001fe20000010000 */
[----:B------:R-:W-:-:S07]  /*3890*/  FADD.FTZ R15, R15, R17 ;  /* 0x000000110f0f7221 */ /* 0x000fce0000010000 */
.L_x_57:
[----:B------:R-:W-:Y:S05]  /*38a0*/  BSYNC B0 ;  /* 0x0000000000007941 */ /* 0x000fea0003800000 */
.L_x_56:
        /* <DEDUP_REMOVED lines=10> */
[----:B------:R-:W0:Y:S04]  /*3950*/  @!P5 LDG.E.64 R16, desc[UR14][R16.64] ;  /* 0x0000000e1010d981 */ /* 0x000e28000c1e1b00 */
[----:B------:R-:W2:Y:S01]  /*3960*/  @!P0 LDG.E.64 R18, desc[UR14][R18.64] ;  /* 0x0000000e12128981 */ /* 0x000ea2000c1e1b00 */
[----:B0-----:R-:W-:Y:S01]  /*3970*/  @!P5 FADD.FTZ R14, R14, R16 ;  /* 0x000000100e0ed221 */ /* 0x001fe20000010000 */
[----:B------:R-:W-:-:S03]  /*3980*/  @!P5 FADD.FTZ R15, R15, R17 ;  /* 0x000000110f0fd221 */ /* 0x000fc60000010000 */
[----:B--2---:R-:W-:Y:S01]  /*3990*/  @!P0 FADD.FTZ R14, R14, R18 ;  /* 0x000000120e0e8221 */ /* 0x004fe20000010000 */
[----:B------:R-:W-:-:S07]  /*39a0*/  @!P0 FADD.FTZ R15, R15, R19 ;  /* 0x000000130f0f8221 */ /* 0x000fce0000010000 */
.L_x_48:
[----:B------:R-:W1:Y:S01]  /*39b0*/  S2UR UR10, SR_CgaCtaId ;  /* 0x00000000000a79c3 */ /* 0x000e620000008800 */
[----:B------:R-:W-:Y:S01]  /*39c0*/  UMOV UR5, 0x400 ;  /* 0x0000040000057882 */ /* 0x000fe20000000000 */
[----:B--2---:R-:W-:Y:S01]  /*39d0*/  IMAD.WIDE.U32 R18, R47, -0x77777777, RZ ;  /* 0x888888892f127825 */ /* 0x004fe200078e00ff */
[----:B------:R-:W-:-:S04]  /*39e0*/  ULDC.64 UR20, c[0x0][0x290] ;  /* 0x0000a40000147ab9 */ /* 0x000fc80000000a00 */
[----:B------:R-:W-:Y:S01]  /*39f0*/  SHF.R.U32.HI R18, RZ, 0x3, R19 ;  /* 0x00000003ff127819 */ /* 0x000fe20000011613 */
[----:B------:R-:W2:Y:S01]  /*3a00*/  LDC R21, c[0x0][0x2ac] ;  /* 0x0000ab00ff157b82 */ /* 0x000ea20000000800 */
[----:B-1----:R-:W-:-:S03]  /*3a10*/  ULEA UR5, UR10, UR5, 0x18 ;  /* 0x000000050a057291 */ /* 0x002fc6000f8ec03f */
[----:B--2---:R-:W-:-:S06]  /*3a20*/  IMAD R20, R21, UR16, R18 ;  /* 0x0000001015147c24 */ /* 0x004fcc000f8e0212 */
[----:B------:R0:W-:Y:S01]  /*3a30*/  @!P4 STS.64 [UR5+0x90], R14 ;  /* 0x0000900eff00c988 */ /* 0x0001e20008000a05 */
[----:B------:R-:W-:Y:S01]  /*3a40*/  PRMT R21, R38, 0x7632, R21 ;  /* 0x0000763226157816 */ /* 0x000fe20000000015 */
[----:B------:R-:W-:Y:S01]  /*3a50*/  BAR.SYNC.DEFER_BLOCKING 0x0 ;  /* 0x0000000000007b1d */ /* 0x000fe20000010000 */
[----:B------:R-:W-:-:S04]  /*3a60*/  IADD3 R20, R20, 0x40, RZ ;  /* 0x0000004014147810 */ /* 0x000fc80007ffe0ff */
[----:B------:R-:W-:Y:S02]  /*3a70*/  ISETP.GE.U32.AND P0, PT, R20, UR20, PT ;  /* 0x0000001414007c0c */ /* 0x000fe4000bf06070 */
[----:B0-----:R-:W-:Y:S01]  /*3a80*/  SHF.L.U32 R15, R36, 0x10, RZ ;  /* 0x00000010240f7819 */ /* 0x001fe200000006ff */
[----:B------:R-:W0:Y:S01]  /*3a90*/  LDS.64 R16, [UR5+0x90] ;  /* 0x00009005ff107984 */ /* 0x000e220008000a00 */
[----:B------:R-:W-:Y:S02]  /*3aa0*/  ULDC UR5, c[0x0][0x2bc] ;  /* 0x0000af0000057ab9 */ /* 0x000fe40000000800 */
[----:B0-----:R-:W-:Y:S01]  /*3ab0*/  FMUL.FTZ R18, R16, UR5 ;  /* 0x0000000510127c20 */ /* 0x001fe20008410000 */
[----:B------:R-:W-:Y:S01]  /*3ac0*/  PRMT R16, R37, 0x7632, R16 ;  /* 0x0000763225107816 */ /* 0x000fe20000000010 */
[----:B------:R-:W-:Y:S01]  /*3ad0*/  FMUL.FTZ R19, R17, UR5 ;  /* 0x0000000511137c20 */ /* 0x000fe20008410000 */
[----:B------:R-:W-:Y:S02]  /*3ae0*/  SHF.L.U32 R37, R37, 0x10, RZ ;  /* 0x0000001025257819 */ /* 0x000fe400000006ff */
[----:B------:R-:W-:-:S02]  /*3af0*/  SHF.L.U32 R14, R16, 0x10, RZ ;  /* 0x00000010100e7819 */ /* 0x000fc400000006ff */
[----:B------:R-:W-:Y:S01]  /*3b00*/  PRMT R17, R36, 0x7632, R17 ;  /* 0x0000763224117816 */ /* 0x000fe20000000011 */
[----:B------:R-:W-:Y:S02]  /*3b10*/  FADD.FTZ R37, R37, -UR13 ;  /* 0x8000000d25257e21 */ /* 0x000fe40008010000 */
[----:B------:R-:W-:Y:S01]  /*3b20*/  FADD.FTZ R16, R14, -UR13 ;  /* 0x8000000d0e107e21 */ /* 0x000fe20008010000 */
[----:B------:R-:W-:Y:S01]  /*3b30*/  SHF.L.U32 R14, R17, 0x10, RZ ;  /* 0x00000010110e7819 */ /* 0x000fe200000006ff */
[----:B------:R-:W-:Y:S02]  /*3b40*/  FMUL.FTZ R37, R37, UR11 ;  /* 0x0000000b25257c20 */ /* 0x000fe40008410000 */
        /* <DEDUP_REMOVED lines=20> */
.L_x_58:
[----:B------:R-:W-:Y:S04]  /*3c90*/  BSSY B0, `(.L_x_59) ;  /* 0x0000015000007945 */ /* 0x000fe80003800000 */
[----:B------:R-:W-:Y:S05]  /*3ca0*/  @!P1 BRA `(.L_x_60) ;  /* 0x00000000004c9947 */ /* 0x000fea0003800000 */
[C-C-:B------:R-:W-:Y:S01]  /*3cb0*/  FFMA.FTZ R16, R18.reuse, R37, R19.reuse ;  /* 0x0000002512107223 */ /* 0x140fe20000010013 */
[----:B------:R-:W-:Y:S01]  /*3cc0*/  FFMA.FTZ R17, R18, R36, R19 ;  /* 0x0000002412117223 */ /* 0x000fe20000010013 */
[----:B------:R-:W-:Y:S01]  /*3cd0*/  SHF.R.S32.HI R26, RZ, 0x1f, R45 ;  /* 0x0000001fff1a7819 */ /* 0x000fe2000001142d */
[----:B------:R-:W-:Y:S01]  /*3ce0*/  ULDC.64 UR18, c[0x0][0x288] ;  /* 0x0000a20000127ab9 */ /* 0x000fe20000000a00 */
[----:B------:R-:W-:Y:S01]  /*3cf0*/  FFMA.FTZ R16, R15, R10, -R16 ;  /* 0x0000000a0f107223 */ /* 0x000fe20000010810 */
[----:B------:R-:W-:Y:S01]  /*3d00*/  FFMA.FTZ R17, R14, R11, -R17 ;  /* 0x0000000b0e117223 */ /* 0x000fe20000010811 */
[----:B------:R-:W-:Y:S01]  /*3d10*/  MOV R14, R50 ;  /* 0x00000032000e7202 */ /* 0x000fe20000000f00 */
[----:B------:R-:W-:Y:S01]  /*3d20*/  IMAD R26, R26, UR18, RZ ;  /* 0x000000121a1a7c24 */ /* 0x000fe2000f8e02ff */
[----:B------:R-:W-:Y:S01]  /*3d30*/  MOV R15, R53 ;  /* 0x00000035000f7202 */ /* 0x000fe20000000f00 */
[----:B------:R-:W-:Y:S02]  /*3d40*/  FMUL.FTZ R25, R17, UR11 ;  /* 0x0000000b11197c20 */ /* 0x000fe40008410000 */
[----:B------:R-:W-:-:S02]  /*3d50*/  IMAD R27, R45, UR19, R26 ;  /* 0x000000132d1b7c24 */ /* 0x000fc4000f8e021a */
[----:B------:R-:W-:Y:S01]  /*3d60*/  FMUL.FTZ R26, R16, UR11 ;  /* 0x0000000b101a7c20 */ /* 0x000fe20008410000 */
[----:B------:R-:W-:Y:S01]  /*3d70*/  IMAD.WIDE.U32 R14, R45, UR18, R14 ;  /* 0x000000122d0e7c25 */ /* 0x000fe2000f8e000e */
[----:B------:R-:W-:-:S03]  /*3d80*/  ULDC.64 UR18, c[0x0][0x210] ;  /* 0x0000840000127ab9 */ /* 0x000fc60000000a00 */
[----:B------:R-:W-:Y:S02]  /*3d90*/  F2FP.BF16.F32.PACK_AB R25, R25, R26 ;  /* 0x0000001a1919723e */ /* 0x000fe400000010ff */
[----:B------:R-:W-:Y:S02]  /*3da0*/  LEA R16, P4, R14, UR18, 0x1 ;  /* 0x000000120e107c11 */ /* 0x000fe4000f8808ff */
[----:B------:R-:W-:-:S04]  /*3db0*/  IADD3 R27, R15, R27, RZ ;  /* 0x0000001b0f1b7210 */ /* 0x000fc80007ffe0ff */
[----:B------:R-:W-:-:S05]  /*3dc0*/  LEA.HI.X R17, R14, UR19, R27, 0x1, P4 ;  /* 0x000000130e117c11 */ /* 0x000fca000a0f0c1b */
[----:B------:R0:W-:Y:S02]  /*3dd0*/  STG.E desc[UR14][R16.64], R25 ;  /* 0x0000001910007986 */ /* 0x0001e4000c10190e */
.L_x_60:
[----:B------:R-:W-:Y:S05]  /*3de0*/  BSYNC B0 ;  /* 0x0000000000007941 */ /* 0x000fea0003800000 */
.L_x_59:
[----:B------:R-:W-:Y:S02]  /*3df0*/  SHF.L.U32 R38, R38, 0x10, RZ ;  /* 0x0000001026267819 */ /* 0x000fe400000006ff */
[----:B------:R-:W-:Y:S02]  /*3e00*/  SHF.L.U32 R21, R21, 0x10, RZ ;  /* 0x0000001015157819 */ /* 0x000fe400000006ff */
[----:B------:R-:W-:Y:S01]  /*3e10*/  SHF.R.S32.HI R20, RZ, 0x1f, R20 ;  /* 0x0000001fff147819 */ /* 0x000fe20000011414 */
[----:B------:R-:W-:Y:S01]  /*3e20*/  FADD.FTZ R38, R38, -UR13 ;  /* 0x8000000d26267e21 */ /* 0x000fe20008010000 */
[----:B------:R-:W-:Y:S01]  /*3e30*/  ISETP.GE.U32.AND P4, PT, R42, UR20, PT ;  /* 0x000000142a007c0c */ /* 0x000fe2000bf86070 */
[----:B------:R-:W-:Y:S01]  /*3e40*/  FADD.FTZ R21, R21, -UR13 ;  /* 0x8000000d15157e21 */ /* 0x000fe20008010000 */
[----:B------:R-:W-:Y:S01]  /*3e50*/  PRMT R14, R35, 0x7632, R14 ;  /* 0x00007632230e7816 */ /* 0x000fe2000000000e */
[----:B------:R-:W-:Y:S01]  /*3e60*/  FMUL.FTZ R29, R38, UR11 ;  /* 0x0000000b261d7c20 */ /* 0x000fe20008410000 */
[----:B------:R-:W-:Y:S01]  /*3e70*/  ISETP.GE.AND.EX P0, PT, R20, UR21, PT, P0 ;  /* 0x0000001514007c0c */ /* 0x000fe2000bf06300 */
[----:B------:R-:W-:Y:S01]  /*3e80*/  FMUL.FTZ R28, R21, UR11 ;  /* 0x0000000b151c7c20 */ /* 0x000fe20008410000 */
[----:B------:R-:W-:-:S02]  /*3e90*/  ISETP.GE.AND.EX P4, PT, R9, UR21, PT, P4 ;  /* 0x0000001509007c0c */ /* 0x000fc4000bf86340 */
[----:B------:R-:W-:Y:S02]  /*3ea0*/  SHF.L.U32 R35, R35, 0x10, RZ ;  /* 0x0000001023237819 */ /* 0x000fe400000006ff */
[----:B------:R-:W-:Y:S01]  /*3eb0*/  SHF.L.U32 R14, R14, 0x10, RZ ;  /* 0x000000100e0e7819 */ /* 0x000fe200000006ff */
[----:B------:R-:W-:Y:S08]  /*3ec0*/  @!P3 BRA `(.L_x_61) ;  /* 0x000000000048b947 */ /* 0x000ff00003800000 */
[----:B------:R-:W-:Y:S01]  /*3ed0*/  FFMA.FTZ R15, R29, R10, R12 ;  /* 0x0000000a1d0f7223 */ /* 0x000fe2000001000c */
[----:B0-----:R-:W-:-:S03]  /*3ee0*/  FFMA.FTZ R16, R28, R11, R13 ;  /* 0x0000000b1c107223 */ /* 0x001fc6000001000d */
        /* <DEDUP_REMOVED lines=16> */
.L_x_61:
[----:B------:R-:W-:Y:S04]  /*3ff0*/  BSSY B0, `(.L_x_62) ;  /* 0x0000015000007945 */ /* 0x000fe80003800000 */
[----:B------:R-:W-:Y:S05]  /*4000*/  @!P2 BRA `(.L_x_63) ;  /* 0x00000000004ca947 */ /* 0x000fea0003800000 */
[C-C-:B------:R-:W-:Y:S01]  /*4010*/  FFMA.FTZ R15, R18.reuse, R28, R19.reuse ;  /* 0x0000001c120f7223 */ /* 0x140fe20000010013 */
[----:B0-----:R-:W-:Y:S01]  /*4020*/  SHF.R.S32.HI R17, RZ, 0x1f, R44 ;  /* 0x0000001fff117819 */ /* 0x001fe2000001142c */
[----:B------:R-:W-:Y:S01]  /*4030*/  ULDC.64 UR18, c[0x0][0x288] ;  /* 0x0000a20000127ab9 */ /* 0x000fe20000000a00 */
[----:B------:R-:W-:Y:S01]  /*4040*/  FFMA.FTZ R16, R18, R29, R19 ;  /* 0x0000001d12107223 */ /* 0x000fe20000010013 */
[----:B------:R-:W-:Y:S01]  /*4050*/  FFMA.FTZ R20, R14, R11, -R15 ;  /* 0x0000000b0e147223 */ /* 0x000fe2000001080f */
[----:B------:R-:W-:Y:S01]  /*4060*/  MOV R14, R50 ;  /* 0x00000032000e7202 */ /* 0x000fe20000000f00 */
[----:B------:R-:W-:Y:S01]  /*4070*/  IMAD R17, R17, UR18, RZ ;  /* 0x0000001211117c24 */ /* 0x000fe2000f8e02ff */
[----:B------:R-:W-:Y:S01]  /*4080*/  MOV R15, R53 ;  /* 0x00000035000f7202 */ /* 0x000fe20000000f00 */
[----:B------:R-:W-:Y:S01]  /*4090*/  FFMA.FTZ R16, R35, R10, -R16 ;  /* 0x0000000a23107223 */ /* 0x000fe20000010810 */
[----:B------:R-:W-:Y:S01]  /*40a0*/  FMUL.FTZ R20, R20, UR11 ;  /* 0x0000000b14147c20 */ /* 0x000fe20008410000 */
[----:B------:R-:W-:-:S02]  /*40b0*/  IMAD R17, R44, UR19, R17 ;  /* 0x000000132c117c24 */ /* 0x000fc4000f8e0211 */
[----:B------:R-:W-:Y:S01]  /*40c0*/  IMAD.WIDE.U32 R14, R44, UR18, R14 ;  /* 0x000000122c0e7c25 */ /* 0x000fe2000f8e000e */
[----:B------:R-:W-:-:S03]  /*40d0*/  ULDC.64 UR18, c[0x0][0x210] ;  /* 0x0000840000127ab9 */ /* 0x000fc60000000a00 */
[----:B------:R-:W-:Y:S01]  /*40e0*/  FMUL.FTZ R21, R16, UR11 ;  /* 0x0000000b10157c20 */ /* 0x000fe20008410000 */
[----:B------:R-:W-:Y:S02]  /*40f0*/  LEA R16, P5, R14, UR18, 0x1 ;  /* 0x000000120e107c11 */ /* 0x000fe4000f8a08ff */
[----:B------:R-:W-:Y:S02]  /*4100*/  IADD3 R17, R15, R17, RZ ;  /* 0x000000110f117210 */ /* 0x000fe40007ffe0ff */
[----:B------:R-:W-:Y:S02]  /*4110*/  F2FP.BF16.F32.PACK_AB R15, R20, R21 ;  /* 0x00000015140f723e */ /* 0x000fe400000010ff */
[----:B------:R-:W-:-:S05]  /*4120*/  LEA.HI.X R17, R14, UR19, R17, 0x1, P5 ;  /* 0x000000130e117c11 */ /* 0x000fca000a8f0c11 */
[----:B------:R1:W-:Y:S02]  /*4130*/  STG.E desc[UR14][R16.64], R15 ;  /* 0x0000000f10007986 */ /* 0x0003e4000c10190e */
.L_x_63:
[----:B------:R-:W-:Y:S05]  /*4140*/  BSYNC B0 ;  /* 0x0000000000007941 */ /* 0x000fea0003800000 */
.L_x_62:
[----:B------:R-:W-:Y:S02]  /*4150*/  SHF.L.U32 R33, R33, 0x10, RZ ;  /* 0x0000001021217819 */ /* 0x000fe400000006ff */
[----:B------:R-:W-:Y:S02]  /*4160*/  SHF.L.U32 R6, R6, 0x10, RZ ;  /* 0x0000001006067819 */ /* 0x000fe400000006ff */
[----:B-1----:R-:W-:Y:S01]  /*4170*/  SHF.L.U32 R15, R32, 0x10, RZ ;  /* 0x00000010200f7819 */ /* 0x002fe200000006ff */
[----:B------:R-:W-:Y:S01]  /*4180*/  FADD.FTZ R33, R33, -UR13 ;  /* 0x8000000d21217e21 */ /* 0x000fe20008010000 */
[C---:B------:R-:W-:Y:S01]  /*4190*/  ISETP.LT.U32.AND P4, PT, R47.reuse, 0x1e0, !P4 ;  /* 0x000001e02f00780c */ /* 0x040fe20006781070 */
[----:B------:R-:W-:Y:S01]  /*41a0*/  FADD.FTZ R6, R6, -UR13 ;  /* 0x8000000d06067e21 */ /* 0x000fe20008010000 */
[----:B------:R-:W-:Y:S01]  /*41b0*/  ISETP.LT.U32.AND P0, PT, R47, 0x1e0, !P0 ;  /* 0x000001e02f00780c */ /* 0x000fe20004701070 */
[----:B------:R-:W-:Y:S01]  /*41c0*/  FMUL.FTZ R33, R33, UR11 ;  /* 0x0000000b21217c20 */ /* 0x000fe20008410000 */
[----:B------:R-:W-:Y:S01]  /*41d0*/  SHF.L.U32 R24, R24, 0x10, RZ ;  /* 0x0000001018187819 */ /* 0x000fe200000006ff */
[----:B------:R-:W-:Y:S01]  /*41e0*/  FMUL.FTZ R26, R6, UR11 ;  /* 0x0000000b061a7c20 */ /* 0x000fe20008410000 */
[----:B------:R-:W-:-:S02]  /*41f0*/  SHF.L.U32 R34, R34, 0x10, RZ ;  /* 0x0000001022227819 */ /* 0x000fc400000006ff */
[----:B------:R-:W-:Y:S01]  /*4200*/  SHF.L.U32 R23, R23, 0x10, RZ ;  /* 0x0000001017177819 */ /* 0x000fe200000006ff */
[----:B------:R-:W-:Y:S06]  /*4210*/  @!P3 BRA `(.L_x_64) ;  /* 0x000000000048b947 */ /* 0x000fec0003800000 */
[----:B------:R-:W-:Y:S01]  /*4220*/  FFMA.FTZ R14, R26, R11, R13 ;  /* 0x0000000b1a0e7223 */ /* 0x000fe2000001000d */
[----:B------:R-:W-:-:S03]  /*4230*/  FFMA.FTZ R6, R33, R10, R12 ;  /* 0x0000000a21067223 */ /* 0x000fc6000001000c */
[----:B------:R-:W-:Y:S01]  /*4240*/  FMUL.FTZ R21, R14, -1.4426950216293334961 ;  /* 0xbfb8aa3b0e157820 */ /* 0x000fe20000410000 */
[----:B0-----:R-:W-:-:S05]  /*4250*/  FMUL.FTZ R16, R6, -1.4426950216293334961 ;  /* 0xbfb8aa3b06107820 */ /* 0x001fca0000410000 */
        /* <DEDUP_REMOVED lines=14> */
.L_x_64:
[----:B------:R-:W-:Y:S04]  /*4340*/  BSSY B0, `(.L_x_65) ;  /* 0x0000014000007945 */ /* 0x000fe80003800000 */
[----:B------:R-:W-:Y:S05]  /*4350*/  @!P0 BRA `(.L_x_66) ;  /* 0x0000000000488947 */ /* 0x000fea0003800000 */
[C-C-:B------:R-:W-:Y:S01]  /*4360*/  FFMA.FTZ R6, R18.reuse, R33, R19.reuse ;  /* 0x0000002112067223 */ /* 0x140fe20000010013 */
[----:B------:R-:W-:Y:S01]  /*4370*/  ULDC.64 UR18, c[0x0][0x288] ;  /* 0x0000a20000127ab9 */ /* 0x000fe20000000a00 */
[----:B------:R-:W-:Y:S01]  /*4380*/  MOV R14, R50 ;  /* 0x00000032000e7202 */ /* 0x000fe20000000f00 */
[----:B0-----:R-:W-:Y:S01]  /*4390*/  FFMA.FTZ R17, R18, R26, R19 ;  /* 0x0000001a12117223 */ /* 0x001fe20000010013 */
[----:B------:R-:W-:Y:S01]  /*43a0*/  FFMA.FTZ R6, R15, R10, -R6 ;  /* 0x0000000a0f067223 */ /* 0x000fe20000010806 */
[----:B------:R-:W-:Y:S01]  /*43b0*/  MOV R15, R53 ;  /* 0x00000035000f7202 */ /* 0x000fe20000000f00 */
[----:B------:R-:W-:Y:S02]  /*43c0*/  IMAD R16, R7, UR18, RZ ;  /* 0x0000001207107c24 */ /* 0x000fe4000f8e02ff */
[----:B------:R-:W-:Y:S01]  /*43d0*/  FFMA.FTZ R17, R24, R11, -R17 ;  /* 0x0000000b18117223 */ /* 0x000fe20000010811 */
[----:B------:R-:W-:Y:S01]  /*43e0*/  FMUL.FTZ R21, R6, UR11 ;  /* 0x0000000b06157c20 */ /* 0x000fe20008410000 */
[----:B------:R-:W-:-:S04]  /*43f0*/  IMAD.WIDE.U32 R14, R43, UR18, R14 ;  /* 0x000000122b0e7c25 */ /* 0x000fc8000f8e000e */
[----:B------:R-:W-:Y:S01]  /*4400*/  FMUL.FTZ R6, R17, UR11 ;  /* 0x0000000b11067c20 */ /* 0x000fe20008410000 */
[----:B------:R-:W-:Y:S01]  /*4410*/  IMAD R25, R43, UR19, R16 ;  /* 0x000000132b197c24 */ /* 0x000fe2000f8e0210 */
[----:B------:R-:W-:Y:S02]  /*4420*/  ULDC.64 UR18, c[0x0][0x210] ;  /* 0x0000840000127ab9 */ /* 0x000fe40000000a00 */
[----:B------:R-:W-:Y:S02]  /*4430*/  LEA R16, P0, R14, UR18, 0x1 ;  /* 0x000000120e107c11 */ /* 0x000fe4000f8008ff */
[----:B------:R-:W-:Y:S02]  /*4440*/  IADD3 R25, R15, R25, RZ ;  /* 0x000000190f197210 */ /* 0x000fe40007ffe0ff */
[----:B------:R-:W-:Y:S02]  /*4450*/  F2FP.BF16.F32.PACK_AB R15, R6, R21 ;  /* 0x00000015060f723e */ /* 0x000fe400000010ff */
[----:B------:R-:W-:-:S05]  /*4460*/  LEA.HI.X R17, R14, UR19, R25, 0x1, P0 ;  /* 0x000000130e117c11 */ /* 0x000fca00080f0c19 */
[----:B------:R1:W-:Y:S02]  /*4470*/  STG.E desc[UR14][R16.64], R15 ;  /* 0x0000000f10007986 */ /* 0x0003e4000c10190e */
.L_x_66:
[----:B------:R-:W-:Y:S05]  /*4480*/  BSYNC B0 ;  /* 0x0000000000007941 */ /* 0x000fea0003800000 */
.L_x_65:
[----:B------:R-:W-:Y:S01]  /*4490*/  FADD.FTZ R34, R34, -UR13 ;  /* 0x8000000d22227e21 */ /* 0x000fe20008010000 */
[----:B------:R-:W-:Y:S01]  /*44a0*/  FADD.FTZ R23, R23, -UR13 ;  /* 0x8000000d17177e21 */ /* 0x000fe20008010000 */
[----:B-1----:R-:W-:Y:S02]  /*44b0*/  SHF.L.U32 R15, R8, 0x10, RZ ;  /* 0x00000010080f7819 */ /* 0x002fe400000006ff */
[----:B------:R-:W-:Y:S01]  /*44c0*/  SHF.L.U32 R22, R22, 0x10, RZ ;  /* 0x0000001016167819 */ /* 0x000fe200000006ff */
[----:B0-----:R-:W-:Y:S01]  /*44d0*/  FMUL.FTZ R25, R34, UR11 ;  /* 0x0000000b22197c20 */ /* 0x001fe20008410000 */
        /* <DEDUP_REMOVED lines=20> */
.L_x_67:
[----:B------:R-:W-:Y:S04]  /*4620*/  BSSY B0, `(.L_x_68) ;  /* 0x0000013000007945 */ /* 0x000fe80003800000 */
[----:B------:R-:W-:Y:S05]  /*4630*/  @!P4 BRA `(.L_x_69) ;  /* 0x000000000044c947 */ /* 0x000fea0003800000 */
[C-C-:B------:R-:W-:Y:S01]  /*4640*/  FFMA.FTZ R6, R18.reuse, R25, R19.reuse ;  /* 0x0000001912067223 */ /* 0x140fe20000010013 */
[----:B------:R-:W-:Y:S01]  /*4650*/  ULDC.64 UR18, c[0x0][0x288] ;  /* 0x0000a20000127ab9 */ /* 0x000fe20000000a00 */
[----:B------:R-:W-:Y:S01]  /*4660*/  FFMA.FTZ R19, R18, R24, R19 ;  /* 0x0000001812137223 */ /* 0x000fe20000010013 */
[----:B------:R-:W-:Y:S01]  /*4670*/  MOV R51, R53 ;  /* 0x0000003500337202 */ /* 0x000fe20000000f00 */
[----:B------:R-:W-:Y:S02]  /*4680*/  IMAD R13, R9, UR18, RZ ;  /* 0x00000012090d7c24 */ /* 0x000fe4000f8e02ff */
[----:B------:R-:W-:Y:S01]  /*4690*/  FFMA.FTZ R6, R15, R10, -R6 ;  /* 0x0000000a0f067223 */ /* 0x000fe20000010806 */
[----:B------:R-:W-:Y:S01]  /*46a0*/  FFMA.FTZ R19, R22, R11, -R19 ;  /* 0x0000000b16137223 */ /* 0x000fe20000010813 */
[----:B------:R-:W-:-:S04]  /*46b0*/  IMAD.WIDE.U32 R50, R42, UR18, R50 ;  /* 0x000000122a327c25 */ /* 0x000fc8000f8e0032 */
[----:B------:R-:W-:Y:S01]  /*46c0*/  FMUL.FTZ R6, R6, UR11 ;  /* 0x0000000b06067c20 */ /* 0x000fe20008410000 */
[----:B------:R-:W-:Y:S01]  /*46d0*/  IMAD R11, R42, UR19, R13 ;  /* 0x000000132a0b7c24 */ /* 0x000fe2000f8e020d */
[----:B------:R-:W-:Y:S01]  /*46e0*/  ULDC.64 UR18, c[0x0][0x210] ;  /* 0x0000840000127ab9 */ /* 0x000fe20000000a00 */
[----:B------:R-:W-:Y:S01]  /*46f0*/  FMUL.FTZ R13, R19, UR11 ;  /* 0x0000000b130d7c20 */ /* 0x000fe20008410000 */
[C---:B------:R-:W-:Y:S02]  /*4700*/  LEA R10, P0, R50.reuse, UR18, 0x1 ;  /* 0x00000012320a7c11 */ /* 0x040fe4000f8008ff */
[----:B------:R-:W-:Y:S02]  /*4710*/  IADD3 R11, R51, R11, RZ ;  /* 0x0000000b330b7210 */ /* 0x000fe40007ffe0ff */
[----:B------:R-:W-:Y:S02]  /*4720*/  F2FP.BF16.F32.PACK_AB R13, R13, R6 ;  /* 0x000000060d0d723e */ /* 0x000fe400000010ff */
[----:B------:R-:W-:-:S05]  /*4730*/  LEA.HI.X R11, R50, UR19, R11, 0x1, P0 ;  /* 0x00000013320b7c11 */ /* 0x000fca00080f0c0b */
[----:B------:R0:W-:Y:S02]  /*4740*/  STG.E desc[UR14][R10.64], R13 ;  /* 0x0000000d0a007986 */ /* 0x0001e4000c10190e */
.L_x_69:
[----:B------:R-:W-:Y:S05]  /*4750*/  BSYNC B0 ;  /* 0x0000000000007941 */ /* 0x000fea0003800000 */
.L_x_68:
[----:B------:R-:W-:Y:S02]  /*4760*/  IADD3 R40, R3, R40, RZ ;  /* 0x0000002803287210 */ /* 0x000fe40007ffe0ff */
[----:B------:R-:W-:Y:S02]  /*4770*/  IADD3 R39, R39, 0x1, RZ ;  /* 0x0000000127277810 */ /* 0x000fe40007ffe0ff */
[----:B------:R-:W-:-:S13]  /*4780*/  ISETP.GE.AND P0, PT, R40, UR4, PT ;  /* 0x0000000428007c0c */ /* 0x000fda000bf06270 */
[----:B------:R-:W-:Y:S05]  /*4790*/  @!P0 BRA `(.L_x_70) ;  /* 0xffffffb800fc8947 */ /* 0x000fea000383ffff */
.L_x_35:
[----:B------:R-:W1:Y:S01]  /*47a0*/  LDC R6, c[0x0][0xc] ;  /* 0x00000300ff067b82 */ /* 0x000e620000000800 */
[----:B------:R-:W-:Y:S01]  /*47b0*/  ISETP.NE.AND P2, PT, R47, RZ, PT ;  /* 0x000000ff2f00720c */ /* 0x000fe20003f45270 */
[----:B------:R-:W-:Y:S06]  /*47c0*/  BSSY B0, `(.L_x_71) ;  /* 0x0000015000007945 */ /* 0x000fec0003800000 */
[----:B------:R-:W2:Y:S08]  /*47d0*/  LDC R7, c[0x0][0x10] ;  /* 0x00000400ff077b82 */ /* 0x000eb00000000800 */
[----:B------:R-:W3:Y:S01]  /*47e0*/  LDC.64 R2, c[0x0][0x258] ;  /* 0x00009600ff027b82 */ /* 0x000ee20000000a00 */
[----:B-1----:R-:W-:-:S02]  /*47f0*/  IADD3 R4, R6, -0x1, RZ ;  /* 0xffffffff06047810 */ /* 0x002fc40007ffe0ff */
[----:B------:R-:W-:Y:S02]  /*4800*/  ISETP.NE.AND P1, PT, R6, 0x1, PT ;  /* 0x000000010600780c */ /* 0x000fe40003f25270 */
[----:B------:R-:W-:Y:S02]  /*4810*/  ISETP.NE.AND P0, PT, R4, UR16, PT ;  /* 0x0000001004007c0c */ /* 0x000fe4000bf05270 */
[C---:B--2---:R-:W-:Y:S02]  /*4820*/  IADD3 R5, R7.reuse, -0x1, RZ ;  /* 0xffffffff07057810 */ /* 0x044fe40007ffe0ff */
[----:B------:R-:W-:Y:S02]  /*4830*/  SHF.L.U32 R4, R7, 0x1, RZ ;  /* 0x0000000107047819 */ /* 0x000fe400000006ff */
[----:B------:R-:W-:Y:S02]  /*4840*/  ISETP.NE.OR P0, PT, R0, R5, P0 ;  /* 0x000000050000720c */ /* 0x000fe40000705670 */
[----:B------:R-:W-:-:S05]  /*4850*/  SEL R5, R4, RZ, P1 ;  /* 0x000000ff04057207 */ /* 0x000fca0000800000 */
[----:B---3--:R-:W-:Y:S01]  /*4860*/  IMAD.WIDE.U32 R2, R5, 0x4, R2 ;  /* 0x0000000405027825 */ /* 0x008fe200078e0002 */
[----:B------:R-:W-:Y:S06]  /*4870*/  @P2 BRA `(.L_x_72) ;  /* 0x0000000000242947 */ /* 0x000fec0003800000 */
[----:B------:R-:W1:Y:S01]  /*4880*/  S2R R0, SR_LANEID ;  /* 0x0000000000007919 */ /* 0x000e620000000000 */
[----:B------:R-:W-:Y:S02]  /*4890*/  VOTEU.ANY UR4, UPT, PT ;  /* 0x0000000000047886 */ /* 0x000fe400038e0100 */
[----:B------:R-:W-:Y:S02]  /*48a0*/  UFLO.U32 UR5, UR4 ;  /* 0x00000004000572bd */ /* 0x000fe400080e0000 */
[----:B------:R-:W2:Y:S04]  /*48b0*/  POPC R5, UR4 ;  /* 0x0000000400057d09 */ /* 0x000ea80008000000 */
[----:B-1----:R-:W-:-:S13]  /*48c0*/  ISETP.EQ.U32.AND P1, PT, R0, UR5, PT ;  /* 0x0000000500007c0c */ /* 0x002fda000bf22070 */
[----:B------:R-:W-:Y:S06]  /*48d0*/  @P1 MEMBAR.ALL.GPU ;  /* 0x0000000000001992 */ /* 0x000fec000000a000 */
[----:B------:R-:W-:-:S00]  /*48e0*/  @P1 ERRBAR ;  /* 0x00000000000019ab */ /* 0x000fc00000000000 */
[----:B------:R-:W-:Y:S06]  /*48f0*/  @P1 CGAERRBAR ;  /* 0x00000000000015ab */ /* 0x000fec0000000000 */
[----:B--2---:R1:W-:Y:S02]  /*4900*/  @P1 REDG.E.ADD.S32.STRONG.GPU desc[UR14][R2.64], R5 ;  /* 0x000000050200198e */ /* 0x0043e4000c10e38e */
.L_x_72:
[----:B------:R-:W-:Y:S05]  /*4910*/  BSYNC B0 ;  /* 0x0000000000007941 */ /* 0x000fea0003800000 */
.L_x_71:
[----:B------:R-:W-:Y:S05]  /*4920*/  @P0 EXIT ;  /* 0x000000000000094d */ /* 0x000fea0003800000 */
[----:B------:R-:W-:Y:S05]  /*4930*/  @P2 BRA `(.L_x_73) ;  /* 0x0000000000202947 */ /* 0x000fea0003800000 */
[----:B------:R-:W-:-:S05]  /*4940*/  IMAD R0, R6, R7, RZ ;  /* 0x0000000706007224 */ /* 0x000fca00078e02ff */
[----:B------:R-:W-:-:S13]  /*4950*/  ISETP.NE.AND P0, PT, R0, -0x1, PT ;  /* 0xffffffff0000780c */ /* 0x000fda0003f05270 */
[----:B------:R-:W-:Y:S05]  /*4960*/  @!P0 BRA `(.L_x_73) ;  /* 0x0000000000148947 */ /* 0x000fea0003800000 */
.L_x_74:
[----:B-1----:R-:W2:Y:S04]  /*4970*/  LDG.E.STRONG.GPU R5, desc[UR14][R2.64] ;  /* 0x0000000e02057981 */ /* 0x002ea8000c1ef900 */
[----:B--2---:R-:W-:Y:S01]  /*4980*/  CCTL.IVALL ;  /* 0x00000000ff00798f */ /* 0x004fe20002000000 */
[----:B------:R-:W-:Y:S05]  /*4990*/  YIELD ;  /* 0x0000000000007946 */ /* 0x000fea0003800000 */
[----:B------:R-:W-:-:S13]  /*49a0*/  ISETP.NE.AND P0, PT, R5, R0, PT ;  /* 0x000000000500720c */ /* 0x000fda0003f05270 */
[----:B------:R-:W-:Y:S05]  /*49b0*/  @P0 BRA `(.L_x_74) ;  /* 0xfffffffc00ec0947 */ /* 0x000fea000383ffff */
.L_x_73:
[----:B------:R-:W-:Y:S05]  /*49c0*/  WARPSYNC.ALL ;  /* 0x0000000000007948 */ /* 0x000fea0003800000 */
[----:B------:R-:W2:Y:S08]  /*49d0*/  LDC.64 R22, c[0x0][0x288] ;  /* 0x0000a200ff167b82 */ /* 0x000eb00000000a00 */
[----:B------:R-:W-:Y:S01]  /*49e0*/  BAR.SYNC.DEFER_BLOCKING 0x0 ;  /* 0x0000000000007b1d */ /* 0x000fe20000010000 */
[----:B--2---:R-:W-:-:S04]  /*49f0*/  LEA.HI R0, P0, R23, R22, RZ, 0x1 ;  /* 0x0000001617007211 */ /* 0x004fc800078108ff */
[----:B-1----:R-:W-:-:S04]  /*4a00*/  IADD3.X R3, RZ, R23, RZ, P0, !PT ;  /* 0x00000017ff037210 */ /* 0x002fc800007fe4ff */
        /* <DEDUP_REMOVED lines=8> */
[----:B------:R-:W1:Y:S01]  /*4a90*/  LDC.64 R14, c[0x0][0x218] ;  /* 0x00008600ff0e7b82 */ /* 0x000e620000000a00 */
[----:B------:R-:W-:Y:S01]  /*4aa0*/  SHF.L.U64.HI R23, R22, 0x2, R23 ;  /* 0x0000000216177819 */ /* 0x000fe20000010217 */
[----:B------:R-:W-:Y:S01]  /*4ab0*/  ULDC.64 UR4, c[0x0][0x268] ;  /* 0x00009a0000047ab9 */ /* 0x000fe20000000a00 */
[----:B------:R-:W-:Y:S02]  /*4ac0*/  IADD3 R5, R3, R5, RZ ;  /* 0x0000000503057210 */ /* 0x000fe40007ffe0ff */
[----:B------:R-:W-:Y:S02]  /*4ad0*/  SHF.L.U64.HI R31, R24, 0x2, R25 ;  /* 0x00000002181f7819 */ /* 0x000fe40000010219 */
[----:B------:R-:W-:Y:S01]  /*4ae0*/  LEA.HI R2, P0, R5, R2, RZ, 0x1 ;  /* 0x0000000205027211 */ /* 0x000fe200078108ff */
[----:B------:R-:W2:Y:S03]  /*4af0*/  LDC.64 R16, c[0x0][0x220] ;  /* 0x00008800ff107b82 */ /* 0x000ea60000000a00 */
[----:B------:R-:W-:-:S04]  /*4b00*/  IADD3.X R5, RZ, R5, RZ, P0, !PT ;  /* 0x00000005ff057210 */ /* 0x000fc800007fe4ff */
[--C-:B------:R-:W-:Y:S02]  /*4b10*/  SHF.R.S64 R27, R2, 0x1, R5.reuse ;  /* 0x00000001021b7819 */ /* 0x100fe40000001005 */
[----:B------:R-:W-:-:S04]  /*4b20*/  SHF.R.S32.HI R2, RZ, 0x1, R5 ;  /* 0x00000001ff027819 */ /* 0x000fc80000011405 */
[----:B------:R-:W-:-:S07]  /*4b30*/  SHF.L.U64.HI R29, R27, 0x2, R2 ;  /* 0x000000021b1d7819 */ /* 0x000fce0000010202 */
.L_x_75:
[----:B------:R-:W-:-:S04]  /*4b40*/  LEA R6, P0, R47, UR4, 0x2 ;  /* 0x000000042f067c11 */ /* 0x000fc8000f8010ff */
[----:B------:R-:W-:Y:S02]  /*4b50*/  LEA.HI.X R7, R47, UR5, R0, 0x2, P0 ;  /* 0x000000052f077c11 */ /* 0x000fe400080f1400 */
[-C--:B------:R-:W-:Y:S02]  /*4b60*/  LEA R8, P0, R24, R6.reuse, 0x2 ;  /* 0x0000000618087211 */ /* 0x080fe400078010ff */
[-C--:B------:R-:W-:Y:S01]  /*4b70*/  LEA R12, P1, R22, R6.reuse, 0x2 ;  /* 0x00000006160c7211 */ /* 0x080fe200078210ff */
[----:B---3--:R-:W3:Y:S01]  /*4b80*/  LDG.E R18, desc[UR14][R6.64] ;  /* 0x0000000e06127981 */ /* 0x008ee2000c1e1900 */
[----:B0-----:R-:W-:Y:S02]  /*4b90*/  LEA R10, P2, R27, R6, 0x2 ;  /* 0x000000061b0a7211 */ /* 0x001fe400078410ff */
[----:B------:R-:W-:Y:S02]  /*4ba0*/  IADD3.X R9, R7, R31, RZ, P0, !PT ;  /* 0x0000001f07097210 */ /* 0x000fe400007fe4ff */
[----:B------:R-:W-:-:S02]  /*4bb0*/  IADD3.X R13, R23, R7, RZ, P1, !PT ;  /* 0x00000007170d7210 */ /* 0x000fc40000ffe4ff */
[----:B------:R-:W-:Y:S01]  /*4bc0*/  IADD3.X R11, R7, R29, RZ, P2, !PT ;  /* 0x0000001d070b7210 */ /* 0x000fe200017fe4ff */
[----:B------:R-:W3:Y:S04]  /*4bd0*/  LDG.E R19, desc[UR14][R8.64] ;  /* 0x0000000e08137981 */ /* 0x000ee8000c1e1900 */
[----:B------:R-:W4:Y:S04]  /*4be0*/  LDG.E R20, desc[UR14][R12.64] ;  /* 0x0000000e0c147981 */ /* 0x000f28000c1e1900 */
[----:B------:R-:W4:Y:S01]  /*4bf0*/  LDG.E R21, desc[UR14][R10.64] ;  /* 0x0000000e0a157981 */ /* 0x000f22000c1e1900 */
[----:B------:R-:W-:-:S02]  /*4c00*/  SHF.L.U32 R5, R47, 0x1, RZ ;  /* 0x000000012f057819 */ /* 0x000fc400000006ff */
[----:B------:R-:W-:-:S03]  /*4c10*/  IADD3 R47, R47, 0x1e0, RZ ;  /* 0x000001e02f2f7810 */ /* 0x000fc60007ffe0ff */
[----:B-1----:R-:W-:-:S04]  /*4c20*/  IMAD.WIDE R2, R5, 0x4, R14 ;  /* 0x0000000405027825 */ /* 0x002fc800078e020e */
[----:B--2---:R-:W-:Y:S01]  /*4c30*/  IMAD.WIDE R4, R5, 0x4, R16 ;  /* 0x0000000405047825 */ /* 0x004fe200078e0210 */
[----:B------:R-:W-:Y:S02]  /*4c40*/  ISETP.GT.U32.AND P0, PT, R24, R47, PT ;  /* 0x0000002f1800720c */ /* 0x000fe40003f04070 */
[----:B------:R-:W-:-:S04]  /*4c50*/  SHF.R.S32.HI R0, RZ, 0x1f, R47 ;  /* 0x0000001fff007819 */ /* 0x000fc8000001142f */
[----:B------:R-:W-:Y:S01]  /*4c60*/  ISETP.GT.AND.EX P0, PT, R25, R0, PT, P0 ;  /* 0x000000001900720c */ /* 0x000fe20003f04300 */
[----:B---3--:R3:W-:Y:S04]  /*4c70*/  STG.E.64 desc[UR14][R2.64], R18 ;  /* 0x0000001202007986 */ /* 0x0087e8000c101b0e */
[----:B----4-:R3:W-:Y:S08]  /*4c80*/  STG.E.64 desc[UR14][R4.64], R20 ;  /* 0x0000001404007986 */ /* 0x0107f0000c101b0e */
[----:B------:R-:W-:Y:S05]  /*4c90*/  @P0 BRA `(.L_x_75) ;  /* 0xfffffffc00a80947 */ /* 0x000fea000383ffff */
[----:B------:R-:W-:Y:S05]  /*4ca0*/  EXIT ;  /* 0x000000000000794d */ /* 0x000fea0003800000 */
.L_x_76:
        /* <DEDUP_REMOVED lines=13> */
.L_x_3252:


//--------------------- .text._Z35group_norm_nhwc_bwd_one_pass_kernelI11Bf16IOFp32WLi256ELi30ELi480EEv26Group_norm_nhwc_bwd_params --------------------------
	.section	.text._Z35group_norm_nhwc_bwd_one_pass_kernelI11Bf16IOFp32WLi256ELi30ELi480EEv26Group_norm_nhwc_bwd_params,"ax",@progbits
	.align	128
        .global         _Z35group_norm_nhwc_bwd_one_pass_kernelI11Bf16IOFp32WLi256ELi30ELi480EEv26Group_norm_nhwc_bwd_params
        .type           _Z35group_norm_nhwc_bwd_one_pass_kernelI11Bf16IOFp32WLi256ELi30ELi480EEv26Group_norm_nhwc_bwd_params,@function
        .size           _Z35group_norm_nhwc_bwd_one_pass_kernelI11Bf16IOFp32WLi256ELi30ELi480EEv26Group_norm_nhwc_bwd_params,(.L_x_3253 - _Z35group_norm_nhwc_bwd_one_pass_kernelI11Bf16IOFp32WLi256ELi30ELi480EEv26Group_norm_nhwc_bwd_params)
        .other          _Z35group_norm_nhwc_bwd_one_pass_kernelI11Bf16IOFp32WLi256ELi30ELi480EEv26Group_norm_nhwc_bwd_params,@"STO_CUDA_ENTRY STV_DEFAULT"
_Z35group_norm_nhwc_bwd_one_pass_kernelI11Bf16IOFp32WLi256ELi30ELi480EEv26Group_norm_nhwc_bwd_params:
.text._Z35group_norm_nhwc_bwd_one_pass_kernelI11Bf16IOFp32WLi256ELi30ELi480EEv26Group_norm_nhwc_bwd_params:
[----:B------:R-:W-:Y:S01]  /*0000*/  LDC R1, c[0x0][0x28] ;  /* 0x00000a00ff017b82 */ /* 0x000fe20000000800 */
[----:B------:R-:W0:Y:S01]  /*0010*/  S2R R76, SR_CTAID.Y ;  /* 0x00000000004c7919 */ /* 0x000e220000002600 */
[----:B------:R-:W-:Y:S01]  /*0020*/  ULDC UR4, c[0x0][0x2a0] ;  /* 0x0000a80000047ab9 */ /* 0x000fe20000000800 */
[----:B------:R-:W-:Y:S01]  /*0030*/  ULDC UR5, c[0x0][0x270] ;  /* 0x00009c0000057ab9 */ /* 0x000fe20000000800 */
[----:B------:R-:W-:Y:S01]  /*0040*/  ULDC.64 UR8, c[0x0][0x208] ;  /* 0x0000820000087ab9 */ /* 0x000fe20000000a00 */
[----:B------:R-:W-:Y:S01]  /*0050*/  UIMAD UR4, UR4, UR5, URZ ;  /* 0x00000005040472a4 */ /* 0x000fe2000f8e023f */
[----:B------:R-:W1:Y:S05]  /*0060*/  S2R R77, SR_TID.X ;  /* 0x00000000004d7919 */ /* 0x000e6a0000002100 */
[----:B0-----:R-:W-:-:S13]  /*0070*/  ISETP.GE.AND P0, PT, R76, UR4, PT ;  /* 0x000000044c007c0c */ /* 0x001fda000bf06270 */
[----:B-1----:R-:W-:Y:S05]  /*0080*/  @P0 BRA `(.L_x_77) ;  /* 0x0000006000e00947 */ /* 0x002fea0003800000 */
[----:B------:R-:W0:Y:S01]  /*0090*/  LDC.64 R8, c[0x0][0x288] ;  /* 0x0000a200ff087b82 */ /* 0x000e220000000a00 */
[C---:B------:R-:W-:Y:S01]  /*00a0*/  IMAD.WIDE.U32 R2, R77.reuse, -0x77777777, RZ ;  /* 0x888888894d027825 */ /* 0x040fe200078e00ff */
[----:B------:R-:W-:Y:S01]  /*00b0*/  ULDC.64 UR10, c[0x0][0x290] ;  /* 0x0000a400000a7ab9 */ /* 0x000fe20000000a00 */
[----:B------:R-:W-:Y:S01]  /*00c0*/  ISETP.GE.U32.AND P1, PT, R77, 0x1e0, PT ;  /* 0x000001e04d00780c */ /* 0x000fe20003f26070 */
[----:B------:R-:W1:Y:S01]  /*00d0*/  S2R R0, SR_LANEID ;  /* 0x0000000000007919 */ /* 0x000e620000000000 */
[----:B------:R-:W-:Y:S01]  /*00e0*/  LOP3.LUT R79, R79, 0xfffffffd, RZ, 0xc0, !PT ;  /* 0xfffffffd4f4f7812 */ /* 0x000fe200078ec0ff */
[----:B------:R-:W-:Y:S01]  /*00f0*/  UMOV UR5, 0x400 ;  /* 0x0000040000057882 */ /* 0x000fe20000000000 */
[----:B------:R-:W-:Y:S01]  /*0100*/  SHF.R.U32.HI R2, RZ, 0x3, R3 ;  /* 0x00000003ff027819 */ /* 0x000fe20000011603 */
[----:B------:R-:W2:Y:S01]  /*0110*/  S2UR UR7, SR_CTAID.X ;  /* 0x00000000000779c3 */ /* 0x000ea20000002500 */
[----:B------:R-:W-:-:S03]  /*0120*/  HFMA2.MMA R67, -RZ, RZ, 0, 0 ;  /* 0x00000000ff437435 */ /* 0x000fc600000001ff */
[----:B------:R-:W-:-:S04]  /*0130*/  IMAD R78, R2, -0xf, R77 ;  /* 0xfffffff1024e7824 */ /* 0x000fc800078e024d */
[----:B------:R-:W2:Y:S01]  /*0140*/  LDC R75, c[0x0][0x2ac] ;  /* 0x0000ab00ff4b7b82 */ /* 0x000ea20000000800 */
[----:B------:R-:W-:-:S07]  /*0150*/  SHF.L.U32 R78, R78, 0x1, RZ ;  /* 0x000000014e4e7819 */ /* 0x000fce00000006ff */
[----:B------:R-:W3:Y:S01]  /*0160*/  S2UR UR6, SR_CgaCtaId ;  /* 0x00000000000679c3 */ /* 0x000ee20000008800 */
[----:B0-----:R-:W-:Y:S01]  /*0170*/  IMAD.WIDE.U32 R4, R8, 0x3, RZ ;  /* 0x0000000308047825 */ /* 0x001fe200078e00ff */
[C---:B------:R-:W-:Y:S02]  /*0180*/  LEA.HI R8, P0, R9.reuse, R8, RZ, 0x1 ;  /* 0x0000000809087211 */ /* 0x040fe400078108ff */
[-C--:B------:R-:W-:Y:S02]  /*0190*/  LEA R17, R9, R9.reuse, 0x1 ;  /* 0x0000000909117211 */ /* 0x080fe400078e08ff */
[----:B------:R-:W-:Y:S02]  /*01a0*/  IADD3.X R15, RZ, R9, RZ, P0, !PT ;  /* 0x00000009ff0f7210 */ /* 0x000fe400007fe4ff */
[----:B------:R-:W-:-:S04]  /*01b0*/  IADD3 R17, R5, R17, RZ ;  /* 0x0000001105117210 */ /* 0x000fc80007ffe0ff */
[----:B------:R-:W-:Y:S02]  /*01c0*/  LEA.HI R6, P2, R17, R4, RZ, 0x1 ;  /* 0x0000000411067211 */ /* 0x000fe400078508ff */
[----:B------:R-:W-:Y:S01]  /*01d0*/  SHF.R.S64 R4, R8, 0x1, R15 ;  /* 0x0000000108047819 */ /* 0x000fe2000000100f */
[----:B--2---:R-:W-:Y:S01]  /*01e0*/  IMAD R75, R75, UR7, R2 ;  /* 0x000000074b4b7c24 */ /* 0x004fe2000f8e0202 */
[----:B------:R-:W-:Y:S02]  /*01f0*/  SHF.R.S32.HI R2, RZ, 0x1f, R77 ;  /* 0x0000001fff027819 */ /* 0x000fe4000001144d */
[----:B------:R-:W-:Y:S02]  /*0200*/  IADD3.X R17, RZ, R17, RZ, P2, !PT ;  /* 0x00000011ff117210 */ /* 0x000fe400017fe4ff */
[C---:B------:R-:W-:Y:S02]  /*0210*/  ISETP.LT.U32.AND P0, PT, R75.reuse, UR10, PT ;  /* 0x0000000a4b007c0c */ /* 0x040fe4000bf01070 */
[----:B------:R-:W-:Y:S01]  /*0220*/  SHF.R.S32.HI R3, RZ, 0x1f, R75 ;  /* 0x0000001fff037819 */ /* 0x000fe2000001144b */
[----:B---3--:R-:W-:Y:S01]  /*0230*/  ULEA UR5, UR6, UR5, 0x18 ;  /* 0x0000000506057291 */ /* 0x008fe2000f8ec03f */
[----:B------:R-:W-:-:S02]  /*0240*/  IADD3 R74, R75, 0x20, RZ ;  /* 0x000000204b4a7810 */ /* 0x000fc40007ffe0ff */
[----:B------:R-:W-:Y:S02]  /*0250*/  ISETP.LT.AND.EX P0, PT, R3, UR11, !P1, P0 ;  /* 0x0000000b03007c0c */ /* 0x000fe4000cf01300 */
[C---:B------:R-:W-:Y:S02]  /*0260*/  IADD3 R73, R75.reuse, 0x40, RZ ;  /* 0x000000404b497810 */ /* 0x040fe40007ffe0ff */
[C---:B------:R-:W-:Y:S02]  /*0270*/  IADD3 R72, R75.reuse, 0x60, RZ ;  /* 0x000000604b487810 */ /* 0x040fe40007ffe0ff */
[C---:B------:R-:W-:Y:S02]  /*0280*/  IADD3 R71, R75.reuse, 0x80, RZ ;  /* 0x000000804b477810 */ /* 0x040fe40007ffe0ff */
[----:B------:R-:W-:Y:S02]  /*0290*/  LEA.HI R2, R2, R77, RZ, 0x5 ;  /* 0x0000004d02027211 */ /* 0x000fe400078f28ff */
[----:B------:R-:W-:-:S02]  /*02a0*/  IADD3 R70, R75, 0xa0, RZ ;  /* 0x000000a04b467810 */ /* 0x000fc40007ffe0ff */
[----:B------:R-:W-:Y:S02]  /*02b0*/  ISETP.LT.U32.AND P5, PT, R74, UR10, PT ;  /* 0x0000000a4a007c0c */ /* 0x000fe4000bfa1070 */
[----:B------:R-:W-:Y:S02]  /*02c0*/  ISETP.LT.U32.AND P4, PT, R73, UR10, PT ;  /* 0x0000000a49007c0c */ /* 0x000fe4000bf81070 */
[----:B------:R-:W-:Y:S02]  /*02d0*/  @P0 LOP3.LUT R79, R79, 0x2, RZ, 0xfc, !PT ;  /* 0x000000024f4f0812 */ /* 0x000fe400078efcff */
[----:B------:R-:W-:Y:S02]  /*02e0*/  ISETP.LT.U32.AND P3, PT, R72, UR10, PT ;  /* 0x0000000a48007c0c */ /* 0x000fe4000bf61070 */
[----:B------:R-:W-:Y:S02]  /*02f0*/  ISETP.LT.U32.AND P2, PT, R71, UR10, PT ;  /* 0x0000000a47007c0c */ /* 0x000fe4000bf41070 */
[----:B------:R-:W-:-:S02]  /*0300*/  SHF.R.S32.HI R5, RZ, 0x1f, R74 ;  /* 0x0000001fff057819 */ /* 0x000fc4000001144a */
[----:B------:R-:W-:Y:S02]  /*0310*/  SHF.R.S32.HI R7, RZ, 0x1f, R73 ;  /* 0x0000001fff077819 */ /* 0x000fe40000011449 */
[----:B------:R-:W-:Y:S02]  /*0320*/  SHF.R.S32.HI R9, RZ, 0x1f, R72 ;  /* 0x0000001fff097819 */ /* 0x000fe40000011448 */
[----:B------:R-:W-:Y:S02]  /*0330*/  SHF.R.S32.HI R11, RZ, 0x1f, R71 ;  /* 0x0000001fff0b7819 */ /* 0x000fe40000011447 */
[----:B------:R-:W-:Y:S02]  /*0340*/  SHF.R.S32.HI R15, RZ, 0x1, R15 ;  /* 0x00000001ff0f7819 */ /* 0x000fe4000001140f */
[----:B------:R-:W-:Y:S02]  /*0350*/  SHF.R.S64 R6, R6, 0x1, R17 ;  /* 0x0000000106067819 */ /* 0x000fe40000001011 */
[----:B------:R-:W-:Y:S01]  /*0360*/  ISETP.LT.U32.AND P0, PT, R70, UR10, PT ;  /* 0x0000000a46007c0c */ /* 0x000fe2000bf01070 */
[----:B------:R-:W-:Y:S01]  /*0370*/  ULDC.U8 UR10, c[0x0][0x2a4] ;  /* 0x0000a900000a7ab9 */ /* 0x000fe20000000000 */
[----:B------:R-:W-:-:S02]  /*0380*/  SHF.R.S32.HI R13, RZ, 0x1f, R70 ;  /* 0x0000001fff0d7819 */ /* 0x000fc40000011446 */
[----:B------:R-:W-:Y:S02]  /*0390*/  SHF.R.S32.HI R2, RZ, 0x5, R2 ;  /* 0x00000005ff027819 */ /* 0x000fe40000011402 */
[----:B------:R-:W-:Y:S02]  /*03a0*/  IADD3 R69, R75, 0xc0, RZ ;  /* 0x000000c04b457810 */ /* 0x000fe40007ffe0ff */
[----:B------:R-:W-:Y:S02]  /*03b0*/  SHF.R.S32.HI R17, RZ, 0x1, R17 ;  /* 0x00000001ff117819 */ /* 0x000fe40000011411 */
[----:B------:R-:W-:Y:S02]  /*03c0*/  ISETP.LT.AND.EX P5, PT, R5, UR11, !P1, P5 ;  /* 0x0000000b05007c0c */ /* 0x000fe4000cfa1350 */
[----:B------:R-:W-:Y:S02]  /*03d0*/  ISETP.LT.AND.EX P4, PT, R7, UR11, !P1, P4 ;  /* 0x0000000b07007c0c */ /* 0x000fe4000cf81340 */
[----:B------:R-:W-:-:S02]  /*03e0*/  ISETP.LT.AND.EX P3, PT, R9, UR11, !P1, P3 ;  /* 0x0000000b09007c0c */ /* 0x000fc4000cf61330 */
[----:B------:R-:W-:Y:S02]  /*03f0*/  ISETP.LT.AND.EX P2, PT, R11, UR11, !P1, P2 ;  /* 0x0000000b0b007c0c */ /* 0x000fe4000cf41320 */
[----:B------:R-:W-:Y:S02]  /*0400*/  SHF.L.U64.HI R8, R4, 0x2, R15 ;  /* 0x0000000204087819 */ /* 0x000fe4000001020f */
[----:B------:R-:W-:Y:S02]  /*0410*/  ISETP.LT.AND.EX P1, PT, R13, UR11, !P1, P0 ;  /* 0x0000000b0d007c0c */ /* 0x000fe4000cf21300 */
[----:B------:R-:W-:Y:S02]  /*0420*/  LEA R2, R2, UR5, 0x3 ;  /* 0x0000000502027c11 */ /* 0x000fe4000f8e18ff */
[----:B------:R-:W-:Y:S02]  /*0430*/  IADD3 R68, R75, 0xe0, RZ ;  /* 0x000000e04b447810 */ /* 0x000fe40007ffe0ff */
[----:B------:R-:W-:-:S02]  /*0440*/  SHF.R.S32.HI R15, RZ, 0x1f, R69 ;  /* 0x0000001fff0f7819 */ /* 0x000fc40000011445 */
[----:B-1----:R-:W-:-:S07]  /*0450*/  SHF.L.U64.HI R10, R6, 0x2, R17 ;  /* 0x00000002060a7819 */ /* 0x002fce0000010211 */
.L_x_128:
[----:B------:R-:W0:Y:S01]  /*0460*/  LDC R23, c[0x0][0x2a0] ;  /* 0x0000a800ff177b82 */ /* 0x000e220000000800 */
[----:B------:R-:W-:Y:S01]  /*0470*/  LOP3.LUT P6, RZ, R79, 0x2, RZ, 0xc0, !PT ;  /* 0x000000024fff7812 */ /* 0x000fe200078cc0ff */
[----:B------:R-:W-:-:S06]  /*0480*/  ULDC.64 UR12, c[0x0][0x298] ;  /* 0x0000a600000c7ab9 */ /* 0x000fcc0000000a00 */
[----:B------:R-:W1:Y:S08]  /*0490*/  @P4 LDC.64 R26, c[0x0][0x288] ;  /* 0x0000a200ff1a4b82 */ /* 0x000e700000000a00 */
[----:B------:R-:W2:Y:S01]  /*04a0*/  @P6 LDC.64 R40, c[0x0][0x230] ;  /* 0x00008c00ff286b82 */ /* 0x000ea20000000a00 */
[----:B0-----:R-:W-:-:S07]  /*04b0*/  IABS R21, R23 ;  /* 0x0000001700157213 */ /* 0x001fce0000000000 */
[----:B------:R-:W0:Y:S01]  /*04c0*/  @P5 LDC.64 R34, c[0x0][0x230] ;  /* 0x00008c00ff225b82 */ /* 0x000e220000000a00 */
[----:B------:R-:W3:Y:S07]  /*04d0*/  I2F.RP R12, R21 ;  /* 0x00000015000c7306 */ /* 0x000eee0000209400 */
[----:B------:R-:W4:Y:S08]  /*04e0*/  @P5 LDC.64 R32, c[0x0][0x228] ;  /* 0x00008a00ff205b82 */ /* 0x000f300000000a00 */
[----:B------:R-:W4:Y:S01]  /*04f0*/  @P4 LDC.64 R30, c[0x0][0x230] ;  /* 0x00008c00ff1e4b82 */ /* 0x000f220000000a00 */
[----:B---3--:R-:W3:Y:S07]  /*0500*/  MUFU.RCP R12, R12 ;  /* 0x0000000c000c7308 */ /* 0x008eee0000001000 */
[----:B------:R-:W2:Y:S08]  /*0510*/  @P3 LDC.64 R24, c[0x0][0x288] ;  /* 0x0000a200ff183b82 */ /* 0x000eb00000000a00 */
[----:B------:R-:W4:Y:S01]  /*0520*/  @P2 LDC.64 R42, c[0x0][0x228] ;  /* 0x00008a00ff2a2b82 */ /* 0x000f220000000a00 */
[----:B---3--:R-:W-:-:S04]  /*0530*/  IADD3 R16, R12, 0xffffffe, RZ ;  /* 0x0ffffffe0c107810 */ /* 0x008fc80007ffe0ff */
[----:B------:R3:W1:Y:S03]  /*0540*/  F2I.FTZ.U32.TRUNC.NTZ R17, R16 ;  /* 0x0000001000117305 */ /* 0x000666000021f000 */
[----:B------:R-:W4:Y:S01]  /*0550*/  @P1 LDC.64 R44, c[0x0][0x230] ;  /* 0x00008c00ff2c1b82 */ /* 0x000f220000000a00 */
[----:B---3--:R-:W-:-:S07]  /*0560*/  MOV R16, RZ ;  /* 0x000000ff00107202 */ /* 0x008fce0000000f00 */
[----:B------:R-:W3:Y:S01]  /*0570*/  LDC R53, c[0x0][0x2ac] ;  /* 0x0000ab00ff357b82 */ /* 0x000ee20000000800 */
[----:B-1----:R-:W-:-:S05]  /*0580*/  IADD3 R14, RZ, -R17, RZ ;  /* 0x80000011ff0e7210 */ /* 0x002fca0007ffe0ff */
[----:B------:R-:W-:Y:S01]  /*0590*/  IMAD R19, R14, R21, RZ ;  /* 0x000000150e137224 */ /* 0x000fe200078e02ff */
[----:B------:R-:W-:-:S03]  /*05a0*/  IABS R14, R76 ;  /* 0x0000004c000e7213 */ /* 0x000fc60000000000 */
[----:B------:R-:W-:-:S06]  /*05b0*/  IMAD.HI.U32 R17, R17, R19, R16 ;  /* 0x0000001311117227 */ /* 0x000fcc00078e0010 */
[----:B------:R-:W-:-:S05]  /*05c0*/  IMAD.HI.U32 R17, R17, R14, RZ ;  /* 0x0000000e11117227 */ /* 0x000fca00078e00ff */
[----:B------:R-:W-:-:S05]  /*05d0*/  IADD3 R12, -R17, RZ, RZ ;  /* 0x000000ff110c7210 */ /* 0x000fca0007ffe1ff */
[----:B------:R-:W-:Y:S01]  /*05e0*/  IMAD R12, R21, R12, R14 ;  /* 0x0000000c150c7224 */ /* 0x000fe200078e020e */
[----:B------:R-:W-:-:S04]  /*05f0*/  SHF.R.S32.HI R14, RZ, 0x1f, R78 ;  /* 0x0000001fff0e7819 */ /* 0x000fc8000001144e */
[----:B------:R-:W-:-:S13]  /*0600*/  ISETP.GT.U32.AND P0, PT, R21, R12, PT ;  /* 0x0000000c1500720c */ /* 0x000fda0003f04070 */
[-C--:B------:R-:W-:Y:S02]  /*0610*/  @!P0 IADD3 R12, R12, -R21.reuse, RZ ;  /* 0x800000150c0c8210 */ /* 0x080fe40007ffe0ff */
[----:B------:R-:W-:Y:S02]  /*0620*/  @!P0 IADD3 R17, R17, 0x1, RZ ;  /* 0x0000000111118810 */ /* 0x000fe40007ffe0ff */
[----:B------:R-:W-:Y:S02]  /*0630*/  ISETP.GT.U32.AND P0, PT, R21, R12, PT ;  /* 0x0000000c1500720c */ /* 0x000fe40003f04070 */
[----:B------:R-:W-:-:S04]  /*0640*/  IADD3 R19, R12, -R21, RZ ;  /* 0x800000150c137210 */ /* 0x000fc80007ffe0ff */
[----:B------:R-:W-:Y:S02]  /*0650*/  SEL R19, R19, R12, !P0 ;  /* 0x0000000c13137207 */ /* 0x000fe40004000000 */
[----:B------:R-:W-:Y:S02]  /*0660*/  ISETP.GE.U32.AND P0, PT, R12, R21, PT ;  /* 0x000000150c00720c */ /* 0x000fe40003f06070 */
[----:B------:R-:W-:Y:S01]  /*0670*/  LOP3.LUT R12, R76, R23, RZ, 0x3c, !PT ;  /* 0x000000174c0c7212 */ /* 0x000fe200078e3cff */
[----:B------:R-:W1:Y:S10]  /*0680*/  @P5 LDC.64 R20, c[0x0][0x288] ;  /* 0x0000a200ff145b82 */ /* 0x000e740000000a00 */
[----:B------:R-:W-:-:S02]  /*0690*/  @P0 IADD3 R17, R17, 0x1, RZ ;  /* 0x0000000111110810 */ /* 0x000fc40007ffe0ff */
[----:B------:R-:W-:-:S13]  /*06a0*/  ISETP.GE.AND P0, PT, R76, RZ, PT ;  /* 0x000000ff4c00720c */ /* 0x000fda0003f06270 */
[----:B------:R-:W-:Y:S02]  /*06b0*/  @!P0 IADD3 R19, -R19, RZ, RZ ;  /* 0x000000ff13138210 */ /* 0x000fe40007ffe1ff */
[----:B------:R-:W-:Y:S02]  /*06c0*/  ISETP.GE.AND P0, PT, R12, RZ, PT ;  /* 0x000000ff0c00720c */ /* 0x000fe40003f06270 */
[----:B------:R-:W-:-:S11]  /*06d0*/  LOP3.LUT R12, RZ, R23, RZ, 0x33, !PT ;  /* 0x00000017ff0c7212 */ /* 0x000fd600078e33ff */
[----:B------:R-:W-:Y:S02]  /*06e0*/  @!P0 IADD3 R17, -R17, RZ, RZ ;  /* 0x000000ff11118210 */ /* 0x000fe40007ffe1ff */
[----:B------:R-:W-:Y:S02]  /*06f0*/  ISETP.NE.AND P0, PT, R23, RZ, PT ;  /* 0x000000ff1700720c */ /* 0x000fe40003f05270 */
[----:B------:R-:W0:Y:S02]  /*0700*/  @P6 LDC.64 R22, c[0x0][0x228] ;  /* 0x00008a00ff166b82 */ /* 0x000e240000000a00 */
[C---:B------:R-:W-:Y:S02]  /*0710*/  SEL R80, R12.reuse, R19, !P0 ;  /* 0x000000130c507207 */ /* 0x040fe40004000000 */
[----:B------:R-:W-:-:S03]  /*0720*/  SEL R17, R12, R17, !P0 ;  /* 0x000000110c117207 */ /* 0x000fc60004000000 */
[----:B------:R-:W-:Y:S01]  /*0730*/  IMAD R49, R80, 0x1e, RZ ;  /* 0x0000001e50317824 */ /* 0x000fe200078e02ff */
[----:B------:R-:W2:Y:S01]  /*0740*/  @P6 LDC.64 R18, c[0x0][0x288] ;  /* 0x0000a200ff126b82 */ /* 0x000ea20000000a00 */
[----:B------:R-:W-:-:S03]  /*0750*/  SHF.R.S32.HI R12, RZ, 0x1f, R17 ;  /* 0x0000001fff0c7819 */ /* 0x000fc60000011411 */
[----:B------:R-:W-:Y:S02]  /*0760*/  IADD3 R84, P0, R78, R49, RZ ;  /* 0x000000314e547210 */ /* 0x000fe40007f1e0ff */
[----:B------:R-:W-:Y:S02]  /*0770*/  IMAD R12, R12, UR12, RZ ;  /* 0x0000000c0c0c7c24 */ /* 0x000fe4000f8e02ff */
[----:B------:R-:W-:Y:S01]  /*0780*/  LEA.HI.X.SX32 R85, R49, R14, 0x1, P0 ;  /* 0x0000000e31557211 */ /* 0x000fe200000f0eff */
[----:B-1----:R-:W-:Y:S02]  /*0790*/  @P5 IMAD R14, R5, R20, RZ ;  /* 0x00000014050e5224 */ /* 0x002fe400078e02ff */
[C---:B------:R-:W-:Y:S02]  /*07a0*/  IMAD R87, R17.reuse, UR13, R12 ;  /* 0x0000000d11577c24 */ /* 0x040fe4000f8e020c */
[----:B------:R-:W-:Y:S01]  /*07b0*/  IMAD.WIDE.U32 R84, R17, UR12, R84 ;  /* 0x0000000c11547c25 */ /* 0x000fe2000f8e0054 */
[----:B------:R-:W-:-:S03]  /*07c0*/  ULDC.64 UR12, c[0x0][0x290] ;  /* 0x0000a400000c7ab9 */ /* 0x000fc60000000a00 */
[----:B------:R-:W-:Y:S01]  /*07d0*/  @P5 IMAD R21, R74, R21, R14 ;  /* 0x000000154a155224 */ /* 0x000fe200078e020e */
[----:B------:R-:W-:Y:S01]  /*07e0*/  IADD3 R87, R85, R87, RZ ;  /* 0x0000005755577210 */ /* 0x000fe20007ffe0ff */
[----:B------:R-:W-:Y:S01]  /*07f0*/  @P4 IMAD R14, R7, R26, RZ ;  /* 0x0000001a070e4224 */ /* 0x000fe200078e02ff */
[-C--:B------:R-:W-:Y:S02]  /*0800*/  @P6 MOV R86, R84.reuse ;  /* 0x0000005400566202 */ /* 0x080fe40000000f00 */
[----:B------:R-:W-:Y:S01]  /*0810*/  @P3 MOV R28, R84 ;  /* 0x00000054001c3202 */ /* 0x000fe20000000f00 */
[----:B------:R-:W-:Y:S02]  /*0820*/  @P4 IMAD R27, R73, R27, R14 ;  /* 0x0000001b491b4224 */ /* 0x000fe400078e020e */
[-C--:B--2---:R-:W-:Y:S02]  /*0830*/  @P6 IMAD R12, R3, R18.reuse, RZ ;  /* 0x00000012030c6224 */ /* 0x084fe400078e02ff */
[----:B------:R-:W-:-:S04]  /*0840*/  @P6 IMAD.WIDE.U32 R16, R75, R18, R86 ;  /* 0x000000124b106225 */ /* 0x000fc800078e0056 */
[----:B------:R-:W-:Y:S01]  /*0850*/  @P6 IMAD R19, R75, R19, R12 ;  /* 0x000000134b136224 */ /* 0x000fe200078e020c */
[----:B------:R-:W-:Y:S01]  /*0860*/  @P6 SHF.L.U32 R37, R16, 0x1, RZ ;  /* 0x0000000110256819 */ /* 0x000fe200000006ff */
[----:B------:R-:W-:-:S03]  /*0870*/  @P3 IMAD R14, R9, R24, RZ ;  /* 0x00000018090e3224 */ /* 0x000fc600078e02ff */
[----:B------:R-:W-:Y:S01]  /*0880*/  @P6 IADD3 R17, R17, R19, RZ ;  /* 0x0000001311116210 */ /* 0x000fe20007ffe0ff */
[----:B------:R-:W-:Y:S01]  /*0890*/  @P3 IMAD R39, R72, R25, R14 ;  /* 0x0000001948273224 */ /* 0x000fe200078e020e */
[----:B------:R-:W-:Y:S01]  /*08a0*/  @P6 IADD3 R40, P0, R37, R40, RZ ;  /* 0x0000002825286210 */ /* 0x000fe20007f1e0ff */
[----:B------:R-:W1:Y:S01]  /*08b0*/  @P4 LDC.64 R18, c[0x0][0x228] ;  /* 0x00008a00ff124b82 */ /* 0x000e620000000a00 */
[----:B------:R-:W-:Y:S02]  /*08c0*/  @P6 SHF.L.U64.HI R12, R16, 0x1, R17 ;  /* 0x00000001100c6819 */ /* 0x000fe40000010211 */
[----:B------:R-:W-:Y:S02]  /*08d0*/  @P5 MOV R16, R84 ;  /* 0x0000005400105202 */ /* 0x000fe40000000f00 */
[----:B------:R-:W-:Y:S02]  /*08e0*/  @P5 MOV R17, R87 ;  /* 0x0000005700115202 */ /* 0x000fe40000000f00 */
[----:B------:R-:W-:-:S02]  /*08f0*/  @P6 IADD3.X R41, R12, R41, RZ, P0, !PT ;  /* 0x000000290c296210 */ /* 0x000fc400007fe4ff */
[----:B0-----:R-:W-:Y:S01]  /*0900*/  @P6 IADD3 R36, P0, R37, R22, RZ ;  /* 0x0000001625246210 */ /* 0x001fe20007f1e0ff */
[----:B------:R-:W-:-:S03]  /*0910*/  @P5 IMAD.WIDE.U32 R16, R74, R20, R16 ;  /* 0x000000144a105225 */ /* 0x000fc600078e0010 */
[----:B------:R-:W-:Y:S02]  /*0920*/  @P6 IADD3.X R37, R12, R23, RZ, P0, !PT ;  /* 0x000000170c256210 */ /* 0x000fe400007fe4ff */
[----:B------:R-:W-:Y:S02]  /*0930*/  @P5 IADD3 R17, R17, R21, RZ ;  /* 0x0000001511115210 */ /* 0x000fe40007ffe0ff */
[C---:B------:R-:W-:Y:S01]  /*0940*/  @P5 SHF.L.U32 R23, R16.reuse, 0x1, RZ ;  /* 0x0000000110175819 */ /* 0x040fe200000006ff */
[----:B------:R-:W0:Y:S01]  /*0950*/  @P2 LDC.64 R20, c[0x0][0x288] ;  /* 0x0000a200ff142b82 */ /* 0x000e220000000a00 */
[----:B------:R-:W-:Y:S02]  /*0960*/  @P5 SHF.L.U64.HI R12, R16, 0x1, R17 ;  /* 0x00000001100c5819 */ /* 0x000fe40000010211 */
[----:B------:R-:W-:Y:S02]  /*0970*/  @P4 MOV R16, R84 ;  /* 0x0000005400104202 */ /* 0x000fe40000000f00 */
[----:B------:R-:W-:-:S02]  /*0980*/  @P4 MOV R17, R87 ;  /* 0x0000005700114202 */ /* 0x000fc40000000f00 */
[----:B------:R-:W-:Y:S01]  /*0990*/  @P5 IADD3 R34, P0, R23, R34, RZ ;  /* 0x0000002217225210 */ /* 0x000fe20007f1e0ff */
[----:B------:R-:W-:-:S03]  /*09a0*/  @P4 IMAD.WIDE.U32 R16, R73, R26, R16 ;  /* 0x0000001a49104225 */ /* 0x000fc600078e0010 */
[----:B------:R-:W-:Y:S02]  /*09b0*/  @P5 IADD3.X R35, R12, R35, RZ, P0, !PT ;  /* 0x000000230c235210 */ /* 0x000fe400007fe4ff */
[----:B----4-:R-:W-:Y:S02]  /*09c0*/  @P5 IADD3 R32, P0, R23, R32, RZ ;  /* 0x0000002017205210 */ /* 0x010fe40007f1e0ff */
[----:B------:R-:W-:Y:S01]  /*09d0*/  @P4 IADD3 R17, R17, R27, RZ ;  /* 0x0000001b11114210 */ /* 0x000fe20007ffe0ff */
[----:B------:R-:W2:Y:S01]  /*09e0*/  @P3 LDC.64 R22, c[0x0][0x230] ;  /* 0x00008c00ff163b82 */ /* 0x000ea20000000a00 */
[----:B------:R-:W-:Y:S02]  /*09f0*/  @P4 SHF.L.U32 R29, R16, 0x1, RZ ;  /* 0x00000001101d4819 */ /* 0x000fe400000006ff */
[----:B------:R-:W-:Y:S02]  /*0a00*/  @P5 IADD3.X R33, R12, R33, RZ, P0, !PT ;  /* 0x000000210c215210 */ /* 0x000fe400007fe4ff */
[----:B------:R-:W-:-:S02]  /*0a10*/  @P4 SHF.L.U64.HI R12, R16, 0x1, R17 ;  /* 0x00000001100c4819 */ /* 0x000fc40000010211 */
[----:B------:R-:W-:Y:S01]  /*0a20*/  @P4 IADD3 R30, P0, R29, R30, RZ ;  /* 0x0000001e1d1e4210 */ /* 0x000fe20007f1e0ff */
[----:B------:R-:W4:Y:S01]  /*0a30*/  @P1 LDC.64 R16, c[0x0][0x288] ;  /* 0x0000a200ff101b82 */ /* 0x000f220000000a00 */
[----:B0-----:R-:W-:Y:S02]  /*0a40*/  @P2 IMAD R14, R11, R20, RZ ;  /* 0x000000140b0e2224 */ /* 0x001fe400078e02ff */
[C---:B------:R-:W-:Y:S02]  /*0a50*/  @P4 IADD3.X R31, R12.reuse, R31, RZ, P0, !PT ;  /* 0x0000001f0c1f4210 */ /* 0x040fe400007fe4ff */
[----:B-1----:R-:W-:Y:S01]  /*0a60*/  @P4 IADD3 R18, P0, R29, R18, RZ ;  /* 0x000000121d124210 */ /* 0x002fe20007f1e0ff */
[----:B------:R-:W-:Y:S01]  /*0a70*/  @P2 IMAD R47, R71, R21, R14 ;  /* 0x00000015472f2224 */ /* 0x000fe200078e020e */
[----:B------:R-:W-:Y:S01]  /*0a80*/  @P3 MOV R29, R87 ;  /* 0x00000057001d3202 */ /* 0x000fe20000000f00 */
[----:B------:R-:W0:Y:S01]  /*0a90*/  @P3 LDC.64 R26, c[0x0][0x228] ;  /* 0x00008a00ff1a3b82 */ /* 0x000e220000000a00 */
[----:B------:R-:W-:Y:S01]  /*0aa0*/  @P4 IADD3.X R19, R12, R19, RZ, P0, !PT ;  /* 0x000000130c134210 */ /* 0x000fe200007fe4ff */
[----:B------:R-:W-:-:S06]  /*0ab0*/  @P3 IMAD.WIDE.U32 R24, R72, R24, R28 ;  /* 0x0000001848183225 */ /* 0x000fcc00078e001c */
[----:B------:R-:W1:Y:S01]  /*0ac0*/  @P2 LDC.64 R28, c[0x0][0x230] ;  /* 0x00008c00ff1c2b82 */ /* 0x000e620000000a00 */
[----:B------:R-:W-:Y:S02]  /*0ad0*/  @P3 IADD3 R25, R25, R39, RZ ;  /* 0x0000002719193210 */ /* 0x000fe40007ffe0ff */
[C---:B------:R-:W-:Y:S02]  /*0ae0*/  @P3 SHF.L.U32 R39, R24.reuse, 0x1, RZ ;  /* 0x0000000118273819 */ /* 0x040fe400000006ff */
[----:B------:R-:W-:Y:S02]  /*0af0*/  @P3 SHF.L.U64.HI R12, R24, 0x1, R25 ;  /* 0x00000001180c3819 */ /* 0x000fe40000010219 */
[----:B------:R-:W-:Y:S01]  /*0b00*/  @P2 MOV R24, R84 ;  /* 0x0000005400182202 */ /* 0x000fe20000000f00 */
[----:B----4-:R-:W-:Y:S01]  /*0b10*/  @P1 IMAD R38, R13, R16, RZ ;  /* 0x000000100d261224 */ /* 0x010fe200078e02ff */
[----:B------:R-:W-:Y:S02]  /*0b20*/  @P2 MOV R25, R87 ;  /* 0x0000005700192202 */ /* 0x000fe40000000f00 */
[----:B--2---:R-:W-:Y:S01]  /*0b30*/  @P3 IADD3 R22, P0, R39, R22, RZ ;  /* 0x0000001627163210 */ /* 0x004fe20007f1e0ff */
[----:B------:R-:W-:Y:S01]  /*0b40*/  @P1 IMAD R51, R70, R17, R38 ;  /* 0x0000001146331224 */ /* 0x000fe200078e0226 */
[----:B------:R-:W-:Y:S01]  /*0b50*/  @P1 MOV R38, R84 ;  /* 0x0000005400261202 */ /* 0x000fe20000000f00 */
[----:B------:R-:W-:Y:S01]  /*0b60*/  @P2 IMAD.WIDE.U32 R20, R71, R20, R24 ;  /* 0x0000001447142225 */ /* 0x000fe200078e0018 */
[----:B------:R-:W-:Y:S01]  /*0b70*/  @P3 IADD3.X R23, R12, R23, RZ, P0, !PT ;  /* 0x000000170c173210 */ /* 0x000fe200007fe4ff */
[----:B------:R-:W2:Y:S01]  /*0b80*/  @P1 LDC.64 R24, c[0x0][0x228] ;  /* 0x00008a00ff181b82 */ /* 0x000ea20000000a00 */
[----:B0-----:R-:W-:-:S02]  /*0b90*/  @P3 IADD3 R26, P0, R39, R26, RZ ;  /* 0x0000001a271a3210 */ /* 0x001fc40007f1e0ff */
[----:B------:R-:W-:Y:S02]  /*0ba0*/  @P2 IADD3 R21, R21, R47, RZ ;  /* 0x0000002f15152210 */ /* 0x000fe40007ffe0ff */
[----:B------:R-:W-:Y:S02]  /*0bb0*/  @P1 MOV R39, R87 ;  /* 0x0000005700271202 */ /* 0x000fe40000000f00 */
[C---:B------:R-:W-:Y:S02]  /*0bc0*/  @P2 SHF.L.U32 R47, R20.reuse, 0x1, RZ ;  /* 0x00000001142f2819 */ /* 0x040fe400000006ff */
[----:B------:R-:W-:Y:S01]  /*0bd0*/  @P2 SHF.L.U64.HI R14, R20, 0x1, R21 ;  /* 0x00000001140e2819 */ /* 0x000fe20000010215 */
[----:B------:R-:W-:Y:S01]  /*0be0*/  IMAD.WIDE.U32 R20, R77, -0x77777777, RZ ;  /* 0x888888894d147825 */ /* 0x000fe200078e00ff */
[----:B------:R-:W-:Y:S02]  /*0bf0*/  @P3 IADD3.X R27, R12, R27, RZ, P0, !PT ;  /* 0x0000001b0c1b3210 */ /* 0x000fe400007fe4ff */
[----:B-1----:R-:W-:Y:S01]  /*0c00*/  @P2 IADD3 R28, P0, R47, R28, RZ ;  /* 0x0000001c2f1c2210 */ /* 0x002fe20007f1e0ff */
[----:B------:R-:W-:Y:S01]  /*0c10*/  @P1 IMAD.WIDE.U32 R16, R70, R16, R38 ;  /* 0x0000001046101225 */ /* 0x000fe200078e0026 */
[----:B------:R-:W-:-:S02]  /*0c20*/  SHF.R.U32.HI R12, RZ, 0x3, R21 ;  /* 0x00000003ff0c7819 */ /* 0x000fc40000011615 */
[----:B------:R-:W-:Y:S02]  /*0c30*/  @P2 IADD3.X R29, R14, R29, RZ, P0, !PT ;  /* 0x0000001d0e1d2210 */ /* 0x000fe400007fe4ff */
[----:B------:R-:W-:Y:S01]  /*0c40*/  @P2 IADD3 R42, P0, R47, R42, RZ ;  /* 0x0000002a2f2a2210 */ /* 0x000fe20007f1e0ff */
[----:B---3--:R-:W-:Y:S01]  /*0c50*/  IMAD R12, R53, UR7, R12 ;  /* 0x00000007350c7c24 */ /* 0x008fe2000f8e020c */
[----:B------:R-:W-:Y:S02]  /*0c60*/  @P1 IADD3 R21, R17, R51, RZ ;  /* 0x0000003311151210 */ /* 0x000fe40007ffe0ff */
[----:B------:R-:W-:Y:S02]  /*0c70*/  @P1 SHF.L.U32 R17, R16, 0x1, RZ ;  /* 0x0000000110111819 */ /* 0x000fe400000006ff */
[----:B------:R-:W-:Y:S02]  /*0c80*/  @P2 IADD3.X R43, R14, R43, RZ, P0, !PT ;  /* 0x0000002b0e2b2210 */ /* 0x000fe400007fe4ff */
[----:B------:R-:W-:-:S02]  /*0c90*/  @P1 SHF.L.U64.HI R16, R16, 0x1, R21 ;  /* 0x0000000110101819 */ /* 0x000fc40000010215 */
[C---:B------:R-:W-:Y:S02]  /*0ca0*/  @P1 IADD3 R44, P0, R17.reuse, R44, RZ ;  /* 0x0000002c112c1210 */ /* 0x040fe40007f1e0ff */
[----:B------:R-:W-:Y:S02]  /*0cb0*/  IADD3 R12, R12, 0xc0, RZ ;  /* 0x000000c00c0c7810 */ /* 0x000fe40007ffe0ff */
[C---:B------:R-:W-:Y:S02]  /*0cc0*/  @P1 IADD3.X R45, R16.reuse, R45, RZ, P0, !PT ;  /* 0x0000002d102d1210 */ /* 0x040fe400007fe4ff */
[----:B--2---:R-:W-:Y:S02]  /*0cd0*/  @P1 IADD3 R24, P0, R17, R24, RZ ;  /* 0x0000001811181210 */ /* 0x004fe40007f1e0ff */
[----:B------:R-:W-:Y:S02]  /*0ce0*/  MOV R14, RZ ;  /* 0x000000ff000e7202 */ /* 0x000fe40000000f00 */
[----:B------:R-:W-:-:S02]  /*0cf0*/  @P1 IADD3.X R25, R16, R25, RZ, P0, !PT ;  /* 0x0000001910191210 */ /* 0x000fc400007fe4ff */
[----:B------:R-:W-:Y:S02]  /*0d00*/  ISETP.GE.U32.AND P0, PT, R12, UR12, PT ;  /* 0x0000000c0c007c0c */ /* 0x000fe4000bf06070 */
[----:B------:R-:W-:-:S04]  /*0d10*/  SHF.R.S32.HI R12, RZ, 0x1f, R12 ;  /* 0x0000001fff0c7819 */ /* 0x000fc8000001140c */
[----:B------:R-:W-:-:S04]  /*0d20*/  ISETP.GE.AND.EX P0, PT, R12, UR13, PT, P0 ;  /* 0x0000000d0c007c0c */ /* 0x000fc8000bf06300 */
[----:B------:R-:W-:-:S13]  /*0d30*/  ISETP.LT.U32.AND P0, PT, R77, 0x1e0, !P0 ;  /* 0x000001e04d00780c */ /* 0x000fda0004701070 */
[----:B------:R-:W0:Y:S01]  /*0d40*/  @P0 LDC.64 R20, c[0x0][0x288] ;  /* 0x0000a200ff140b82 */ /* 0x000e220000000a00 */
[----:B------:R-:W-:Y:S02]  /*0d50*/  @P0 MOV R16, R84 ;  /* 0x0000005400100202 */ /* 0x000fe40000000f00 */
[----:B------:R-:W-:-:S05]  /*0d60*/  @P0 MOV R17, R87 ;  /* 0x0000005700110202 */ /* 0x000fca0000000f00 */
[----:B------:R-:W1:Y:S01]  /*0d70*/  @P0 LDC.64 R46, c[0x0][0x230] ;  /* 0x00008c00ff2e0b82 */ /* 0x000e620000000a00 */
[-C--:B0-----:R-:W-:Y:S02]  /*0d80*/  @P0 IMAD R12, R15, R20.reuse, RZ ;  /* 0x000000140f0c0224 */ /* 0x081fe400078e02ff */
[----:B------:R-:W-:-:S04]  /*0d90*/  @P0 IMAD.WIDE.U32 R16, R69, R20, R16 ;  /* 0x0000001445100225 */ /* 0x000fc800078e0010 */
[----:B------:R-:W-:Y:S01]  /*0da0*/  @P0 IMAD R21, R69, R21, R12 ;  /* 0x0000001545150224 */ /* 0x000fe200078e020c */
[C---:B------:R-:W-:Y:S02]  /*0db0*/  @P0 SHF.L.U32 R39, R16.reuse, 0x1, RZ ;  /* 0x0000000110270819 */ /* 0x040fe400000006ff */
[----:B------:R-:W-:Y:S02]  /*0dc0*/  MOV R12, RZ ;  /* 0x000000ff000c7202 */ /* 0x000fe40000000f00 */
[----:B------:R-:W-:Y:S02]  /*0dd0*/  @P0 IADD3 R17, R17, R21, RZ ;  /* 0x0000001511110210 */ /* 0x000fe40007ffe0ff */
[----:B-1----:R-:W-:Y:S02]  /*0de0*/  @P0 IADD3 R20, P6, R39, R46, RZ ;  /* 0x0000002e27140210 */ /* 0x002fe40007fde0ff */
[----:B------:R-:W-:-:S04]  /*0df0*/  @P0 SHF.L.U64.HI R16, R16, 0x1, R17 ;  /* 0x0000000110100819 */ /* 0x000fc80000010211 */
[----:B------:R-:W-:Y:S02]  /*0e00*/  @P0 IADD3.X R21, R16, R47, RZ, P6, !PT ;  /* 0x0000002f10150210 */ /* 0x000fe400037fe4ff */
[----:B------:R-:W0:Y:S01]  /*0e10*/  @P0 LDC.64 R46, c[0x0][0x228] ;  /* 0x00008a00ff2e0b82 */ /* 0x000e220000000a00 */
[----:B------:R-:W-:Y:S02]  /*0e20*/  SHF.R.S32.HI R17, RZ, 0x1f, R68 ;  /* 0x0000001fff117819 */ /* 0x000fe40000011444 */
[----:B------:R1:W5:Y:S01]  /*0e30*/  @P0 LDG.E R12, desc[UR8][R20.64] ;  /* 0x00000008140c0981 */ /* 0x000362000c1e1900 */
[----:B0-----:R-:W-:-:S04]  /*0e40*/  @P0 IADD3 R38, P6, R39, R46, RZ ;  /* 0x0000002e27260210 */ /* 0x001fc80007fde0ff */
[----:B------:R-:W-:-:S05]  /*0e50*/  @P0 IADD3.X R39, R16, R47, RZ, P6, !PT ;  /* 0x0000002f10270210 */ /* 0x000fca00037fe4ff */
[----:B------:R0:W5:Y:S01]  /*0e60*/  @P0 LDG.E R14, desc[UR8][R38.64] ;  /* 0x00000008260e0981 */ /* 0x000162000c1e1900 */
[----:B------:R-:W-:-:S04]  /*0e70*/  ISETP.GE.U32.AND P0, PT, R68, UR12, PT ;  /* 0x0000000c44007c0c */ /* 0x000fc8000bf06070 */
[----:B------:R-:W-:-:S04]  /*0e80*/  ISETP.GE.AND.EX P0, PT, R17, UR13, PT, P0 ;  /* 0x0000000d11007c0c */ /* 0x000fc8000bf06300 */
[----:B------:R-:W-:-:S13]  /*0e90*/  ISETP.GT.U32.OR P0, PT, R77, 0x1df, P0 ;  /* 0x000001df4d00780c */ /* 0x000fda0000704470 */
[----:B------:R-:W2:Y:S08]  /*0ea0*/  @!P0 LDC.64 R46, c[0x0][0x288] ;  /* 0x0000a200ff2e8b82 */ /* 0x000eb00000000a00 */
[----:B------:R-:W3:Y:S01]  /*0eb0*/  @!P0 LDC.64 R50, c[0x0][0x230] ;  /* 0x00008c00ff328b82 */ /* 0x000ee20000000a00 */
[----:B-1----:R-:W-:Y:S02]  /*0ec0*/  @!P0 MOV R20, R84 ;  /* 0x0000005400148202 */ /* 0x002fe40000000f00 */
[----:B------:R-:W-:Y:S01]  /*0ed0*/  @!P0 MOV R21, R87 ;  /* 0x0000005700158202 */ /* 0x000fe20000000f00 */
[----:B--2---:R-:W-:-:S02]  /*0ee0*/  @!P0 IMAD R16, R17, R46, RZ ;  /* 0x0000002e11108224 */ /* 0x004fc400078e02ff */
[----:B------:R-:W-:-:S04]  /*0ef0*/  @!P0 IMAD.WIDE.U32 R20, R68, R46, R20 ;  /* 0x0000002e44148225 */ /* 0x000fc800078e0014 */
[----:B------:R-:W-:Y:S01]  /*0f00*/  @!P0 IMAD R47, R68, R47, R16 ;  /* 0x0000002f442f8224 */ /* 0x000fe200078e0210 */
[----:B0-----:R-:W-:-:S04]  /*0f10*/  @!P0 SHF.L.U32 R39, R20, 0x1, RZ ;  /* 0x0000000114278819 */ /* 0x001fc800000006ff */
[----:B------:R-:W-:Y:S02]  /*0f20*/  @!P0 IADD3 R21, R21, R47, RZ ;  /* 0x0000002f15158210 */ /* 0x000fe40007ffe0ff */
[----:B---3--:R-:W-:Y:S02]  /*0f30*/  @!P0 IADD3 R46, P6, R39, R50, RZ ;  /* 0x00000032272e8210 */ /* 0x008fe40007fde0ff */
[----:B------:R-:W-:-:S04]  /*0f40*/  @!P0 SHF.L.U64.HI R20, R20, 0x1, R21 ;  /* 0x0000000114148819 */ /* 0x000fc80000010215 */
[----:B------:R-:W-:Y:S02]  /*0f50*/  @!P0 IADD3.X R47, R20, R51, RZ, P6, !PT ;  /* 0x00000033142f8210 */ /* 0x000fe400037fe4ff */
[----:B------:R-:W0:Y:S02]  /*0f60*/  @!P0 LDC.64 R50, c[0x0][0x228] ;  /* 0x00008a00ff328b82 */ /* 0x000e240000000a00 */
[----:B0-----:R-:W-:-:S04]  /*0f70*/  @!P0 IADD3 R38, P6, R39, R50, RZ ;  /* 0x0000003227268210 */ /* 0x001fc80007fde0ff */
[----:B------:R-:W-:Y:S02]  /*0f80*/  @!P0 IADD3.X R39, R20, R51, RZ, P6, !PT ;  /* 0x0000003314278210 */ /* 0x000fe400037fe4ff */
[----:B------:R-:W0:Y:S02]  /*0f90*/  LDC.64 R20, c[0x0][0x248] ;  /* 0x00009200ff147b82 */ /* 0x000e240000000a00 */
[----:B0-----:R-:W-:-:S06]  /*0fa0*/  IMAD.WIDE R20, R76, 0x8, R20 ;  /* 0x000000084c147825 */ /* 0x001fcc00078e0214 */
[----:B------:R-:W2:Y:S01]  /*0fb0*/  LDG.E.64 R20, desc[UR8][R20.64] ;  /* 0x0000000814147981 */ /* 0x000ea2000c1e1b00 */
[----:B------:R-:W-:Y:S02]  /*0fc0*/  LOP3.LUT P6, RZ, R79, 0x2, RZ, 0xc0, !PT ;  /* 0x000000024fff7812 */ /* 0x000fe400078cc0ff */
[----:B------:R-:W-:Y:S02]  /*0fd0*/  CS2R R64, SRZ ;  /* 0x0000000000407805 */ /* 0x000fe4000001ff00 */
[----:B------:R-:W-:Y:S02]  /*0fe0*/  MOV R66, RZ ;  /* 0x000000ff00427202 */ /* 0x000fe40000000f00 */
[----:B------:R-:W-:Y:S02]  /*0ff0*/  CS2R R62, SRZ ;  /* 0x00000000003e7805 */ /* 0x000fe4000001ff00 */
[----:B------:R-:W-:Y:S02]  /*1000*/  CS2R R60, SRZ ;  /* 0x00000000003c7805 */ /* 0x000fe4000001ff00 */
[----:B------:R-:W-:-:S02]  /*1010*/  CS2R R58, SRZ ;  /* 0x00000000003a7805 */ /* 0x000fc4000001ff00 */
[----:B------:R-:W-:Y:S01]  /*1020*/  CS2R R56, SRZ ;  /* 0x0000000000387805 */ /* 0x000fe2000001ff00 */
[----:B------:R-:W5:Y:S04]  /*1030*/  @P5 LDG.E R66, desc[UR8][R34.64] ;  /* 0x0000000822425981 */ /* 0x000f68000c1e1900 */
        /* <DEDUP_REMOVED lines=8> */
[----:B------:R0:W5:Y:S04]  /*10c0*/  @P4 LDG.E R60, desc[UR8][R18.64] ;  /* 0x00000008123c4981 */ /* 0x000168000c1e1900 */
[----:B------:R-:W5:Y:S01]  /*10d0*/  @P3 LDG.E R62, desc[UR8][R22.64] ;  /* 0x00000008163e3981 */ /* 0x000f62000c1e1900 */
[----:B0-----:R-:W-:-:S06]  /*10e0*/  CS2R R18, SRZ ;  /* 0x0000000000127805 */ /* 0x001fcc000001ff00 */
[----:B------:R-:W5:Y:S04]  /*10f0*/  @!P0 LDG.E R18, desc[UR8][R46.64] ;  /* 0x000000082e128981 */ /* 0x000f68000c1e1900 */
[----:B------:R-:W5:Y:S01]  /*1100*/  @!P0 LDG.E R19, desc[UR8][R38.64] ;  /* 0x0000000826138981 */ /* 0x000f62000c1e1900 */
[----:B------:R-:W-:Y:S02]  /*1110*/  MOV R81, 0x3f800000 ;  /* 0x3f80000000517802 */ /* 0x000fe40000000f00 */
[----:B------:R-:W-:Y:S01]  /*1120*/  MOV R16, RZ ;  /* 0x000000ff00107202 */ /* 0x000fe20000000f00 */
[----:B------:R-:W-:Y:S05]  /*1130*/  BSSY B0, `(.L_x_78) ;  /* 0x0000015000007945 */ /* 0x000fea0003800000 */
[----:B------:R0:W5:Y:S02]  /*1140*/  @P1 LDG.E R16, desc[UR8][R24.64] ;  /* 0x0000000818101981 */ /* 0x000164000c1e1900 */
[----:B0-----:R-:W-:Y:S01]  /*1150*/  CS2R R24, SRZ ;  /* 0x0000000000187805 */ /* 0x001fe2000001ff00 */
[----:B--2---:R-:W-:-:S05]  /*1160*/  FFMA.FTZ R22, -R20, R20, R21 ;  /* 0x0000001414167223 */ /* 0x004fca0000010115 */
[----:B------:R-:W-:-:S13]  /*1170*/  FSETP.GTU.FTZ.AND P0, PT, R22, RZ, PT ;  /* 0x000000ff1600720b */ /* 0x000fda0003f1c000 */
[----:B------:R-:W0:Y:S02]  /*1180*/  @P0 LDC R21, c[0x0][0x250] ;  /* 0x00009400ff150b82 */ /* 0x000e240000000800 */
[----:B0-----:R-:W-:-:S04]  /*1190*/  @P0 FADD.FTZ R21, R22, R21 ;  /* 0x0000001516150221 */ /* 0x001fc80000010000 */
[----:B------:R0:W1:Y:S01]  /*11a0*/  @P0 MUFU.RSQ R81, R21 ;  /* 0x0000001500510308 */ /* 0x0000620000001400 */
[----:B------:R-:W-:Y:S02]  /*11b0*/  ISETP.GT.U32.AND P0, PT, R77, 0x1df, PT ;  /* 0x000001df4d00780c */ /* 0x000fe40003f04070 */
[----:B------:R-:W-:-:S11]  /*11c0*/  CS2R R22, SRZ ;  /* 0x0000000000167805 */ /* 0x000fd6000001ff00 */
[----:B0-----:R-:W-:Y:S05]  /*11d0*/  @P0 BRA `(.L_x_79) ;  /* 0x0000000000280947 */ /* 0x001fea0003800000 */
[----:B------:R-:W-:Y:S02]  /*11e0*/  ISETP.NE.AND P0, PT, RZ, UR10, PT ;  /* 0x0000000aff007c0c */ /* 0x000fe4000bf05270 */
[----:B------:R-:W-:-:S04]  /*11f0*/  IADD3 R49, R78, R49, RZ ;  /* 0x000000314e317210 */ /* 0x000fc80007ffe0ff */
[----:B------:R-:W-:-:S07]  /*1200*/  SHF.R.S32.HI R22, RZ, 0x1f, R49 ;  /* 0x0000001fff167819 */ /* 0x000fce0000011431 */
[----:B------:R-:W0:Y:S02]  /*1210*/  @P0 LDC.64 R26, c[0x0][0x240] ;  /* 0x00009000ff1a0b82 */ /* 0x000e240000000a00 */
[----:B0-----:R-:W-:-:S04]  /*1220*/  @P0 LEA R26, P6, R49, R26, 0x2 ;  /* 0x0000001a311a0211 */ /* 0x001fc800078c10ff */
[C---:B------:R-:W-:Y:S02]  /*1230*/  @P0 LEA.HI.X R27, R49.reuse, R27, R22, 0x2, P6 ;  /* 0x0000001b311b0211 */ /* 0x040fe400030f1416 */
[----:B------:R-:W0:Y:S03]  /*1240*/  LDC.64 R22, c[0x0][0x238] ;  /* 0x00008e00ff167b82 */ /* 0x000e260000000a00 */
[----:B------:R2:W5:Y:S01]  /*1250*/  @P0 LDG.E.64 R24, desc[UR8][R26.64] ;  /* 0x000000081a180981 */ /* 0x000562000c1e1b00 */
[----:B0-----:R-:W-:-:S06]  /*1260*/  IMAD.WIDE R22, R49, 0x4, R22 ;  /* 0x0000000431167825 */ /* 0x001fcc00078e0216 */
[----:B--2---:R-:W5:Y:S02]  /*1270*/  LDG.E.64 R22, desc[UR8][R22.64] ;  /* 0x0000000816167981 */ /* 0x004f64000c1e1b00 */
.L_x_79:
[----:B------:R-:W-:Y:S05]  /*1280*/  BSYNC B0 ;  /* 0x0000000000007941 */ /* 0x000fea0003800000 */
.L_x_78:
[----:B------:R-:W-:Y:S02]  /*1290*/  ISETP.NE.AND P0, PT, RZ, UR10, PT ;  /* 0x0000000aff007c0c */ /* 0x000fe4000bf05270 */
[C---:B-----5:R-:W-:Y:S02]  /*12a0*/  PRMT R21, R65.reuse, 0x7632, R21 ;  /* 0x0000763241157816 */ /* 0x060fe40000000015 */
[----:B------:R-:W-:Y:S02]  /*12b0*/  SHF.L.U32 R31, R65, 0x10, RZ ;  /* 0x00000010411f7819 */ /* 0x000fe400000006ff */
[----:B------:R-:W-:Y:S02]  /*12c0*/  PRMT R26, R66, 0x7632, R26 ;  /* 0x00007632421a7816 */ /* 0x000fe4000000001a */
[----:B------:R-:W-:Y:S02]  /*12d0*/  SHF.L.U32 R21, R21, 0x10, RZ ;  /* 0x0000001015157819 */ /* 0x000fe400000006ff */
[----:B------:R-:W-:Y:S01]  /*12e0*/  SHF.L.U32 R41, R26, 0x10, RZ ;  /* 0x000000101a297819 */ /* 0x000fe200000006ff */
[----:B------:R-:W-:Y:S01]  /*12f0*/  FADD.FTZ R26, -R20, R31 ;  /* 0x0000001f141a7221 */ /* 0x000fe20000010100 */
[----:B------:R-:W-:Y:S01]  /*1300*/  SHF.L.U32 R33, R66, 0x10, RZ ;  /* 0x0000001042217819 */ /* 0x000fe200000006ff */
[----:B------:R-:W-:Y:S01]  /*1310*/  FADD.FTZ R32, -R20, R21 ;  /* 0x0000001514207221 */ /* 0x000fe20000010100 */
[----:B------:R-:W-:Y:S01]  /*1320*/  PRMT R29, R64, 0x7632, R29 ;  /* 0x00007632401d7816 */ /* 0x000fe2000000001d */
[-C--:B-1----:R-:W-:Y:S01]  /*1330*/  FMUL.FTZ R21, R26, R81.reuse ;  /* 0x000000511a157220 */ /* 0x082fe20000410000 */
[----:B------:R-:W-:Y:S01]  /*1340*/  LOP3.LUT R79, R79, 0xfffffffb, RZ, 0xc0, !PT ;  /* 0xfffffffb4f4f7812 */ /* 0x000fe200078ec0ff */
[----:B------:R-:W-:Y:S01]  /*1350*/  FADD.FTZ R42, -R20, R33 ;  /* 0x00000021142a7221 */ /* 0x000fe20000010100 */
[----:B------:R-:W-:Y:S01]  /*1360*/  PRMT R30, R63, 0x7632, R30 ;  /* 0x000076323f1e7816 */ /* 0x000fe2000000001e */
[----:B------:R-:W-:Y:S01]  /*1370*/  FMUL.FTZ R26, R32, R81 ;  /* 0x00000051201a7220 */ /* 0x000fe20000410000 */
[----:B------:R-:W-:-:S02]  /*1380*/  @P0 LOP3.LUT R79, R79, 0x4, RZ, 0xfc, !PT ;  /* 0x000000044f4f0812 */ /* 0x000fc400078efcff */
[----:B------:R-:W-:Y:S02]  /*1390*/  SHF.L.U32 R28, R64, 0x10, RZ ;  /* 0x00000010401c7819 */ /* 0x000fe400000006ff */
        /* <DEDUP_REMOVED lines=22> */
.L_x_80:
        /* <DEDUP_REMOVED lines=26> */
.L_x_81:
[--C-:B------:R-:W-:Y:S01]  /*16a0*/  FFMA.FTZ R38, R26, R34, R33.reuse ;  /* 0x000000221a267223 */ /* 0x100fe20000010021 */
[C---:B------:R-:W-:Y:S01]  /*16b0*/  PRMT R33, R61.reuse, 0x7632, R33 ;  /* 0x000076323d217816 */ /* 0x040fe20000000021 */
[----:B------:R-:W-:Y:S01]  /*16c0*/  FADD.FTZ R39, R34, R35 ;  /* 0x0000002322277221 */ /* 0x000fe20000010000 */
[----:B------:R-:W-:Y:S01]  /*16d0*/  SHF.L.U32 R35, R61, 0x10, RZ ;  /* 0x000000103d237819 */ /* 0x000fe200000006ff */
[----:B------:R-:W-:Y:S01]  /*16e0*/  FMUL.FTZ R36, R27, R22 ;  /* 0x000000161b247220 */ /* 0x000fe20000410000 */
[----:B------:R-:W-:Y:S02]  /*16f0*/  SHF.L.U32 R41, R33, 0x10, RZ ;  /* 0x0000001021297819 */ /* 0x000fe400000006ff */
[----:B------:R-:W-:Y:S01]  /*1700*/  SHF.L.U32 R33, R60, 0x10, RZ ;  /* 0x000000103c217819 */ /* 0x000fe200000006ff */
[----:B------:R-:W-:Y:S01]  /*1710*/  FFMA.FTZ R37, R31, R36, R38 ;  /* 0x000000241f257223 */ /* 0x000fe20000010026 */
[--C-:B------:R-:W-:Y:S01]  /*1720*/  FADD.FTZ R39, R39, R36.reuse ;  /* 0x0000002427277221 */ /* 0x100fe20000010000 */
[----:B------:R-:W-:Y:S01]  /*1730*/  FADD.FTZ R34, -R20, R35 ;  /* 0x0000002314227221 */ /* 0x000fe20000010100 */
[----:B------:R-:W-:Y:S01]  /*1740*/  PRMT R36, R60, 0x7632, R36 ;  /* 0x000076323c247816 */ /* 0x000fe20000000024 */
[----:B------:R-:W-:Y:S01]  /*1750*/  FADD.FTZ R40, -R20, R41 ;  /* 0x0000002914287221 */ /* 0x000fe20000010100 */
[----:B------:R-:W-:Y:S01]  /*1760*/  PRMT R50, R62, 0x7632, R50 ;  /* 0x000076323e327816 */ /* 0x000fe20000000032 */
[----:B------:R-:W-:Y:S01]  /*1770*/  FMUL.FTZ R35, R34, R81 ;  /* 0x0000005122237220 */ /* 0x000fe20000410000 */
[----:B------:R-:W-:Y:S01]  /*1780*/  SHF.L.U32 R36, R36, 0x10, RZ ;  /* 0x0000001024247819 */ /* 0x000fe200000006ff */
[----:B------:R-:W-:Y:S01]  /*1790*/  FMUL.FTZ R38, R30, R23 ;  /* 0x000000171e267220 */ /* 0x000fe20000410000 */
        /* <DEDUP_REMOVED lines=20> */
.L_x_82:
[----:B------:R-:W-:Y:S01]  /*18e0*/  FFMA.FTZ R42, R32, R38, R37 ;  /* 0x00000026202a7223 */ /* 0x000fe20000010025 */
[----:B------:R-:W-:Y:S01]  /*18f0*/  FADD.FTZ R43, R38, R39 ;  /* 0x00000027262b7221 */ /* 0x000fe20000010000 */
[----:B------:R-:W-:Y:S01]  /*1900*/  SHF.L.U32 R37, R62, 0x10, RZ ;  /* 0x000000103e257819 */ /* 0x000fe200000006ff */
[----:B------:R-:W-:Y:S01]  /*1910*/  FMUL.FTZ R40, R33, R22 ;  /* 0x0000001621287220 */ /* 0x000fe20000410000 */
[----:B------:R-:W-:-:S03]  /*1920*/  SHF.L.U32 R39, R50, 0x10, RZ ;  /* 0x0000001032277819 */ /* 0x000fc600000006ff */
[----:B------:R-:W-:Y:S01]  /*1930*/  FFMA.FTZ R41, R35, R40, R42 ;  /* 0x0000002823297223 */ /* 0x000fe2000001002a */
[--C-:B------:R-:W-:Y:S01]  /*1940*/  FADD.FTZ R43, R43, R40.reuse ;  /* 0x000000282b2b7221 */ /* 0x100fe20000010000 */
[C---:B------:R-:W-:Y:S01]  /*1950*/  FADD.FTZ R38, -R20.reuse, R37 ;  /* 0x0000002514267221 */ /* 0x040fe20000010100 */
[C---:B------:R-:W-:Y:S01]  /*1960*/  PRMT R40, R59.reuse, 0x7632, R40 ;  /* 0x000076323b287816 */ /* 0x040fe20000000028 */
[----:B------:R-:W-:Y:S01]  /*1970*/  FADD.FTZ R44, -R20, R39 ;  /* 0x00000027142c7221 */ /* 0x000fe20000010100 */
[----:B------:R-:W-:Y:S01]  /*1980*/  SHF.L.U32 R37, R59, 0x10, RZ ;  /* 0x000000103b257819 */ /* 0x000fe200000006ff */
        /* <DEDUP_REMOVED lines=23> */
.L_x_83:
        /* <DEDUP_REMOVED lines=36> */
.L_x_84:
[----:B------:R-:W-:Y:S01]  /*1d40*/  FFMA.FTZ R50, R38, R46, R45 ;  /* 0x0000002e26327223 */ /* 0x000fe2000001002d */
[----:B------:R-:W-:Y:S01]  /*1d50*/  FMUL.FTZ R48, R41, R22 ;  /* 0x0000001629307220 */ /* 0x000fe20000410000 */
[----:B------:R-:W-:Y:S01]  /*1d60*/  FADD.FTZ R51, R46, R47 ;  /* 0x0000002f2e337221 */ /* 0x000fe20000010000 */
[----:B------:R-:W-:Y:S02]  /*1d70*/  SHF.L.U32 R45, R58, 0x10, RZ ;  /* 0x000000103a2d7819 */ /* 0x000fe400000006ff */
[----:B------:R-:W-:Y:S01]  /*1d80*/  SHF.L.U32 R47, R88, 0x10, RZ ;  /* 0x00000010582f7819 */ /* 0x000fe200000006ff */
[----:B------:R-:W-:Y:S01]  /*1d90*/  FFMA.FTZ R49, R43, R48, R50 ;  /* 0x000000302b317223 */ /* 0x000fe20000010032 */
[--C-:B------:R-:W-:Y:S01]  /*1da0*/  FADD.FTZ R51, R51, R48.reuse ;  /* 0x0000003033337221 */ /* 0x100fe20000010000 */
[----:B------:R-:W-:Y:S01]  /*1db0*/  PRMT R48, R16, 0x7632, R48 ;  /* 0x0000763210307816 */ /* 0x000fe20000000030 */
[C---:B------:R-:W-:Y:S01]  /*1dc0*/  FADD.FTZ R50, -R20.reuse, R45 ;  /* 0x0000002d14327221 */ /* 0x040fe20000010100 */
[----:B------:R-:W-:Y:S01]  /*1dd0*/  FADD.FTZ R52, -R20, R47 ;  /* 0x0000002f14347221 */ /* 0x000fe20000010100 */
[----:B------:R-:W-:-:S02]  /*1de0*/  SHF.L.U32 R46, R16, 0x10, RZ ;  /* 0x00000010102e7819 */ /* 0x000fc400000006ff */
[----:B------:R-:W-:Y:S01]  /*1df0*/  SHF.L.U32 R47, R48, 0x10, RZ ;  /* 0x00000010302f7819 */ /* 0x000fe200000006ff */
[----:B------:R-:W-:Y:S01]  /*1e00*/  FMUL.FTZ R45, R50, R81 ;  /* 0x00000051322d7220 */ /* 0x000fe20000410000 */
        /* <DEDUP_REMOVED lines=21> */
.L_x_85:
[----:B------:R-:W-:Y:S01]  /*1f60*/  FFMA.FTZ R54, R42, R50, R49 ;  /* 0x000000322a367223 */ /* 0x000fe20000010031 */
[----:B------:R-:W-:Y:S01]  /*1f70*/  FMUL.FTZ R52, R46, R22 ;  /* 0x000000162e347220 */ /* 0x000fe20000410000 */
[----:B------:R-:W-:Y:S01]  /*1f80*/  FADD.FTZ R51, R50, R51 ;  /* 0x0000003332337221 */ /* 0x000fe20000010000 */
[C---:B------:R-:W-:Y:S01]  /*1f90*/  PRMT R53, R12.reuse, 0x7632, R53 ;  /* 0x000076320c357816 */ /* 0x040fe20000000035 */
[----:B------:R-:W-:Y:S01]  /*1fa0*/  FMUL.FTZ R50, R47, R23 ;  /* 0x000000172f327220 */ /* 0x000fe20000410000 */
[----:B------:R-:W-:Y:S01]  /*1fb0*/  FFMA.FTZ R49, R45, R52, R54 ;  /* 0x000000342d317223 */ /* 0x000fe20000010036 */
[--C-:B------:R-:W-:Y:S01]  /*1fc0*/  FADD.FTZ R51, R51, R52.reuse ;  /* 0x0000003433337221 */ /* 0x100fe20000010000 */
[----:B------:R-:W-:Y:S02]  /*1fd0*/  SHF.L.U32 R55, R12, 0x10, RZ ;  /* 0x000000100c377819 */ /* 0x000fe400000006ff */
[----:B------:R-:W-:Y:S01]  /*1fe0*/  SHF.L.U32 R53, R53, 0x10, RZ ;  /* 0x0000001035357819 */ /* 0x000fe200000006ff */
[----:B------:R-:W-:Y:S01]  /*1ff0*/  FFMA.FTZ R92, R48, R50, R49 ;  /* 0x00000032305c7223 */ /* 0x000fe20000010031 */
[----:B------:R-:W-:Y:S01]  /*2000*/  FADD.FTZ R91, R50, R51 ;  /* 0x00000033325b7221 */ /* 0x000fe20000010000 */
[----:B------:R-:W-:Y:S01]  /*2010*/  FADD.FTZ R50, -R20, R55 ;  /* 0x0000003714327221 */ /* 0x000fe20000010100 */
[----:B------:R-:W-:Y:S01]  /*2020*/  PRMT R52, R14, 0x7632, R52 ;  /* 0x000076320e347816 */ /* 0x000fe20000000034 */
[----:B------:R-:W-:Y:S01]  /*2030*/  FADD.FTZ R54, -R20, R53 ;  /* 0x0000003514367221 */ /* 0x000fe20000010100 */
[----:B------:R-:W-:Y:S01]  /*2040*/  SHF.L.U32 R51, R14, 0x10, RZ ;  /* 0x000000100e337819 */ /* 0x000fe200000006ff */
[-C--:B------:R-:W-:Y:S01]  /*2050*/  FMUL.FTZ R49, R50, R81.reuse ;  /* 0x0000005132317220 */ /* 0x080fe20000410000 */
[----:B------:R-:W-:Y:S01]  /*2060*/  SHF.L.U32 R52, R52, 0x10, RZ ;  /* 0x0000001034347819 */ /* 0x000fe200000006ff */
        /* <DEDUP_REMOVED lines=20> */
.L_x_86:
[----:B------:R-:W-:-:S04]  /*21b0*/  FMUL.FTZ R54, R51, R22 ;  /* 0x0000001633367220 */ /* 0x000fc80000410000 */
[----:B------:R-:W-:Y:S01]  /*21c0*/  FFMA.FTZ R53, R49, R54, R92 ;  /* 0x0000003631357223 */ /* 0x000fe2000001005c */
[----:B------:R-:W-:Y:S01]  /*21d0*/  FADD.FTZ R55, R91, R54 ;  /* 0x000000365b377221 */ /* 0x000fe20000010000 */
[----:B------:R-:W-:-:S04]  /*21e0*/  FMUL.FTZ R54, R52, R23 ;  /* 0x0000001734367220 */ /* 0x000fc80000410000 */
[--C-:B------:R-:W-:Y:S01]  /*21f0*/  FFMA.FTZ R96, R50, R54, R53.reuse ;  /* 0x0000003632607223 */ /* 0x100fe20000010035 */
[----:B------:R-:W-:Y:S01]  /*2200*/  PRMT R53, R18, 0x7632, R53 ;  /* 0x0000763212357816 */ /* 0x000fe20000000035 */
[----:B------:R-:W-:Y:S01]  /*2210*/  FADD.FTZ R95, R54, R55 ;  /* 0x00000037365f7221 */ /* 0x000fe20000010000 */
[----:B------:R-:W-:Y:S02]  /*2220*/  SHF.L.U32 R55, R18, 0x10, RZ ;  /* 0x0000001012377819 */ /* 0x000fe400000006ff */
[----:B------:R-:W-:Y:S02]  /*2230*/  SHF.L.U32 R53, R53, 0x10, RZ ;  /* 0x0000001035357819 */ /* 0x000fe400000006ff */
[C---:B------:R-:W-:Y:S01]  /*2240*/  PRMT R54, R19.reuse, 0x7632, R54 ;  /* 0x0000763213367816 */ /* 0x040fe20000000036 */
[C---:B------:R-:W-:Y:S01]  /*2250*/  FADD.FTZ R82, -R20.reuse, R55 ;  /* 0x0000003714527221 */ /* 0x040fe20000010100 */
[----:B------:R-:W-:Y:S01]  /*2260*/  SHF.L.U32 R55, R19, 0x10, RZ ;  /* 0x0000001013377819 */ /* 0x000fe200000006ff */
[----:B------:R-:W-:Y:S01]  /*2270*/  FADD.FTZ R88, -R20, R53 ;  /* 0x0000003514587221 */ /* 0x000fe20000010100 */
[----:B------:R-:W-:Y:S01]  /*2280*/  SHF.L.U32 R54, R54, 0x10, RZ ;  /* 0x0000001036367819 */ /* 0x000fe200000006ff */
[----:B------:R-:W-:-:S02]  /*2290*/  FMUL.FTZ R53, R82, R81 ;  /* 0x0000005152357220 */ /* 0x000fc40000410000 */
[----:B------:R-:W-:Y:S01]  /*22a0*/  FMUL.FTZ R82, R88, R81 ;  /* 0x0000005158527220 */ /* 0x000fe20000410000 */
[----:B------:R-:W-:Y:S06]  /*22b0*/  @!P0 BRA `(.L_x_87) ;  /* 0x0000000000488947 */ /* 0x000fec0003800000 */
[----:B------:R-:W-:-:S04]  /*22c0*/  FFMA.FTZ R83, R53, R22, R24 ;  /* 0x0000001635537223 */ /* 0x000fc80000010018 */
[----:B------:R-:W-:-:S06]  /*22d0*/  FMUL.FTZ R88, R83, -1.4426950216293334961 ;  /* 0xbfb8aa3b53587820 */ /* 0x000fcc0000410000 */
[----:B------:R-:W0:Y:S02]  /*22e0*/  MUFU.EX2 R88, R88 ;  /* 0x0000005800587308 */ /* 0x000e240000000800 */
[----:B0-----:R-:W-:-:S06]  /*22f0*/  FADD.FTZ R89, R88, 1 ;  /* 0x3f80000058597421 */ /* 0x001fcc0000010000 */
[----:B------:R-:W0:Y:S02]  /*2300*/  MUFU.RCP R90, R89 ;  /* 0x00000059005a7308 */ /* 0x000e240000001000 */
[----:B0-----:R-:W-:Y:S01]  /*2310*/  FADD.FTZ R94, -R90, 1 ;  /* 0x3f8000005a5e7421 */ /* 0x001fe20000010100 */
[----:B------:R-:W-:Y:S01]  /*2320*/  FMUL.FTZ R92, R55, R90 ;  /* 0x0000005a375c7220 */ /* 0x000fe20000410000 */
[----:B------:R-:W-:Y:S02]  /*2330*/  FFMA.FTZ R55, R82, R23, R25 ;  /* 0x0000001752377223 */ /* 0x000fe40000010019 */
[----:B------:R-:W-:Y:S02]  /*2340*/  FFMA.FTZ R93, R83, R94, 1 ;  /* 0x3f800000535d7423 */ /* 0x000fe4000001005e */
[----:B------:R-:W-:-:S06]  /*2350*/  FMUL.FTZ R83, R55, -1.4426950216293334961 ;  /* 0xbfb8aa3b37537820 */ /* 0x000fcc0000410000 */
[----:B------:R-:W0:Y:S02]  /*2360*/  MUFU.EX2 R83, R83 ;  /* 0x0000005300537308 */ /* 0x000e240000000800 */
[----:B0-----:R-:W-:-:S06]  /*2370*/  FADD.FTZ R90, R83, 1 ;  /* 0x3f800000535a7421 */ /* 0x001fcc0000010000 */
[----:B------:R-:W0:Y:S02]  /*2380*/  MUFU.RCP R91, R90 ;  /* 0x0000005a005b7308 */ /* 0x000e240000001000 */
[----:B0-----:R-:W-:Y:S01]  /*2390*/  FADD.FTZ R88, -R91, 1 ;  /* 0x3f8000005b587421 */ /* 0x001fe20000010100 */
[----:B------:R-:W-:-:S03]  /*23a0*/  FMUL.FTZ R54, R54, R91 ;  /* 0x0000005b36367220 */ /* 0x000fc60000410000 */
[----:B------:R-:W-:Y:S01]  /*23b0*/  FFMA.FTZ R89, R55, R88, 1 ;  /* 0x3f80000037597423 */ /* 0x000fe20000010058 */
[----:B------:R-:W-:-:S03]  /*23c0*/  FMUL.FTZ R55, R92, R93 ;  /* 0x0000005d5c377220 */ /* 0x000fc60000410000 */
[----:B------:R-:W-:-:S07]  /*23d0*/  FMUL.FTZ R54, R54, R89 ;  /* 0x0000005936367220 */ /* 0x000fce0000410000 */
.L_x_87:
[----:B------:R-:W-:Y:S01]  /*23e0*/  FMUL.FTZ R88, R55, R22 ;  /* 0x0000001637587220 */ /* 0x000fe20000410000 */
[----:B------:R-:W-:Y:S01]  /*23f0*/  ISETP.GT.AND P0, PT, R0, 0x1e, PT ;  /* 0x0000001e0000780c */ /* 0x000fe20003f04270 */
[----:B------:R-:W0:Y:S01]  /*2400*/  S2UR UR11, SR_CgaCtaId ;  /* 0x00000000000b79c3 */ /* 0x000e220000008800 */
[----:B------:R-:W-:Y:S01]  /*2410*/  UMOV UR6, 0x400 ;  /* 0x0000040000067882 */ /* 0x000fe20000000000 */
[----:B------:R-:W-:Y:S01]  /*2420*/  FFMA.FTZ R83, R53, R88, R96 ;  /* 0x0000005835537223 */ /* 0x000fe20000010060 */
[----:B------:R-:W-:Y:S01]  /*2430*/  FADD.FTZ R89, R95, R88 ;  /* 0x000000585f597221 */ /* 0x000fe20000010000 */
[----:B------:R-:W-:Y:S01]  /*2440*/  FMUL.FTZ R88, R54, R23 ;  /* 0x0000001736587220 */ /* 0x000fe20000410000 */
[----:B------:R-:W-:Y:S01]  /*2450*/  UIADD3 UR5, UR6, 0xa0, URZ ;  /* 0x000000a006057890 */ /* 0x000fe2000fffe03f */
[----:B------:R-:W-:Y:S01]  /*2460*/  BSSY B0, `(.L_x_88) ;  /* 0x000006d000007945 */ /* 0x000fe20003800000 */
[----:B------:R-:W-:Y:S02]  /*2470*/  IMAD R80, R80, 0xf, R77 ;  /* 0x0000000f50507824 */ /* 0x000fe400078e024d */
[----:B------:R-:W-:Y:S01]  /*2480*/  FFMA.FTZ R83, R82, R88, R83 ;  /* 0x0000005852537223 */ /* 0x000fe20000010053 */
[----:B------:R-:W-:-:S04]  /*2490*/  FADD.FTZ R88, R88, R89 ;  /* 0x0000005958587221 */ /* 0x000fc80000010000 */
[----:B------:R-:W1:Y:S04]  /*24a0*/  SHFL.DOWN PT, R90, R83, 0x1, 0x1f ;  /* 0x08201f00535a7f89 */ /* 0x000e6800000e0000 */
[----:B------:R-:W2:Y:S01]  /*24b0*/  SHFL.DOWN PT, R89, R88, 0x1, 0x1f ;  /* 0x08201f0058597f89 */ /* 0x000ea200000e0000 */
[----:B0-----:R-:W-:Y:S01]  /*24c0*/  ULEA UR5, UR11, UR5, 0x18 ;  /* 0x000000050b057291 */ /* 0x001fe2000f8ec03f */
        /* <DEDUP_REMOVED lines=21> */
[----:B------:R-:W-:Y:S01]  /*2620*/  FFMA.FTZ R90, R21, R28, RZ ;  /* 0x0000001c155a7223 */ /* 0x000fe200000100ff */
[----:B------:R-:W-:Y:S01]  /*2630*/  FFMA.FTZ R21, R26, R29, RZ ;  /* 0x0000001d1a157223 */ /* 0x000fe200000100ff */
[----:B------:R-:W-:Y:S01]  /*2640*/  FADD.FTZ R28, RZ, R28 ;  /* 0x0000001cff1c7221 */ /* 0x000fe20000010000 */
[----:B------:R-:W-:Y:S01]  /*2650*/  FADD.FTZ R29, RZ, R29 ;  /* 0x0000001dff1d7221 */ /* 0x000fe20000010000 */
[----:B------:R-:W-:Y:S01]  /*2660*/  FFMA.FTZ R90, R31, R27, R90 ;  /* 0x0000001b1f5a7223 */ /* 0x000fe2000001005a */
[----:B------:R-:W-:Y:S01]  /*2670*/  FFMA.FTZ R21, R32, R30, R21 ;  /* 0x0000001e20157223 */ /* 0x000fe20000010015 */
[----:B------:R-:W-:Y:S01]  /*2680*/  FADD.FTZ R28, R28, R27 ;  /* 0x0000001b1c1c7221 */ /* 0x000fe20000010000 */
[----:B------:R-:W-:Y:S01]  /*2690*/  FADD.FTZ R29, R29, R30 ;  /* 0x0000001e1d1d7221 */ /* 0x000fe20000010000 */
        /* <DEDUP_REMOVED lines=14> */
[----:B-1----:R-:W-:Y:S01]  /*2780*/  @!P0 FADD.FTZ R88, R88, R89 ;  /* 0x0000005958588221 */ /* 0x002fe20000010000 */
[----:B------:R-:W-:Y:S01]  /*2790*/  FADD.FTZ R46, R41, R46 ;  /* 0x0000002e292e7221 */ /* 0x000fe20000010000 */
[----:B------:R-:W-:Y:S01]  /*27a0*/  FADD.FTZ R47, R44, R47 ;  /* 0x0000002f2c2f7221 */ /* 0x000fe20000010000 */
[----:B------:R-:W-:Y:S01]  /*27b0*/  ISETP.NE.AND P0, PT, R0, RZ, PT ;  /* 0x000000ff0000720c */ /* 0x000fe20003f05270 */
        /* <DEDUP_REMOVED lines=8> */
[----:B------:R-:W-:Y:S01]  /*2840*/  LEA R82, R77, UR5, 0x4 ;  /* 0x000000054d527c11 */ /* 0x000fe2000f8e20ff */
[----:B------:R-:W0:Y:S01]  /*2850*/  LDC R21, c[0x0][0xc] ;  /* 0x00000300ff157b82 */ /* 0x000e220000000800 */
[----:B------:R-:W-:-:S02]  /*2860*/  MOV R26, R83 ;  /* 0x00000053001a7202 */ /* 0x000fc40000000f00 */
[----:B------:R-:W-:Y:S01]  /*2870*/  MOV R27, R88 ;  /* 0x00000058001b7202 */ /* 0x000fe20000000f00 */
[----:B------:R1:W-:Y:S04]  /*2880*/  STS.128 [R82], R36 ;  /* 0x0000002452007388 */ /* 0x0003e80000000c00 */
[----:B------:R-:W2:Y:S01]  /*2890*/  LDC.64 R88, c[0x0][0x268] ;  /* 0x00009a00ff587b82 */ /* 0x000ea20000000a00 */
[----:B------:R1:W-:Y:S07]  /*28a0*/  @!P0 STS.64 [R2+0x10], R26 ;  /* 0x0000101a02008388 */ /* 0x0003ee0000000a00 */
[----:B------:R-:W-:Y:S01]  /*28b0*/  BAR.SYNC.DEFER_BLOCKING 0x0 ;  /* 0x0000000000007b1d */ /* 0x000fe20000010000 */
[----:B------:R-:W-:-:S13]  /*28c0*/  ISETP.NE.AND P0, PT, R77, RZ, PT ;  /* 0x000000ff4d00720c */ /* 0x000fda0003f05270 */
[----:B-1----:R-:W-:Y:S05]  /*28d0*/  @P0 BRA `(.L_x_89) ;  /* 0x0000000000940947 */ /* 0x002fea0003800000 */
[----:B------:R-:W-:-:S09]  /*28e0*/  ULEA UR5, UR11, UR6, 0x18 ;  /* 0x000000060b057291 */ /* 0x000fd2000f8ec03f */
[----:B------:R-:W1:Y:S04]  /*28f0*/  LDS.64 R52, [UR5+0x18] ;  /* 0x00001805ff347984 */ /* 0x000e680008000a00 */
[----:B------:R-:W3:Y:S04]  /*2900*/  LDS.128 R28, [UR5+0x20] ;  /* 0x00002005ff1c7984 */ /* 0x000ee80008000c00 */
[----:B------:R-:W4:Y:S04]  /*2910*/  LDS.128 R32, [UR5+0x30] ;  /* 0x00003005ff207984 */ /* 0x000f280008000c00 */
[----:B------:R-:W5:Y:S04]  /*2920*/  LDS.128 R48, [UR5+0x40] ;  /* 0x00004005ff307984 */ /* 0x000f680008000c00 */
[----:B------:R-:W0:Y:S04]  /*2930*/  LDS.128 R44, [UR5+0x50] ;  /* 0x00005005ff2c7984 */ /* 0x000e280008000c00 */
[----:B------:R-:W2:Y:S01]  /*2940*/  LDS.128 R40, [UR5+0x60] ;  /* 0x00006005ff287984 */ /* 0x000ea20008000c00 */
[----:B-1----:R-:W-:Y:S01]  /*2950*/  FADD.FTZ R55, R26, R52 ;  /* 0x000000341a377221 */ /* 0x002fe20000010000 */
[----:B------:R-:W-:-:S03]  /*2960*/  FADD.FTZ R26, R27, R53 ;  /* 0x000000351b1a7221 */ /* 0x000fc60000010000 */
[----:B---3--:R-:W-:Y:S01]  /*2970*/  FADD.FTZ R27, R55, R28 ;  /* 0x0000001c371b7221 */ /* 0x008fe20000010000 */
[----:B------:R-:W-:Y:S01]  /*2980*/  FADD.FTZ R26, R26, R29 ;  /* 0x0000001d1a1a7221 */ /* 0x000fe20000010000 */
[----:B------:R-:W1:Y:S02]  /*2990*/  LDS.128 R52, [UR5+0x70] ;  /* 0x00007005ff347984 */ /* 0x000e640008000c00 */
[----:B------:R-:W-:Y:S01]  /*29a0*/  FADD.FTZ R27, R27, R30 ;  /* 0x0000001e1b1b7221 */ /* 0x000fe20000010000 */
[----:B------:R-:W-:-:S03]  /*29b0*/  FADD.FTZ R28, R26, R31 ;  /* 0x0000001f1a1c7221 */ /* 0x000fc60000010000 */
[----:B----4-:R-:W-:Y:S01]  /*29c0*/  FADD.FTZ R29, R27, R32 ;  /* 0x000000201b1d7221 */ /* 0x010fe20000010000 */
[----:B------:R-:W-:Y:S01]  /*29d0*/  FADD.FTZ R28, R28, R33 ;  /* 0x000000211c1c7221 */ /* 0x000fe20000010000 */
[----:B------:R-:W3:Y:S02]  /*29e0*/  LDS.64 R26, [UR5+0x80] ;  /* 0x00008005ff1a7984 */ /* 0x000ee40008000a00 */
[----:B------:R-:W-:Y:S01]  /*29f0*/  FADD.FTZ R29, R29, R34 ;  /* 0x000000221d1d7221 */ /* 0x000fe20000010000 */
[----:B------:R-:W-:-:S03]  /*2a00*/  FADD.FTZ R28, R28, R35 ;  /* 0x000000231c1c7221 */ /* 0x000fc60000010000 */
[----:B-----5:R-:W-:Y:S01]  /*2a10*/  FADD.FTZ R29, R29, R48 ;  /* 0x000000301d1d7221 */ /* 0x020fe20000010000 */
[----:B------:R-:W-:-:S03]  /*2a20*/  FADD.FTZ R28, R28, R49 ;  /* 0x000000311c1c7221 */ /* 0x000fc60000010000 */
[----:B------:R-:W-:Y:S01]  /*2a30*/  FADD.FTZ R29, R29, R50 ;  /* 0x000000321d1d7221 */ /* 0x000fe20000010000 */
[----:B------:R-:W-:-:S03]  /*2a40*/  FADD.FTZ R28, R28, R51 ;  /* 0x000000331c1c7221 */ /* 0x000fc60000010000 */
[----:B0-----:R-:W-:Y:S01]  /*2a50*/  FADD.FTZ R29, R29, R44 ;  /* 0x0000002c1d1d7221 */ /* 0x001fe20000010000 */
[----:B------:R-:W-:-:S03]  /*2a60*/  FADD.FTZ R28, R28, R45 ;  /* 0x0000002d1c1c7221 */ /* 0x000fc60000010000 */
[----:B------:R-:W-:Y:S01]  /*2a70*/  FADD.FTZ R29, R29, R46 ;  /* 0x0000002e1d1d7221 */ /* 0x000fe20000010000 */
[----:B------:R-:W-:-:S03]  /*2a80*/  FADD.FTZ R28, R28, R47 ;  /* 0x0000002f1c1c7221 */ /* 0x000fc60000010000 */
[----:B--2---:R-:W-:Y:S01]  /*2a90*/  FADD.FTZ R29, R29, R40 ;  /* 0x000000281d1d7221 */ /* 0x004fe20000010000 */
[----:B------:R-:W-:-:S03]  /*2aa0*/  FADD.FTZ R28, R28, R41 ;  /* 0x000000291c1c7221 */ /* 0x000fc60000010000 */
[----:B------:R-:W-:Y:S01]  /*2ab0*/  FADD.FTZ R29, R29, R42 ;  /* 0x0000002a1d1d7221 */ /* 0x000fe20000010000 */
[----:B------:R-:W-:-:S03]  /*2ac0*/  FADD.FTZ R28, R28, R43 ;  /* 0x0000002b1c1c7221 */ /* 0x000fc60000010000 */
[----:B-1----:R-:W-:Y:S01]  /*2ad0*/  FADD.FTZ R29, R29, R52 ;  /* 0x000000341d1d7221 */ /* 0x002fe20000010000 */
[----:B------:R-:W-:-:S03]  /*2ae0*/  FADD.FTZ R28, R28, R53 ;  /* 0x000000351c1c7221 */ /* 0x000fc60000010000 */
[----:B------:R-:W-:Y:S01]  /*2af0*/  FADD.FTZ R29, R29, R54 ;  /* 0x000000361d1d7221 */ /* 0x000fe20000010000 */
[----:B------:R-:W-:-:S03]  /*2b00*/  FADD.FTZ R28, R28, R55 ;  /* 0x000000371c1c7221 */ /* 0x000fc60000010000 */
[----:B---3--:R-:W-:Y:S01]  /*2b10*/  FADD.FTZ R26, R29, R26 ;  /* 0x0000001a1d1a7221 */ /* 0x008fe20000010000 */
[----:B------:R-:W-:-:S07]  /*2b20*/  FADD.FTZ R27, R28, R27 ;  /* 0x0000001b1c1b7221 */ /* 0x000fce0000010000 */
.L_x_89:
[----:B------:R-:W-:Y:S05]  /*2b30*/  BSYNC B0 ;  /* 0x0000000000007941 */ /* 0x000fea0003800000 */
.L_x_88:
[----:B------:R-:W-:Y:S01]  /*2b40*/  BAR.SYNC.DEFER_BLOCKING 0x0 ;  /* 0x0000000000007b1d */ /* 0x000fe20000010000 */
[----:B------:R-:W-:Y:S02]  /*2b50*/  ISETP.GT.U32.AND P6, PT, R77, 0xe, PT ;  /* 0x0000000e4d00780c */ /* 0x000fe40003fc4070 */
[----:B------:R-:W-:-:S03]  /*2b60*/  LOP3.LUT R79, R79, 0xfffffffe, RZ, 0xc0, !PT ;  /* 0xfffffffe4f4f7812 */ /* 0x000fc600078ec0ff */
[----:B------:R-:W-:Y:S08]  /*2b70*/  BSSY B0, `(.L_x_90) ;  /* 0x000009e000007945 */ /* 0x000ff00003800000 */
[----:B------:R-:W-:Y:S01]  /*2b80*/  @P6 LOP3.LUT R79, R79, 0x1, RZ, 0xfc, !PT ;  /* 0x000000014f4f6812 */ /* 0x000fe200078efcff */
[----:B------:R-:W-:Y:S06]  /*2b90*/  @P6 BRA `(.L_x_91) ;  /* 0x00000008006c6947 */ /* 0x000fec0003800000 */
[----:B------:R-:W1:Y:S04]  /*2ba0*/  LDS.128 R40, [R82+0xf0] ;  /* 0x0000f00052287984 */ /* 0x000e680000000c00 */
[----:B------:R-:W3:Y:S04]  /*2bb0*/  LDS.128 R48, [R82+0x1e0] ;  /* 0x0001e00052307984 */ /* 0x000ee80000000c00 */
[----:B------:R-:W4:Y:S04]  /*2bc0*/  LDS.128 R44, [R82+0x2d0] ;  /* 0x0002d000522c7984 */ /* 0x000f280000000c00 */
[----:B------:R-:W5:Y:S04]  /*2bd0*/  LDS.128 R28, [R82+0x3c0] ;  /* 0x0003c000521c7984 */ /* 0x000f680000000c00 */
[----:B------:R-:W0:Y:S04]  /*2be0*/  LDS.128 R32, [R82+0x4b0] ;  /* 0x0004b00052207984 */ /* 0x000e280000000c00 */
[----:B------:R-:W2:Y:S01]  /*2bf0*/  LDS.128 R52, [R82+0x5a0] ;  /* 0x0005a00052347984 */ /* 0x000ea20000000c00 */
[----:B-1----:R-:W-:Y:S01]  /*2c00*/  FADD.FTZ R83, R36, R40 ;  /* 0x0000002824537221 */ /* 0x002fe20000010000 */
[----:B------:R-:W-:Y:S01]  /*2c10*/  FADD.FTZ R36, R37, R41 ;  /* 0x0000002925247221 */ /* 0x000fe20000010000 */
[----:B------:R-:W-:Y:S01]  /*2c20*/  FADD.FTZ R37, R38, R42 ;  /* 0x0000002a26257221 */ /* 0x000fe20000010000 */
[----:B------:R-:W-:Y:S01]  /*2c30*/  FADD.FTZ R38, R39, R43 ;  /* 0x0000002b27267221 */ /* 0x000fe20000010000 */
[----:B---3--:R-:W-:Y:S01]  /*2c40*/  FADD.FTZ R83, R83, R48 ;  /* 0x0000003053537221 */ /* 0x008fe20000010000 */
[----:B------:R-:W-:Y:S01]  /*2c50*/  FADD.FTZ R40, R36, R49 ;  /* 0x0000003124287221 */ /* 0x000fe20000010000 */
[----:B------:R-:W-:Y:S01]  /*2c60*/  FADD.FTZ R41, R37, R50 ;  /* 0x0000003225297221 */ /* 0x000fe20000010000 */
[----:B------:R-:W-:Y:S01]  /*2c70*/  FADD.FTZ R48, R38, R51 ;  /* 0x0000003326307221 */ /* 0x000fe20000010000 */
[----:B----4-:R-:W-:Y:S01]  /*2c80*/  FADD.FTZ R83, R83, R44 ;  /* 0x0000002c53537221 */ /* 0x010fe20000010000 */
[----:B------:R-:W1:Y:S01]  /*2c90*/  LDS.128 R36, [R82+0x690] ;  /* 0x0006900052247984 */ /* 0x000e620000000c00 */
[----:B------:R-:W-:Y:S01]  /*2ca0*/  FADD.FTZ R44, R40, R45 ;  /* 0x0000002d282c7221 */ /* 0x000fe20000010000 */
[----:B------:R-:W-:Y:S01]  /*2cb0*/  FADD.FTZ R49, R41, R46 ;  /* 0x0000002e29317221 */ /* 0x000fe20000010000 */
[----:B------:R-:W-:Y:S01]  /*2cc0*/  FADD.FTZ R48, R48, R47 ;  /* 0x0000002f30307221 */ /* 0x000fe20000010000 */
[----:B------:R-:W3:Y:S01]  /*2cd0*/  LDS.128 R40, [R82+0x780] ;  /* 0x0007800052287984 */ /* 0x000ee20000000c00 */
[----:B-----5:R-:W-:Y:S01]  /*2ce0*/  FADD.FTZ R50, R44, R29 ;  /* 0x0000001d2c327221 */ /* 0x020fe20000010000 */
[----:B------:R-:W-:Y:S01]  /*2cf0*/  FADD.FTZ R83, R83, R28 ;  /* 0x0000001c53537221 */ /* 0x000fe20000010000 */
[----:B------:R-:W-:Y:S01]  /*2d00*/  FADD.FTZ R49, R49, R30 ;  /* 0x0000001e31317221 */ /* 0x000fe20000010000 */
[----:B------:R-:W4:Y:S01]  /*2d10*/  LDS.128 R44, [R82+0x870] ;  /* 0x00087000522c7984 */ /* 0x000f220000000c00 */
[----:B------:R-:W-:Y:S01]  /*2d20*/  FADD.FTZ R90, R48, R31 ;  /* 0x0000001f305a7221 */ /* 0x000fe20000010000 */
[----:B0-----:R-:W-:Y:S01]  /*2d30*/  FADD.FTZ R83, R83, R32 ;  /* 0x0000002053537221 */ /* 0x001fe20000010000 */
[----:B------:R-:W-:Y:S01]  /*2d40*/  FADD.FTZ R32, R50, R33 ;  /* 0x0000002132207221 */ /* 0x000fe20000010000 */
[----:B------:R-:W0:Y:S01]  /*2d50*/  LDS.128 R28, [R82+0x960] ;  /* 0x00096000521c7984 */ /* 0x000e220000000c00 */
[----:B------:R-:W-:Y:S01]  /*2d60*/  FADD.FTZ R33, R49, R34 ;  /* 0x0000002231217221 */ /* 0x000fe20000010000 */
[----:B------:R-:W-:Y:S01]  /*2d70*/  FADD.FTZ R90, R90, R35 ;  /* 0x000000235a5a7221 */ /* 0x000fe20000010000 */
[----:B--2---:R-:W-:Y:S01]  /*2d80*/  FADD.FTZ R83, R83, R52 ;  /* 0x0000003453537221 */ /* 0x004fe20000010000 */
[----:B------:R-:W2:Y:S01]  /*2d90*/  LDS.128 R48, [R82+0xa50] ;  /* 0x000a500052307984 */ /* 0x000ea20000000c00 */
[----:B------:R-:W-:Y:S01]  /*2da0*/  FADD.FTZ R52, R32, R53 ;  /* 0x0000003520347221 */ /* 0x000fe20000010000 */
[----:B------:R-:W-:Y:S01]  /*2db0*/  FADD.FTZ R53, R33, R54 ;  /* 0x0000003621357221 */ /* 0x000fe20000010000 */
[----:B------:R-:W-:Y:S01]  /*2dc0*/  FADD.FTZ R90, R90, R55 ;  /* 0x000000375a5a7221 */ /* 0x000fe20000010000 */
[----:B------:R-:W5:Y:S01]  /*2dd0*/  LDS.128 R32, [R82+0xb40] ;  /* 0x000b400052207984 */ /* 0x000f620000000c00 */
[----:B-1----:R-:W-:Y:S01]  /*2de0*/  FADD.FTZ R83, R83, R36 ;  /* 0x0000002453537221 */ /* 0x002fe20000010000 */
        /* <DEDUP_REMOVED lines=8> */
[----:B----4-:R-:W-:Y:S01]  /*2e70*/  FADD.FTZ R83, R83, R44 ;  /* 0x0000002c53537221 */ /* 0x010fe20000010000 */
[----:B------:R-:W3:Y:S01]  /*2e80*/  LDS.128 R40, [R82+0xd20] ;  /* 0x000d200052287984 */ /* 0x000ee20000000c00 */
[----:B------:R-:W-:Y:S01]  /*2e90*/  FADD.FTZ R52, R52, R45 ;  /* 0x0000002d34347221 */ /* 0x000fe20000010000 */
[----:B------:R-:W-:Y:S01]  /*2ea0*/  FADD.FTZ R53, R53, R46 ;  /* 0x0000002e35357221 */ /* 0x000fe20000010000 */
[----:B------:R-:W-:Y:S01]  /*2eb0*/  FADD.FTZ R90, R90, R47 ;  /* 0x0000002f5a5a7221 */ /* 0x000fe20000010000 */
[----:B0-----:R-:W-:Y:S01]  /*2ec0*/  FADD.FTZ R83, R83, R28 ;  /* 0x0000001c53537221 */ /* 0x001fe20000010000 */
[----:B------:R-:W0:Y:S01]  /*2ed0*/  LDS.128 R44, [R82+0xe10] ;  /* 0x000e1000522c7984 */ /* 0x000e220000000c00 */
[----:B------:R-:W-:Y:S01]  /*2ee0*/  FADD.FTZ R52, R52, R29 ;  /* 0x0000001d34347221 */ /* 0x000fe20000010000 */
[----:B------:R-:W-:Y:S01]  /*2ef0*/  FADD.FTZ R53, R53, R30 ;  /* 0x0000001e35357221 */ /* 0x000fe20000010000 */
[----:B------:R-:W-:Y:S01]  /*2f00*/  FADD.FTZ R90, R90, R31 ;  /* 0x0000001f5a5a7221 */ /* 0x000fe20000010000 */
[----:B--2---:R-:W-:Y:S01]  /*2f10*/  FADD.FTZ R83, R83, R48 ;  /* 0x0000003053537221 */ /* 0x004fe20000010000 */
[----:B------:R-:W2:Y:S01]  /*2f20*/  LDS.128 R28, [R82+0xf00] ;  /* 0x000f0000521c7984 */ /* 0x000ea20000000c00 */
[----:B------:R-:W-:Y:S01]  /*2f30*/  FADD.FTZ R48, R52, R49 ;  /* 0x0000003134307221 */ /* 0x000fe20000010000 */
[----:B------:R-:W-:Y:S01]  /*2f40*/  FADD.FTZ R91, R53, R50 ;  /* 0x00000032355b7221 */ /* 0x000fe20000010000 */
[----:B-----5:R-:W-:Y:S01]  /*2f50*/  FADD.FTZ R83, R83, R32 ;  /* 0x0000002053537221 */ /* 0x020fe20000010000 */
[----:B------:R-:W4:Y:S01]  /*2f60*/  LDS.128 R52, [R82+0xff0] ;  /* 0x000ff00052347984 */ /* 0x000f220000000c00 */
[----:B------:R-:W-:Y:S01]  /*2f70*/  FADD.FTZ R32, R48, R33 ;  /* 0x0000002130207221 */ /* 0x000fe20000010000 */
[----:B------:R-:W-:Y:S01]  /*2f80*/  FADD.FTZ R90, R90, R51 ;  /* 0x000000335a5a7221 */ /* 0x000fe20000010000 */
[----:B------:R-:W-:Y:S01]  /*2f90*/  FADD.FTZ R91, R91, R34 ;  /* 0x000000225b5b7221 */ /* 0x000fe20000010000 */
[----:B------:R-:W5:Y:S02]  /*2fa0*/  LDS.128 R48, [R82+0x10e0] ;  /* 0x0010e00052307984 */ /* 0x000f640000000c00 */
[----:B------:R-:W-:Y:S01]  /*2fb0*/  FADD.FTZ R90, R90, R35 ;  /* 0x000000235a5a7221 */ /* 0x000fe20000010000 */
[----:B-1----:R-:W-:Y:S01]  /*2fc0*/  FADD.FTZ R83, R83, R36 ;  /* 0x0000002453537221 */ /* 0x002fe20000010000 */
[----:B------:R-:W-:Y:S01]  /*2fd0*/  FADD.FTZ R32, R32, R37 ;  /* 0x0000002520207221 */ /* 0x000fe20000010000 */
[----:B------:R-:W-:Y:S01]  /*2fe0*/  FADD.FTZ R91, R91, R38 ;  /* 0x000000265b5b7221 */ /* 0x000fe20000010000 */
[----:B------:R-:W-:Y:S01]  /*2ff0*/  FADD.FTZ R90, R90, R39 ;  /* 0x000000275a5a7221 */ /* 0x000fe20000010000 */
[----:B---3--:R-:W-:Y:S01]  /*3000*/  FADD.FTZ R83, R83, R40 ;  /* 0x0000002853537221 */ /* 0x008fe20000010000 */
[----:B------:R-:W-:Y:S01]  /*3010*/  FADD.FTZ R36, R32, R41 ;  /* 0x0000002920247221 */ /* 0x000fe20000010000 */
[----:B------:R-:W-:Y:S01]  /*3020*/  FADD.FTZ R91, R91, R42 ;  /* 0x0000002a5b5b7221 */ /* 0x000fe20000010000 */
[----:B------:R-:W1:Y:S01]  /*3030*/  LDS.128 R32, [R82+0x11d0] ;  /* 0x0011d00052207984 */ /* 0x000e620000000c00 */
[----:B------:R-:W-:Y:S01]  /*3040*/  FADD.FTZ R90, R90, R43 ;  /* 0x0000002b5a5a7221 */ /* 0x000fe20000010000 */
[----:B0-----:R-:W-:Y:S01]  /*3050*/  FADD.FTZ R83, R83, R44 ;  /* 0x0000002c53537221 */ /* 0x001fe20000010000 */
[----:B------:R-:W-:Y:S01]  /*3060*/  FADD.FTZ R36, R36, R45 ;  /* 0x0000002d24247221 */ /* 0x000fe20000010000 */
[----:B------:R-:W0:Y:S01]  /*3070*/  LDS.128 R40, [R82+0x12c0] ;  /* 0x0012c00052287984 */ /* 0x000e220000000c00 */
[----:B------:R-:W-:Y:S01]  /*3080*/  FADD.FTZ R91, R91, R46 ;  /* 0x0000002e5b5b7221 */ /* 0x000fe20000010000 */
[----:B------:R-:W-:Y:S01]  /*3090*/  FADD.FTZ R90, R90, R47 ;  /* 0x0000002f5a5a7221 */ /* 0x000fe20000010000 */
[----:B--2---:R-:W-:Y:S01]  /*30a0*/  FADD.FTZ R83, R83, R28 ;  /* 0x0000001c53537221 */ /* 0x004fe20000010000 */
[----:B------:R-:W-:Y:S01]  /*30b0*/  FADD.FTZ R28, R36, R29 ;  /* 0x0000001d241c7221 */ /* 0x000fe20000010000 */
[----:B------:R-:W-:Y:S01]  /*30c0*/  FADD.FTZ R91, R91, R30 ;  /* 0x0000001e5b5b7221 */ /* 0x000fe20000010000 */
[----:B------:R-:W2:Y:S01]  /*30d0*/  LDS.128 R36, [R82+0x13b0] ;  /* 0x0013b00052247984 */ /* 0x000ea20000000c00 */
[----:B------:R-:W-:Y:S01]  /*30e0*/  FADD.FTZ R90, R90, R31 ;  /* 0x0000001f5a5a7221 */ /* 0x000fe20000010000 */
[----:B----4-:R-:W-:Y:S01]  /*30f0*/  FADD.FTZ R92, R28, R53 ;  /* 0x000000351c5c7221 */ /* 0x010fe20000010000 */
[----:B------:R-:W-:Y:S01]  /*3100*/  FADD.FTZ R83, R83, R52 ;  /* 0x0000003453537221 */ /* 0x000fe20000010000 */
[----:B------:R-:W3:Y:S01]  /*3110*/  LDS.128 R28, [R82+0x14a0] ;  /* 0x0014a000521c7984 */ /* 0x000ee20000000c00 */
[----:B------:R-:W-:Y:S01]  /*3120*/  FADD.FTZ R91, R91, R54 ;  /* 0x000000365b5b7221 */ /* 0x000fe20000010000 */
[----:B------:R-:W-:Y:S01]  /*3130*/  FADD.FTZ R90, R90, R55 ;  /* 0x000000375a5a7221 */ /* 0x000fe20000010000 */
[----:B-----5:R-:W-:Y:S01]  /*3140*/  FADD.FTZ R83, R83, R48 ;  /* 0x0000003053537221 */ /* 0x020fe20000010000 */
[----:B------:R-:W4:Y:S01]  /*3150*/  LDS.128 R52, [R82+0x1590] ;  /* 0x0015900052347984 */ /* 0x000f220000000c00 */
[----:B------:R-:W-:Y:S01]  /*3160*/  FADD.FTZ R92, R92, R49 ;  /* 0x000000315c5c7221 */ /* 0x000fe20000010000 */
[----:B------:R-:W-:Y:S01]  /*3170*/  FADD.FTZ R91, R91, R50 ;  /* 0x000000325b5b7221 */ /* 0x000fe20000010000 */
[----:B------:R-:W-:Y:S01]  /*3180*/  FADD.FTZ R90, R90, R51 ;  /* 0x000000335a5a7221 */ /* 0x000fe20000010000 */
[----:B------:R-:W5:Y:S04]  /*3190*/  LDS.128 R44, [R82+0x1680] ;  /* 0x00168000522c7984 */ /* 0x000f680000000c00 */
[----:B------:R-:W-:Y:S01]  /*31a0*/  LDS.128 R48, [R82+0x1b30] ;  /* 0x001b300052307984 */ /* 0x000fe20000000c00 */
[----:B-1----:R-:W-:Y:S01]  /*31b0*/  FADD.FTZ R83, R83, R32 ;  /* 0x0000002053537221 */ /* 0x002fe20000010000 */
        /* <DEDUP_REMOVED lines=8> */
[----:B--2---:R-:W-:Y:S01]  /*3240*/  FADD.FTZ R83, R83, R36 ;  /* 0x0000002453537221 */ /* 0x004fe20000010000 */
[----:B------:R-:W-:Y:S01]  /*3250*/  FADD.FTZ R92, R92, R37 ;  /* 0x000000255c5c7221 */ /* 0x000fe20000010000 */
[----:B------:R-:W-:Y:S01]  /*3260*/  FADD.FTZ R91, R91, R38 ;  /* 0x000000265b5b7221 */ /* 0x000fe20000010000 */
[----:B------:R-:W-:Y:S01]  /*3270*/  FADD.FTZ R90, R90, R39 ;  /* 0x000000275a5a7221 */ /* 0x000fe20000010000 */
[----:B------:R-:W-:Y:S01]  /*3280*/  LDS.128 R40, [R82+0x1950] ;  /* 0x0019500052287984 */ /* 0x000fe20000000c00 */
[----:B---3--:R-:W-:Y:S01]  /*3290*/  FADD.FTZ R83, R83, R28 ;  /* 0x0000001c53537221 */ /* 0x008fe20000010000 */
[----:B------:R-:W-:Y:S01]  /*32a0*/  FADD.FTZ R92, R92, R29 ;  /* 0x0000001d5c5c7221 */ /* 0x000fe20000010000 */
[----:B------:R-:W-:Y:S01]  /*32b0*/  FADD.FTZ R91, R91, R30 ;  /* 0x0000001e5b5b7221 */ /* 0x000fe20000010000 */
[----:B------:R-:W1:Y:S01]  /*32c0*/  LDS.128 R36, [R82+0x1860] ;  /* 0x0018600052247984 */ /* 0x000e620000000c00 */
[----:B------:R-:W-:Y:S01]  /*32d0*/  FADD.FTZ R90, R90, R31 ;  /* 0x0000001f5a5a7221 */ /* 0x000fe20000010000 */
[----:B----4-:R-:W-:Y:S01]  /*32e0*/  FADD.FTZ R83, R83, R52 ;  /* 0x0000003453537221 */ /* 0x010fe20000010000 */
[----:B------:R-:W-:Y:S01]  /*32f0*/  FADD.FTZ R92, R92, R53 ;  /* 0x000000355c5c7221 */ /* 0x000fe20000010000 */
[----:B------:R-:W2:Y:S01]  /*3300*/  LDS.128 R28, [R82+0x1a40] ;  /* 0x001a4000521c7984 */ /* 0x000ea20000000c00 */
[----:B------:R-:W-:Y:S01]  /*3310*/  FADD.FTZ R91, R91, R54 ;  /* 0x000000365b5b7221 */ /* 0x000fe20000010000 */
[----:B------:R-:W-:Y:S01]  /*3320*/  FADD.FTZ R90, R90, R55 ;  /* 0x000000375a5a7221 */ /* 0x000fe20000010000 */
[----:B-----5:R-:W-:Y:S01]  /*3330*/  FADD.FTZ R83, R83, R44 ;  /* 0x0000002c53537221 */ /* 0x020fe20000010000 */
[----:B------:R-:W-:Y:S01]  /*3340*/  FADD.FTZ R92, R92, R45 ;  /* 0x0000002d5c5c7221 */ /* 0x000fe20000010000 */
[----:B------:R-:W-:Y:S01]  /*3350*/  FADD.FTZ R91, R91, R46 ;  /* 0x0000002e5b5b7221 */ /* 0x000fe20000010000 */
[----:B------:R-:W-:Y:S01]  /*3360*/  FADD.FTZ R90, R90, R47 ;  /* 0x0000002f5a5a7221 */ /* 0x000fe20000010000 */
[----:B------:R-:W-:Y:S04]  /*3370*/  LDS.128 R52, [R82+0x1d10] ;  /* 0x001d100052347984 */ /* 0x000fe80000000c00 */
        /* <DEDUP_REMOVED lines=12> */
[----:B------:R-:W-:Y:S01]  /*3440*/  FADD.FTZ R90, R90, R43 ;  /* 0x0000002b5a5a7221 */ /* 0x000fe20000010000 */
[----:B--2---:R-:W-:Y:S01]  /*3450*/  FADD.FTZ R83, R83, R28 ;  /* 0x0000001c53537221 */ /* 0x004fe20000010000 */
[----:B------:R-:W-:Y:S01]  /*3460*/  FADD.FTZ R92, R92, R29 ;  /* 0x0000001d5c5c7221 */ /* 0x000fe20000010000 */
[----:B------:R-:W-:Y:S01]  /*3470*/  FADD.FTZ R91, R91, R30 ;  /* 0x0000001e5b5b7221 */ /* 0x000fe20000010000 */
[----:B------:R-:W-:Y:S01]  /*3480*/  FADD.FTZ R90, R90, R31 ;  /* 0x0000001f5a5a7221 */ /* 0x000fe20000010000 */
[----:B------:R-:W-:Y:S01]  /*3490*/  FADD.FTZ R83, R83, R48 ;  /* 0x0000003053537221 */ /* 0x000fe20000010000 */
[----:B------:R-:W-:Y:S01]  /*34a0*/  FADD.FTZ R92, R92, R49 ;  /* 0x000000315c5c7221 */ /* 0x000fe20000010000 */
[----:B------:R-:W-:Y:S01]  /*34b0*/  FADD.FTZ R91, R91, R50 ;  /* 0x000000325b5b7221 */ /* 0x000fe20000010000 */
[----:B------:R-:W-:Y:S01]  /*34c0*/  FADD.FTZ R90, R90, R51 ;  /* 0x000000335a5a7221 */ /* 0x000fe20000010000 */
[----:B---3--:R-:W-:Y:S01]  /*34d0*/  FADD.FTZ R83, R83, R44 ;  /* 0x0000002c53537221 */ /* 0x008fe20000010000 */
[----:B------:R-:W-:Y:S01]  /*34e0*/  FADD.FTZ R92, R92, R45 ;  /* 0x0000002d5c5c7221 */ /* 0x000fe20000010000 */
[----:B------:R-:W-:Y:S01]  /*34f0*/  FADD.FTZ R91, R91, R46 ;  /* 0x0000002e5b5b7221 */ /* 0x000fe20000010000 */
[----:B------:R-:W-:Y:S01]  /*3500*/  FADD.FTZ R90, R90, R47 ;  /* 0x0000002f5a5a7221 */ /* 0x000fe20000010000 */
[----:B------:R-:W-:Y:S01]  /*3510*/  FADD.FTZ R36, R83, R52 ;  /* 0x0000003453247221 */ /* 0x000fe20000010000 */
[----:B------:R-:W-:Y:S01]  /*3520*/  FADD.FTZ R37, R92, R53 ;  /* 0x000000355c257221 */ /* 0x000fe20000010000 */
[----:B------:R-:W-:Y:S01]  /*3530*/  FADD.FTZ R38, R91, R54 ;  /* 0x000000365b267221 */ /* 0x000fe20000010000 */
[----:B------:R-:W-:-:S07]  /*3540*/  FADD.FTZ R39, R90, R55 ;  /* 0x000000375a277221 */ /* 0x000fce0000010000 */
.L_x_91:
[----:B------:R-:W-:Y:S05]  /*3550*/  BSYNC B0 ;  /* 0x0000000000007941 */ /* 0x000fea0003800000 */
.L_x_90:
[----:B------:R-:W-:Y:S01]  /*3560*/  BSSY B0, `(.L_x_92) ;  /* 0x000000f000007945 */ /* 0x000fe20003800000 */
[----:B------:R-:W-:Y:S01]  /*3570*/  PRMT R28, R65, 0x7632, R28 ;  /* 0x00007632411c7816 */ /* 0x000fe2000000001c */
[----:B--2---:R-:W-:Y:S02]  /*3580*/  IMAD.WIDE R88, R80, 0x4, R88 ;  /* 0x0000000450587825 */ /* 0x004fe400078e0258 */
[----:B------:R-:W-:Y:S05]  /*3590*/  @P6 BRA `(.L_x_93) ;  /* 0x00000000002c6947 */ /* 0x000fea0003800000 */
[----:B------:R-:W1:Y:S01]  /*35a0*/  LDC.64 R40, c[0x0][0x288] ;  /* 0x0000a200ff287b82 */ /* 0x000e620000000a00 */
[----:B------:R-:W-:Y:S01]  /*35b0*/  LEA R30, P6, R4, R88, 0x2 ;  /* 0x00000058041e7211 */ /* 0x000fe200078c10ff */
[----:B------:R2:W-:Y:S03]  /*35c0*/  REDG.E.ADD.F32.FTZ.RN.STRONG.GPU desc[UR8][R88.64], R36 ;  /* 0x00000024580079a6 */ /* 0x0005e6000c10f388 */
[----:B------:R-:W-:Y:S02]  /*35d0*/  IADD3.X R31, R89, R8, RZ, P6, !PT ;  /* 0x00000008591f7210 */ /* 0x000fe400037fe4ff */
[----:B------:R-:W-:-:S03]  /*35e0*/  LEA R34, P6, R6, R88, 0x2 ;  /* 0x0000005806227211 */ /* 0x000fc600078c10ff */
[----:B------:R2:W-:Y:S01]  /*35f0*/  REDG.E.ADD.F32.FTZ.RN.STRONG.GPU desc[UR8][R30.64], R37 ;  /* 0x000000251e0079a6 */ /* 0x0005e2000c10f388 */
[----:B------:R-:W-:Y:S02]  /*3600*/  IADD3.X R35, R89, R10, RZ, P6, !PT ;  /* 0x0000000a59237210 */ /* 0x000fe400037fe4ff */
[----:B-1----:R-:W-:-:S04]  /*3610*/  LEA R32, P6, R40, R88, 0x2 ;  /* 0x0000005828207211 */ /* 0x002fc800078c10ff */
[----:B------:R-:W-:-:S05]  /*3620*/  LEA.HI.X R33, R40, R89, R41, 0x2, P6 ;  /* 0x0000005928217211 */ /* 0x000fca00030f1429 */
[----:B------:R2:W-:Y:S04]  /*3630*/  REDG.E.ADD.F32.FTZ.RN.STRONG.GPU desc[UR8][R32.64], R38 ;  /* 0x00000026200079a6 */ /* 0x0005e8000c10f388 */
[----:B------:R2:W-:Y:S02]  /*3640*/  REDG.E.ADD.F32.FTZ.RN.STRONG.GPU desc[UR8][R34.64], R39 ;  /* 0x00000027220079a6 */ /* 0x0005e4000c10f388 */
.L_x_93:
[----:B------:R-:W-:Y:S05]  /*3650*/  BSYNC B0 ;  /* 0x0000000000007941 */ /* 0x000fea0003800000 */
.L_x_92:
[----:B0-----:R-:W-:Y:S02]  /*3660*/  ISETP.GE.U32.AND P6, PT, R21, 0x2, PT ;  /* 0x000000021500780c */ /* 0x001fe40003fc6070 */
[----:B------:R-:W-:Y:S02]  /*3670*/  PRMT R45, R64, 0x7632, R45 ;  /* 0x00007632402d7816 */ /* 0x000fe4000000002d */
[----:B------:R-:W-:Y:S02]  /*3680*/  PRMT R44, R66, 0x7632, R44 ;  /* 0x00007632422c7816 */ /* 0x000fe4000000002c */
[----:B------:R-:W-:Y:S02]  /*3690*/  PRMT R43, R63, 0x7632, R43 ;  /* 0x000076323f2b7816 */ /* 0x000fe4000000002b */
[----:B------:R-:W-:Y:S02]  /*36a0*/  PRMT R42, R61, 0x7632, R42 ;  /* 0x000076323d2a7816 */ /* 0x000fe4000000002a */
[----:B------:R-:W-:-:S02]  /*36b0*/  PRMT R41, R60, 0x7632, R41 ;  /* 0x000076323c297816 */ /* 0x000fc40000000029 */
[----:B------:R-:W-:Y:S02]  /*36c0*/  PRMT R29, R62, 0x7632, R29 ;  /* 0x000076323e1d7816 */ /* 0x000fe4000000001d */
[----:B--2---:R-:W-:Y:S02]  /*36d0*/  PRMT R30, R59, 0x7632, R30 ;  /* 0x000076323b1e7816 */ /* 0x004fe4000000001e */
[----:B------:R-:W-:Y:S02]  /*36e0*/  PRMT R31, R57, 0x7632, R31 ;  /* 0x00007632391f7816 */ /* 0x000fe4000000001f */
[----:B------:R-:W-:Y:S02]  /*36f0*/  PRMT R32, R56, 0x7632, R32 ;  /* 0x0000763238207816 */ /* 0x000fe40000000020 */
[----:B------:R-:W-:Y:S02]  /*3700*/  PRMT R33, R58, 0x7632, R33 ;  /* 0x000076323a217816 */ /* 0x000fe40000000021 */
[----:B------:R-:W-:-:S02]  /*3710*/  PRMT R34, R16, 0x7632, R34 ;  /* 0x0000763210227816 */ /* 0x000fc40000000022 */
[----:B------:R-:W-:Y:S02]  /*3720*/  PRMT R35, R12, 0x7632, R35 ;  /* 0x000076320c237816 */ /* 0x000fe40000000023 */
[----:B------:R-:W-:Y:S02]  /*3730*/  PRMT R36, R14, 0x7632, R36 ;  /* 0x000076320e247816 */ /* 0x000fe40000000024 */
[----:B------:R-:W-:Y:S02]  /*3740*/  PRMT R37, R18, 0x7632, R37 ;  /* 0x0000763212257816 */ /* 0x000fe40000000025 */
[----:B------:R-:W-:Y:S01]  /*3750*/  PRMT R40, R19, 0x7632, R40 ;  /* 0x0000763213287816 */ /* 0x000fe20000000028 */
[----:B------:R-:W-:Y:S06]  /*3760*/  @!P6 BRA `(.L_x_94) ;  /* 0x0000001000b4e947 */ /* 0x000fec0003800000 */
[----:B------:R-:W0:Y:S01]  /*3770*/  LDC R47, c[0x0][0x10] ;  /* 0x00000400ff2f7b82 */ /* 0x000e220000000800 */
[----:B------:R-:W1:Y:S01]  /*3780*/  S2R R46, SR_CTAID.Y ;  /* 0x00000000002e7919 */ /* 0x000e620000002600 */
[----:B------:R-:W-:-:S06]  /*3790*/  LOP3.LUT R48, R67, 0x1, RZ, 0xc0, !PT ;  /* 0x0000000143307812 */ /* 0x000fcc00078ec0ff */
[----:B------:R-:W2:Y:S08]  /*37a0*/  LDC.64 R38, c[0x0][0x258] ;  /* 0x00009600ff267b82 */ /* 0x000eb00000000a00 */
[----:B------:R-:W3:Y:S01]  /*37b0*/  LDC.64 R50, c[0x0][0x260] ;  /* 0x00009800ff327b82 */ /* 0x000ee20000000a00 */
[----:B0-----:R-:W-:-:S04]  /*37c0*/  IMAD R48, R48, R47, RZ ;  /* 0x0000002f30307224 */ /* 0x001fc800078e02ff */
[C---:B------:R-:W-:Y:S01]  /*37d0*/  IMAD R52, R48.reuse, R21, RZ ;  /* 0x0000001530347224 */ /* 0x040fe200078e02ff */
[----:B-1----:R-:W-:-:S04]  /*37e0*/  IADD3 R49, R48, R46, RZ ;  /* 0x0000002e30317210 */ /* 0x002fc80007ffe0ff */
[----:B------:R-:W-:Y:S01]  /*37f0*/  SHF.L.U32 R53, R52, 0x1, RZ ;  /* 0x0000000134357819 */ /* 0x000fe200000006ff */
[----:B--2---:R-:W-:-:S04]  /*3800*/  IMAD.WIDE.U32 R38, R49, 0x4, R38 ;  /* 0x0000000431267825 */ /* 0x004fc800078e0026 */
[----:B---3--:R-:W-:Y:S01]  /*3810*/  IMAD.WIDE R50, R53, 0x4, R50 ;  /* 0x0000000435327825 */ /* 0x008fe200078e0232 */
[----:B------:R-:W-:Y:S06]  /*3820*/  @P0 BRA `(.L_x_95) ;  /* 0x0000000000680947 */ /* 0x000fec0003800000 */
[----:B------:R-:W0:Y:S01]  /*3830*/  S2R R0, SR_LANEID ;  /* 0x0000000000007919 */ /* 0x000e220000000000 */
[----:B------:R-:W-:Y:S01]  /*3840*/  HFMA2.MMA R52, -RZ, RZ, 0, 5.9604644775390625e-08 ;  /* 0x00000001ff347435 */ /* 0x000fe200000001ff */
[----:B------:R-:W-:Y:S01]  /*3850*/  VOTEU.ANY UR5, UPT, PT ;  /* 0x0000000000057886 */ /* 0x000fe200038e0100 */
[----:B------:R-:W-:Y:S01]  /*3860*/  LOP3.LUT P6, RZ, R67, 0x2, RZ, 0xc0, !PT ;  /* 0x0000000243ff7812 */ /* 0x000fe200078cc0ff */
[----:B------:R-:W-:Y:S01]  /*3870*/  UPOPC UR6, UR5 ;  /* 0x00000005000672bf */ /* 0x000fe20008000000 */
[----:B------:R-:W-:Y:S01]  /*3880*/  P2R R54, PR, RZ, 0x1 ;  /* 0x00000001ff367803 */ /* 0x000fe20000000000 */
[----:B------:R-:W-:Y:S01]  /*3890*/  UFLO.U32 UR5, UR5 ;  /* 0x00000005000572bd */ /* 0x000fe200080e0000 */
[----:B------:R-:W-:Y:S01]  /*38a0*/  SEL R55, R21, RZ, !P6 ;  /* 0x000000ff15377207 */ /* 0x000fe20007000000 */
[----:B------:R-:W-:-:S03]  /*38b0*/  IMAD R49, R47, UR7, R46 ;  /* 0x000000072f317c24 */ /* 0x000fc6000f8e022e */
[----:B------:R-:W-:Y:S01]  /*38c0*/  SEL R52, R52, 0xffffffff, !P6 ;  /* 0xffffffff34347807 */ /* 0x000fe20007000000 */
[----:B------:R-:W-:Y:S01]  /*38d0*/  IMAD.WIDE.U32 R48, R49, 0x8, R50 ;  /* 0x0000000831307825 */ /* 0x000fe200078e0032 */
[----:B------:R-:W-:-:S03]  /*38e0*/  ISETP.NE.AND P6, PT, R55, -0x1, PT ;  /* 0xffffffff3700780c */ /* 0x000fc60003fc5270 */
[----:B------:R-:W-:Y:S01]  /*38f0*/  IMAD R53, R52, UR6, RZ ;  /* 0x0000000634357c24 */ /* 0x000fe2000f8e02ff */
[----:B------:R1:W-:Y:S01]  /*3900*/  STG.E.64 desc[UR8][R48.64], R26 ;  /* 0x0000001a30007986 */ /* 0x0003e2000c101b08 */
[----:B0-----:R-:W-:-:S13]  /*3910*/  ISETP.EQ.U32.AND P0, PT, R0, UR5, PT ;  /* 0x0000000500007c0c */ /* 0x001fda000bf02070 */
[----:B------:R-:W-:Y:S06]  /*3920*/  @P0 MEMBAR.ALL.GPU ;  /* 0x0000000000000992 */ /* 0x000fec000000a000 */
[----:B------:R-:W-:-:S00]  /*3930*/  @P0 ERRBAR ;  /* 0x00000000000009ab */ /* 0x000fc00000000000 */
[----:B------:R-:W-:Y:S06]  /*3940*/  @P0 CGAERRBAR ;  /* 0x00000000000005ab */ /* 0x000fec0000000000 */
[----:B------:R1:W-:Y:S01]  /*3950*/  @P0 REDG.E.ADD.S32.STRONG.GPU desc[UR8][R38.64], R53 ;  /* 0x000000352600098e */ /* 0x0003e2000c10e388 */
[----:B------:R-:W-:Y:S01]  /*3960*/  ISETP.NE.AND P0, PT, R54, RZ, PT ;  /* 0x000000ff3600720c */ /* 0x000fe20003f05270 */
[----:B------:R-:W-:-:S12]  /*3970*/  @!P6 BRA `(.L_x_95) ;  /* 0x000000000014e947 */ /* 0x000fd80003800000 */
.L_x_96:
[----:B-1----:R-:W2:Y:S04]  /*3980*/  LDG.E.STRONG.GPU R48, desc[UR8][R38.64] ;  /* 0x0000000826307981 */ /* 0x002ea8000c1ef900 */
[----:B--2---:R-:W-:Y:S01]  /*3990*/  CCTL.IVALL ;  /* 0x00000000ff00798f */ /* 0x004fe20002000000 */
[----:B------:R-:W-:Y:S05]  /*39a0*/  YIELD ;  /* 0x0000000000007946 */ /* 0x000fea0003800000 */
[----:B------:R-:W-:-:S13]  /*39b0*/  ISETP.NE.AND P6, PT, R48, R55, PT ;  /* 0x000000373000720c */ /* 0x000fda0003fc5270 */
[----:B------:R-:W-:Y:S05]  /*39c0*/  @P6 BRA `(.L_x_96) ;  /* 0xfffffffc00ec6947 */ /* 0x000fea000383ffff */
.L_x_95:
        /* <DEDUP_REMOVED lines=8> */
[----:B------:R-:W-:Y:S01]  /*3a50*/  LOP3.LUT R48, R21, 0x3, RZ, 0xc0, !PT ;  /* 0x0000000315307812 */ /* 0x000fe200078ec0ff */
[----:B------:R-:W-:-:S03]  /*3a60*/  HFMA2.MMA R49, -RZ, RZ, 0, 0 ;  /* 0x00000000ff317435 */ /* 0x000fc600000001ff */
[----:B------:R-:W-:-:S04]  /*3a70*/  IADD3 R48, -R48, R21, RZ ;  /* 0x0000001530307210 */ /* 0x000fc80007ffe1ff */
[----:B------:R-:W-:-:S13]  /*3a80*/  ISETP.GT.AND P6, PT, R48, RZ, PT ;  /* 0x000000ff3000720c */ /* 0x000fda0003fc4270 */
[----:B------:R-:W-:Y:S05]  /*3a90*/  @!P6 BRA `(.L_x_98) ;  /* 0x0000000800fce947 */ /* 0x000fea0003800000 */
[----:B------:R-:W-:Y:S02]  /*3aa0*/  P2R R38, PR, RZ, 0x1 ;  /* 0x00000001ff267803 */ /* 0x000fe40000000000 */
[----:B------:R-:W-:Y:S02]  /*3ab0*/  ISETP.GT.AND P6, PT, R48, 0xc, PT ;  /* 0x0000000c3000780c */ /* 0x000fe40003fc4270 */
[----:B------:R-:W-:Y:S02]  /*3ac0*/  PLOP3.LUT P0, PT, PT, PT, PT, 0x80, 0x0 ;  /* 0x000000000000781c */ /* 0x000fe40003f0f070 */
[----:B------:R-:W-:-:S11]  /*3ad0*/  LOP3.LUT R79, R79, 0xfffffffe, RZ, 0xc0, !PT ;  /* 0xfffffffe4f4f7812 */ /* 0x000fd600078ec0ff */
[----:B------:R-:W-:Y:S02]  /*3ae0*/  @P0 LOP3.LUT R79, R79, 0x1, RZ, 0xfc, !PT ;  /* 0x000000014f4f0812 */ /* 0x000fe400078efcff */
[----:B------:R-:W-:Y:S01]  /*3af0*/  ISETP.NE.AND P0, PT, R38, RZ, PT ;  /* 0x000000ff2600720c */ /* 0x000fe20003f05270 */
[----:B------:R-:W-:-:S12]  /*3b00*/  @!P6 BRA `(.L_x_99) ;  /* 0x0000000400d8e947 */ /* 0x000fd80003800000 */
[----:B------:R-:W-:Y:S02]  /*3b10*/  PLOP3.LUT P6, PT, PT, PT, PT, 0x8, 0x0 ;  /* 0x000000000000781c */ /* 0x000fe40003fce170 */
[----:B------:R-:W-:-:S11]  /*3b20*/  LOP3.LUT R79, R79, 0xfffffffe, RZ, 0xc0, !PT ;  /* 0xfffffffe4f4f7812 */ /* 0x000fd600078ec0ff */
[----:B------:R-:W-:-:S07]  /*3b30*/  @P6 LOP3.LUT R79, R79, 0x1, RZ, 0xfc, !PT ;  /* 0x000000014f4f6812 */ /* 0x000fce00078efcff */
.L_x_100:
[----:B------:R-:W-:-:S13]  /*3b40*/  ISETP.EQ.OR P6, PT, R49, UR7, P0 ;  /* 0x0000000731007c0c */ /* 0x000fda00087c2670 */
[----:B------:R-:W-:-:S04]  /*3b50*/  @!P6 IMAD R53, R47, R49, R46 ;  /* 0x000000312f35e224 */ /* 0x000fc800078e022e */
[----:B------:R-:W-:-:S05]  /*3b60*/  @!P6 IMAD.WIDE.U32 R52, R53, 0x8, R50 ;  /* 0x000000083534e825 */ /* 0x000fca00078e0032 */
[----:B------:R-:W2:Y:S01]  /*3b70*/  @!P6 LDG.E.64 R38, desc[UR8][R52.64] ;  /* 0x000000083426e981 */ /* 0x000ea2000c1e1b00 */
[----:B------:R-:W-:Y:S01]  /*3b80*/  IADD3 R55, R49, 0x1, RZ ;  /* 0x0000000131377810 */ /* 0x000fe20007ffe0ff */
[----:B--2---:R-:W-:Y:S01]  /*3b90*/  @!P6 FADD.FTZ R26, R26, R38 ;  /* 0x000000261a1ae221 */ /* 0x004fe20000010000 */
[----:B------:R-:W-:Y:S02]  /*3ba0*/  @!P6 FADD.FTZ R27, R27, R39 ;  /* 0x000000271b1be221 */ /* 0x000fe40000010000 */
[----:B------:R-:W-:-:S13]  /*3bb0*/  ISETP.EQ.OR P6, PT, R55, UR7, P0 ;  /* 0x0000000737007c0c */ /* 0x000fda00087c2670 */
[----:B------:R-:W-:-:S04]  /*3bc0*/  @!P6 IMAD R55, R47, R55, R46 ;  /* 0x000000372f37e224 */ /* 0x000fc800078e022e */
[----:B------:R-:W-:-:S05]  /*3bd0*/  @!P6 IMAD.WIDE.U32 R54, R55, 0x8, R50 ;  /* 0x000000083736e825 */ /* 0x000fca00078e0032 */
[----:B------:R-:W2:Y:S02]  /*3be0*/  @!P6 LDG.E.64 R38, desc[UR8][R54.64] ;  /* 0x000000083626e981 */ /* 0x000ea4000c1e1b00 */
[----:B--2---:R-:W-:Y:S01]  /*3bf0*/  @!P6 FADD.FTZ R26, R26, R38 ;  /* 0x000000261a1ae221 */ /* 0x004fe20000010000 */
[----:B------:R-:W-:Y:S01]  /*3c00*/  IADD3 R38, R49, 0x2, RZ ;  /* 0x0000000231267810 */ /* 0x000fe20007ffe0ff */
[----:B------:R-:W-:-:S03]  /*3c10*/  @!P6 FADD.FTZ R27, R27, R39 ;  /* 0x000000271b1be221 */ /* 0x000fc60000010000 */
        /* <DEDUP_REMOVED lines=93> */
[----:B------:R-:W-:-:S06]  /*41f0*/  @!P6 IMAD.WIDE.U32 R38, R39, 0x8, R50 ;  /* 0x000000082726e825 */ /* 0x000fcc00078e0032 */
[----:B------:R-:W2:Y:S01]  /*4200*/  @!P6 LDG.E.64 R38, desc[UR8][R38.64] ;  /* 0x000000082626e981 */ /* 0x000ea2000c1e1b00 */
[----:B------:R-:W-:Y:S02]  /*4210*/  IADD3 R48, R48, -0x10, RZ ;  /* 0xfffffff030307810 */ /* 0x000fe40007ffe0ff */
[----:B------:R-:W-:Y:S01]  /*4220*/  IADD3 R49, R49, 0x10, RZ ;  /* 0x0000001031317810 */ /* 0x000fe20007ffe0ff */
[----:B--2---:R-:W-:Y:S01]  /*4230*/  @!P6 FADD.FTZ R26, R26, R38 ;  /* 0x000000261a1ae221 */ /* 0x004fe20000010000 */
[----:B------:R-:W-:Y:S01]  /*4240*/  @!P6 FADD.FTZ R27, R27, R39 ;  /* 0x000000271b1be221 */ /* 0x000fe20000010000 */
[----:B------:R-:W-:-:S13]  /*4250*/  ISETP.GT.AND P6, PT, R48, 0xc, PT ;  /* 0x0000000c3000780c */ /* 0x000fda0003fc4270 */
[----:B------:R-:W-:Y:S05]  /*4260*/  @P6 BRA `(.L_x_100) ;  /* 0xfffffff800346947 */ /* 0x000fea000383ffff */
.L_x_99:
[----:B------:R-:W-:-:S13]  /*4270*/  ISETP.GT.AND P6, PT, R48, 0x4, PT ;  /* 0x000000043000780c */ /* 0x000fda0003fc4270 */
[----:B------:R-:W-:Y:S05]  /*4280*/  @!P6 BRA `(.L_x_101) ;  /* 0x0000000000f4e947 */ /* 0x000fea0003800000 */
        /* <DEDUP_REMOVED lines=54> */
[----:B------:R-:W-:Y:S02]  /*45f0*/  LOP3.LUT R79, R79, 0xfffffffe, RZ, 0xc0, !PT ;  /* 0xfffffffe4f4f7812 */ /* 0x000fe400078ec0ff */
[----:B------:R-:W-:Y:S02]  /*4600*/  IADD3 R48, R48, -0x4, RZ ;  /* 0xfffffffc30307810 */ /* 0x000fe40007ffe0ff */
[----:B------:R-:W-:Y:S01]  /*4610*/  IADD3 R49, R49, 0x4, RZ ;  /* 0x0000000431317810 */ /* 0x000fe20007ffe0ff */
[----:B--2---:R-:W-:Y:S01]  /*4620*/  @!P6 FADD.FTZ R26, R26, R38 ;  /* 0x000000261a1ae221 */ /* 0x004fe20000010000 */
[----:B------:R-:W-:Y:S01]  /*4630*/  @!P6 FADD.FTZ R27, R27, R39 ;  /* 0x000000271b1be221 */ /* 0x000fe20000010000 */
[----:B------:R-:W-:-:S13]  /*4640*/  PLOP3.LUT P6, PT, PT, PT, PT, 0x8, 0x0 ;  /* 0x000000000000781c */ /* 0x000fda0003fce170 */
[----:B------:R-:W-:-:S07]  /*4650*/  @P6 LOP3.LUT R79, R79, 0x1, RZ, 0xfc, !PT ;  /* 0x000000014f4f6812 */ /* 0x000fce00078efcff */
.L_x_101:
[----:B------:R-:W-:-:S04]  /*4660*/  LOP3.LUT P6, RZ, R79, 0x1, RZ, 0xc0, !PT ;  /* 0x000000014fff7812 */ /* 0x000fc800078cc0ff */
[----:B------:R-:W-:-:S13]  /*4670*/  ISETP.NE.OR P6, PT, R48, RZ, P6 ;  /* 0x000000ff3000720c */ /* 0x000fda00037c5670 */
[----:B------:R-:W-:Y:S05]  /*4680*/  @!P6 BRA `(.L_x_97) ;  /* 0x00000000007ce947 */ /* 0x000fea0003800000 */
.L_x_98:
        /* <DEDUP_REMOVED lines=29> */
[----:B------:R-:W-:-:S13]  /*4860*/  ISETP.NE.AND P6, PT, R48, RZ, PT ;  /* 0x000000ff3000720c */ /* 0x000fda0003fc5270 */
[----:B------:R-:W-:Y:S05]  /*4870*/  @P6 BRA `(.L_x_98) ;  /* 0xfffffffc00846947 */ /* 0x000fea000383ffff */
.L_x_97:
[----:B------:R-:W-:-:S13]  /*4880*/  LOP3.LUT P6, R21, R21, 0x3, RZ, 0xc0, !PT ;  /* 0x0000000315157812 */ /* 0x000fda00078cc0ff */
[----:B------:R-:W-:Y:S05]  /*4890*/  @!P6 BRA `(.L_x_94) ;  /* 0x000000000068e947 */ /* 0x000fea0003800000 */
[----:B------:R-:W-:Y:S01]  /*48a0*/  ISETP.EQ.OR P6, PT, R49, UR7, P0 ;  /* 0x0000000731007c0c */ /* 0x000fe200087c2670 */
[----:B------:R-:W-:-:S12]  /*48b0*/  BSSY B0, `(.L_x_102) ;  /* 0x0000007000007945 */ /* 0x000fd80003800000 */
[----:B------:R-:W-:Y:S05]  /*48c0*/  @P6 BRA `(.L_x_103) ;  /* 0x0000000000146947 */ /* 0x000fea0003800000 */
[----:B------:R-:W-:-:S04]  /*48d0*/  IMAD R39, R47, R49, R46 ;  /* 0x000000312f277224 */ /* 0x000fc800078e022e */
[----:B------:R-:W-:-:S06]  /*48e0*/  IMAD.WIDE.U32 R38, R39, 0x8, R50 ;  /* 0x0000000827267825 */ /* 0x000fcc00078e0032 */
[----:B------:R-:W2:Y:S02]  /*48f0*/  LDG.E.64 R38, desc[UR8][R38.64] ;  /* 0x0000000826267981 */ /* 0x000ea4000c1e1b00 */
[----:B--2---:R-:W-:Y:S01]  /*4900*/  FADD.FTZ R26, R26, R38 ;  /* 0x000000261a1a7221 */ /* 0x004fe20000010000 */
[----:B------:R-:W-:-:S07]  /*4910*/  FADD.FTZ R27, R27, R39 ;  /* 0x000000271b1b7221 */ /* 0x000fce0000010000 */
.L_x_103:
[----:B------:R-:W-:Y:S05]  /*4920*/  BSYNC B0 ;  /* 0x0000000000007941 */ /* 0x000fea0003800000 */
.L_x_102:
[----:B------:R-:W-:-:S13]  /*4930*/  ISETP.NE.AND P6, PT, R21, 0x1, PT ;  /* 0x000000011500780c */ /* 0x000fda0003fc5270 */
[----:B------:R-:W-:Y:S05]  /*4940*/  @!P6 BRA `(.L_x_94) ;  /* 0x00000000003ce947 */ /* 0x000fea0003800000 */
[----:B------:R-:W-:-:S04]  /*4950*/  IADD3 R53, R49, 0x1, RZ ;  /* 0x0000000131357810 */ /* 0x000fc80007ffe0ff */
[----:B------:R-:W-:-:S13]  /*4960*/  ISETP.EQ.OR P6, PT, R53, UR7, P0 ;  /* 0x0000000735007c0c */ /* 0x000fda00087c2670 */
[----:B------:R-:W-:-:S04]  /*4970*/  @!P6 IMAD R53, R53, R47, R46 ;  /* 0x0000002f3535e224 */ /* 0x000fc800078e022e */
[----:B------:R-:W-:-:S05]  /*4980*/  @!P6 IMAD.WIDE.U32 R52, R53, 0x8, R50 ;  /* 0x000000083534e825 */ /* 0x000fca00078e0032 */
[----:B------:R-:W2:Y:S02]  /*4990*/  @!P6 LDG.E.64 R38, desc[UR8][R52.64] ;  /* 0x000000083426e981 */ /* 0x000ea4000c1e1b00 */
[----:B--2---:R-:W-:Y:S01]  /*49a0*/  @!P6 FADD.FTZ R27, R27, R39 ;  /* 0x000000271b1be221 */ /* 0x004fe20000010000 */
[----:B------:R-:W-:Y:S01]  /*49b0*/  IADD3 R39, R49, 0x2, RZ ;  /* 0x0000000231277810 */ /* 0x000fe20007ffe0ff */
[----:B------:R-:W-:-:S03]  /*49c0*/  @!P6 FADD.FTZ R26, R26, R38 ;  /* 0x000000261a1ae221 */ /* 0x000fc60000010000 */
[----:B------:R-:W-:-:S04]  /*49d0*/  ISETP.EQ.OR P6, PT, R39, UR7, P0 ;  /* 0x0000000727007c0c */ /* 0x000fc800087c2670 */
[----:B------:R-:W-:-:S13]  /*49e0*/  ISETP.EQ.OR P6, PT, R21, 0x2, P6 ;  /* 0x000000021500780c */ /* 0x000fda00037c2670 */
[----:B------:R-:W-:-:S04]  /*49f0*/  @!P6 IMAD R39, R39, R47, R46 ;  /* 0x0000002f2727e224 */ /* 0x000fc800078e022e */
[----:B------:R-:W-:-:S06]  /*4a00*/  @!P6 IMAD.WIDE.U32 R38, R39, 0x8, R50 ;  /* 0x000000082726e825 */ /* 0x000fcc00078e0032 */
[----:B------:R-:W2:Y:S02]  /*4a10*/  @!P6 LDG.E.64 R38, desc[UR8][R38.64] ;  /* 0x000000082626e981 */ /* 0x000ea4000c1e1b00 */
[----:B--2---:R-:W-:Y:S01]  /*4a20*/  @!P6 FADD.FTZ R26, R26, R38 ;  /* 0x000000261a1ae221 */ /* 0x004fe20000010000 */
[----:B------:R-:W-:-:S07]  /*4a30*/  @!P6 FADD.FTZ R27, R27, R39 ;  /* 0x000000271b1be221 */ /* 0x000fce0000010000 */
.L_x_94:
[----:B------:R-:W0:Y:S01]  /*4a40*/  S2UR UR6, SR_CgaCtaId ;  /* 0x00000000000679c3 */ /* 0x000e220000008800 */
[----:B------:R-:W-:Y:S01]  /*4a50*/  UMOV UR5, 0x400 ;  /* 0x0000040000057882 */ /* 0x000fe20000000000 */
[----:B------:R-:W-:Y:S01]  /*4a60*/  ISETP.NE.AND P6, PT, RZ, UR10, PT ;  /* 0x0000000aff007c0c */ /* 0x000fe2000bfc5270 */
[----:B------:R-:W-:Y:S01]  /*4a70*/  IMAD.WIDE.U32 R46, R77, -0x77777777, RZ ;  /* 0x888888894d2e7825 */ /* 0x000fe200078e00ff */
[----:B------:R-:W-:Y:S02]  /*4a80*/  SHF.L.U32 R65, R65, 0x10, RZ ;  /* 0x0000001041417819 */ /* 0x000fe400000006ff */
[----:B-1----:R-:W-:Y:S02]  /*4a90*/  SHF.L.U32 R49, R28, 0x10, RZ ;  /* 0x000000101c317819 */ /* 0x002fe400000006ff */
[----:B------:R-:W1:Y:S01]  /*4aa0*/  LDC R48, c[0x0][0x2ac] ;  /* 0x0000ab00ff307b82 */ /* 0x000e620000000800 */
[----:B------:R-:W-:Y:S02]  /*4ab0*/  SHF.R.U32.HI R47, RZ, 0x3, R47 ;  /* 0x00000003ff2f7819 */ /* 0x000fe4000001162f */
[----:B------:R-:W-:-:S02]  /*4ac0*/  SHF.L.U32 R51, R64, 0x10, RZ ;  /* 0x0000001040337819 */ /* 0x000fc400000006ff */
[----:B------:R-:W-:Y:S02]  /*4ad0*/  SHF.L.U32 R46, R45, 0x10, RZ ;  /* 0x000000102d2e7819 */ /* 0x000fe400000006ff */
[----:B------:R-:W-:Y:S02]  /*4ae0*/  SHF.L.U32 R83, R66, 0x10, RZ ;  /* 0x0000001042537819 */ /* 0x000fe400000006ff */
[----:B------:R-:W-:Y:S01]  /*4af0*/  SHF.L.U32 R55, R44, 0x10, RZ ;  /* 0x000000102c377819 */ /* 0x000fe200000006ff */
[----:B0-----:R-:W-:-:S09]  /*4b00*/  ULEA UR5, UR6, UR5, 0x18 ;  /* 0x0000000506057291 */ /* 0x001fd2000f8ec03f */
[----:B------:R0:W-:Y:S01]  /*4b10*/  @!P0 STS.64 [UR5+0x90], R26 ;  /* 0x0000901aff008988 */ /* 0x0001e20008000a05 */
[----:B------:R-:W-:Y:S01]  /*4b20*/  BAR.SYNC.DEFER_BLOCKING 0x0 ;  /* 0x0000000000007b1d */ /* 0x000fe20000010000 */
[----:B0-----:R-:W-:-:S04]  /*4b30*/  FADD.FTZ R26, -R20, R49 ;  /* 0x00000031141a7221 */ /* 0x001fc80000010100 */
[----:B------:R-:W-:Y:S01]  /*4b40*/  FMUL.FTZ R52, R26, R81 ;  /* 0x000000511a347220 */ /* 0x000fe20000410000 */
[----:B------:R-:W0:Y:S01]  /*4b50*/  LDS.64 R38, [UR5+0x90] ;  /* 0x00009005ff267984 */ /* 0x000e220008000a00 */
[----:B------:R-:W-:Y:S02]  /*4b60*/  ULDC UR5, c[0x0][0x2bc] ;  /* 0x0000af0000057ab9 */ /* 0x000fe40000000800 */
[----:B0-----:R-:W-:Y:S01]  /*4b70*/  FMUL.FTZ R21, R38, UR5 ;  /* 0x0000000526157c20 */ /* 0x001fe20008410000 */
[----:B------:R-:W-:Y:S01]  /*4b80*/  FADD.FTZ R38, -R20, R65 ;  /* 0x0000004114267221 */ /* 0x000fe20000010100 */
[----:B------:R-:W-:-:S03]  /*4b90*/  FMUL.FTZ R28, R39, UR5 ;  /* 0x00000005271c7c20 */ /* 0x000fc60008410000 */
[----:B------:R-:W-:Y:S01]  /*4ba0*/  FMUL.FTZ R65, R38, R81 ;  /* 0x0000005126417220 */ /* 0x000fe20000410000 */
[----:B-1----:R-:W-:Y:S06]  /*4bb0*/  @!P6 BRA `(.L_x_104) ;  /* 0x000000000048e947 */ /* 0x002fec0003800000 */
        /* <DEDUP_REMOVED lines=18> */
.L_x_104:
[----:B------:R-:W-:Y:S01]  /*4ce0*/  LOP3.LUT P0, RZ, R79, 0x2, RZ, 0xc0, !PT ;  /* 0x000000024fff7812 */ /* 0x000fe2000780c0ff */
[----:B------:R-:W-:-:S12]  /*4cf0*/  BSSY B0, `(.L_x_105) ;  /* 0x0000014000007945 */ /* 0x000fd80003800000 */
[----:B------:R-:W-:Y:S05]  /*4d00*/  @!P0 BRA `(.L_x_106) ;  /* 0x0000000000488947 */ /* 0x000fea0003800000 */
[----:B------:R-:W-:Y:S01]  /*4d10*/  ULDC.64 UR12, c[0x0][0x288] ;  /* 0x0000a200000c7ab9 */ /* 0x000fe20000000a00 */
[----:B------:R-:W-:Y:S01]  /*4d20*/  MOV R26, R84 ;  /* 0x00000054001a7202 */ /* 0x000fe20000000f00 */
[----:B------:R-:W-:Y:S01]  /*4d30*/  IMAD R38, R3, UR12, RZ ;  /* 0x0000000c03267c24 */ /* 0x000fe2000f8e02ff */
[----:B------:R-:W-:-:S03]  /*4d40*/  MOV R27, R87 ;  /* 0x00000057001b7202 */ /* 0x000fc60000000f00 */
[C---:B------:R-:W-:Y:S02]  /*4d50*/  IMAD R39, R75.reuse, UR13, R38 ;  /* 0x0000000d4b277c24 */ /* 0x040fe4000f8e0226 */
[----:B------:R-:W-:Y:S01]  /*4d60*/  IMAD.WIDE.U32 R26, R75, UR12, R26 ;  /* 0x0000000c4b1a7c25 */ /* 0x000fe2000f8e001a */
[----:B------:R-:W-:-:S04]  /*4d70*/  ULDC.64 UR12, c[0x0][0x210] ;  /* 0x00008400000c7ab9 */ /* 0x000fc80000000a00 */
[----:B------:R-:W-:Y:S01]  /*4d80*/  IADD3 R39, R27, R39, RZ ;  /* 0x000000271b277210 */ /* 0x000fe20007ffe0ff */
[----:B------:R-:W-:Y:S01]  /*4d90*/  FFMA.FTZ R27, R21, R52, R28 ;  /* 0x00000034151b7223 */ /* 0x000fe2000001001c */
[----:B------:R-:W-:-:S03]  /*4da0*/  LEA R38, P0, R26, UR12, 0x1 ;  /* 0x0000000c1a267c11 */ /* 0x000fc6000f8008ff */
[----:B------:R-:W-:Y:S01]  /*4db0*/  FFMA.FTZ R46, R46, R23, -R27 ;  /* 0x000000172e2e7223 */ /* 0x000fe2000001081b */
[----:B------:R-:W-:Y:S01]  /*4dc0*/  LEA.HI.X R39, R26, UR13, R39, 0x1, P0 ;  /* 0x0000000d1a277c11 */ /* 0x000fe200080f0c27 */
[----:B------:R-:W-:-:S04]  /*4dd0*/  FFMA.FTZ R26, R21, R65, R28 ;  /* 0x00000041151a7223 */ /* 0x000fc8000001001c */
[----:B------:R-:W-:-:S04]  /*4de0*/  FFMA.FTZ R26, R51, R22, -R26 ;  /* 0x00000016331a7223 */ /* 0x000fc8000001081a */
[-C--:B------:R-:W-:Y:S01]  /*4df0*/  FMUL.FTZ R27, R26, R81.reuse ;  /* 0x000000511a1b7220 */ /* 0x080fe20000410000 */
[----:B------:R-:W-:-:S05]  /*4e00*/  FMUL.FTZ R26, R46, R81 ;  /* 0x000000512e1a7220 */ /* 0x000fca0000410000 */
[----:B------:R-:W-:-:S05]  /*4e10*/  F2FP.BF16.F32.PACK_AB R27, R26, R27 ;  /* 0x0000001b1a1b723e */ /* 0x000fca00000010ff */
[----:B------:R0:W-:Y:S02]  /*4e20*/  STG.E desc[UR8][R38.64], R27 ;  /* 0x0000001b26007986 */ /* 0x0001e4000c101908 */
.L_x_106:
[----:B------:R-:W-:Y:S05]  /*4e30*/  BSYNC B0 ;  /* 0x0000000000007941 */ /* 0x000fea0003800000 */
.L_x_105:
[----:B------:R-:W-:Y:S01]  /*4e40*/  ISETP.NE.AND P6, PT, RZ, UR10, PT ;  /* 0x0000000aff007c0c */ /* 0x000fe2000bfc5270 */
[C---:B0-----:R-:W-:Y:S01]  /*4e50*/  FADD.FTZ R38, -R20.reuse, R83 ;  /* 0x0000005314267221 */ /* 0x041fe20000010100 */
[----:B------:R-:W-:Y:S01]  /*4e60*/  FADD.FTZ R26, -R20, R55 ;  /* 0x00000037141a7221 */ /* 0x000fe20000010100 */
[----:B------:R-:W-:Y:S02]  /*4e70*/  SHF.L.U32 R63, R63, 0x10, RZ ;  /* 0x000000103f3f7819 */ /* 0x000fe400000006ff */
[----:B------:R-:W-:Y:S01]  /*4e80*/  SHF.L.U32 R44, R43, 0x10, RZ ;  /* 0x000000102b2c7819 */ /* 0x000fe200000006ff */
[-C--:B------:R-:W-:Y:S01]  /*4e90*/  FMUL.FTZ R53, R38, R81.reuse ;  /* 0x0000005126357220 */ /* 0x080fe20000410000 */
[----:B------:R-:W-:Y:S01]  /*4ea0*/  SHF.L.U32 R61, R61, 0x10, RZ ;  /* 0x000000103d3d7819 */ /* 0x000fe200000006ff */
[----:B------:R-:W-:Y:S01]  /*4eb0*/  FMUL.FTZ R50, R26, R81 ;  /* 0x000000511a327220 */ /* 0x000fe20000410000 */
[----:B------:R-:W-:-:S04]  /*4ec0*/  SHF.L.U32 R51, R42, 0x10, RZ ;  /* 0x000000102a337819 */ /* 0x000fc800000006ff */
[----:B------:R-:W-:Y:S05]  /*4ed0*/  @!P6 BRA `(.L_x_107) ;  /* 0x000000000048e947 */ /* 0x000fea0003800000 */
        /* <DEDUP_REMOVED lines=18> */
.L_x_107:
[----:B------:R-:W-:Y:S04]  /*5000*/  BSSY B0, `(.L_x_108) ;  /* 0x0000014000007945 */ /* 0x000fe80003800000 */
        /* <DEDUP_REMOVED lines=19> */
.L_x_109:
[----:B------:R-:W-:Y:S05]  /*5140*/  BSYNC B0 ;  /* 0x0000000000007941 */ /* 0x000fea0003800000 */
.L_x_108:
[C---:B0-----:R-:W-:Y:S01]  /*5150*/  FADD.FTZ R38, -R20.reuse, R61 ;  /* 0x0000003d14267221 */ /* 0x041fe20000010100 */
[----:B------:R-:W-:Y:S01]  /*5160*/  FADD.FTZ R26, -R20, R51 ;  /* 0x00000033141a7221 */ /* 0x000fe20000010100 */
[----:B------:R-:W-:Y:S02]  /*5170*/  SHF.L.U32 R43, R60, 0x10, RZ ;  /* 0x000000103c2b7819 */ /* 0x000fe400000006ff */
[----:B------:R-:W-:Y:S01]  /*5180*/  SHF.L.U32 R42, R41, 0x10, RZ ;  /* 0x00000010292a7819 */ /* 0x000fe200000006ff */
[-C--:B------:R-:W-:Y:S01]  /*5190*/  FMUL.FTZ R51, R38, R81.reuse ;  /* 0x0000005126337220 */ /* 0x080fe20000410000 */
[----:B------:R-:W-:Y:S01]  /*51a0*/  SHF.L.U32 R53, R62, 0x10, RZ ;  /* 0x000000103e357819 */ /* 0x000fe200000006ff */
[----:B------:R-:W-:Y:S01]  /*51b0*/  FMUL.FTZ R46, R26, R81 ;  /* 0x000000511a2e7220 */ /* 0x000fe20000410000 */
        /* <DEDUP_REMOVED lines=20> */
.L_x_110:
[----:B------:R-:W-:Y:S04]  /*5300*/  BSSY B0, `(.L_x_111) ;  /* 0x0000014000007945 */ /* 0x000fe80003800000 */
[----:B------:R-:W-:Y:S05]  /*5310*/  @!P4 BRA `(.L_x_112) ;  /* 0x000000000048c947 */ /* 0x000fea0003800000 */
[----:B------:R-:W-:Y:S01]  /*5320*/  ULDC.64 UR12, c[0x0][0x288] ;  /* 0x0000a200000c7ab9 */ /* 0x000fe20000000a00 */
[----:B------:R-:W-:Y:S01]  /*5330*/  MOV R38, R84 ;  /* 0x0000005400267202 */ /* 0x000fe20000000f00 */
[----:B------:R-:W-:Y:S01]  /*5340*/  IMAD R26, R7, UR12, RZ ;  /* 0x0000000c071a7c24 */ /* 0x000fe2000f8e02ff */
[----:B------:R-:W-:Y:S01]  /*5350*/  MOV R39, R87 ;  /* 0x0000005700277202 */ /* 0x000fe20000000f00 */
[----:B------:R-:W-:Y:S02]  /*5360*/  FFMA.FTZ R29, R21, R46, R28 ;  /* 0x0000002e151d7223 */ /* 0x000fe4000001001c */
[C---:B------:R-:W-:Y:S02]  /*5370*/  IMAD R27, R73.reuse, UR13, R26 ;  /* 0x0000000d491b7c24 */ /* 0x040fe4000f8e021a */
[----:B------:R-:W-:Y:S01]  /*5380*/  IMAD.WIDE.U32 R38, R73, UR12, R38 ;  /* 0x0000000c49267c25 */ /* 0x000fe2000f8e0026 */
[----:B------:R-:W-:-:S03]  /*5390*/  ULDC.64 UR12, c[0x0][0x210] ;  /* 0x00008400000c7ab9 */ /* 0x000fc60000000a00 */
[----:B------:R-:W-:Y:S01]  /*53a0*/  FFMA.FTZ R42, R42, R23, -R29 ;  /* 0x000000172a2a7223 */ /* 0x000fe2000001081d */
[----:B------:R-:W-:-:S03]  /*53b0*/  IADD3 R27, R39, R27, RZ ;  /* 0x0000001b271b7210 */ /* 0x000fc60007ffe0ff */
[----:B------:R-:W-:Y:S01]  /*53c0*/  FMUL.FTZ R29, R42, R81 ;  /* 0x000000512a1d7220 */ /* 0x000fe20000410000 */
[----:B------:R-:W-:-:S04]  /*53d0*/  LEA R26, P0, R38, UR12, 0x1 ;  /* 0x0000000c261a7c11 */ /* 0x000fc8000f8008ff */
[----:B------:R-:W-:Y:S01]  /*53e0*/  LEA.HI.X R27, R38, UR13, R27, 0x1, P0 ;  /* 0x0000000d261b7c11 */ /* 0x000fe200080f0c1b */
[----:B------:R-:W-:-:S04]  /*53f0*/  FFMA.FTZ R38, R21, R51, R28 ;  /* 0x0000003315267223 */ /* 0x000fc8000001001c */
[----:B------:R-:W-:-:S04]  /*5400*/  FFMA.FTZ R38, R43, R22, -R38 ;  /* 0x000000162b267223 */ /* 0x000fc80000010826 */
[----:B------:R-:W-:-:S05]  /*5410*/  FMUL.FTZ R38, R38, R81 ;  /* 0x0000005126267220 */ /* 0x000fca0000410000 */
[----:B------:R-:W-:-:S05]  /*5420*/  F2FP.BF16.F32.PACK_AB R29, R29, R38 ;  /* 0x000000261d1d723e */ /* 0x000fca00000010ff */
[----:B------:R0:W-:Y:S02]  /*5430*/  STG.E desc[UR8][R26.64], R29 ;  /* 0x0000001d1a007986 */ /* 0x0001e4000c101908 */
.L_x_112:
[----:B------:R-:W-:Y:S05]  /*5440*/  BSYNC B0 ;  /* 0x0000000000007941 */ /* 0x000fea0003800000 */
.L_x_111:
[----:B------:R-:W-:Y:S01]  /*5450*/  SHF.L.U32 R38, R30, 0x10, RZ ;  /* 0x000000101e267819 */ /* 0x000fe200000006ff */
[C---:B------:R-:W-:Y:S01]  /*5460*/  FADD.FTZ R30, -R20.reuse, R53 ;  /* 0x00000035141e7221 */ /* 0x040fe20000010100 */
[----:B0-----:R-:W-:Y:S01]  /*5470*/  FADD.FTZ R26, -R20, R49 ;  /* 0x00000031141a7221 */ /* 0x001fe20000010100 */
[----:B------:R-:W-:Y:S02]  /*5480*/  SHF.L.U32 R59, R59, 0x10, RZ ;  /* 0x000000103b3b7819 */ /* 0x000fe400000006ff */
        /* <DEDUP_REMOVED lines=23> */
.L_x_113:
        /* <DEDUP_REMOVED lines=9> */
[----:B------:R-:W-:Y:S02]  /*5690*/  IADD3 R29, R31, R29, RZ ;  /* 0x0000001d1f1d7210 */ /* 0x000fe40007ffe0ff */
[----:B------:R-:W-:-:S04]  /*56a0*/  LEA R26, P0, R30, UR12, 0x1 ;  /* 0x0000000c1e1a7c11 */ /* 0x000fc8000f8008ff */
[----:B------:R-:W-:Y:S01]  /*56b0*/  LEA.HI.X R27, R30, UR13, R29, 0x1, P0 ;  /* 0x0000000d1e1b7c11 */ /* 0x000fe200080f0c1d */
[C-C-:B------:R-:W-:Y:S01]  /*56c0*/  FFMA.FTZ R30, R21.reuse, R45, R28.reuse ;  /* 0x0000002d151e7223 */ /* 0x140fe2000001001c */
[----:B------:R-:W-:-:S03]  /*56d0*/  FFMA.FTZ R29, R21, R44, R28 ;  /* 0x0000002c151d7223 */ /* 0x000fc6000001001c */
[----:B------:R-:W-:Y:S01]  /*56e0*/  FFMA.FTZ R30, R59, R22, -R30 ;  /* 0x000000163b1e7223 */ /* 0x000fe2000001081e */
[----:B------:R-:W-:-:S03]  /*56f0*/  FFMA.FTZ R38, R38, R23, -R29 ;  /* 0x0000001726267223 */ /* 0x000fc6000001081d */
[-C--:B------:R-:W-:Y:S01]  /*5700*/  FMUL.FTZ R30, R30, R81.reuse ;  /* 0x000000511e1e7220 */ /* 0x080fe20000410000 */
[----:B------:R-:W-:-:S05]  /*5710*/  FMUL.FTZ R29, R38, R81 ;  /* 0x00000051261d7220 */ /* 0x000fca0000410000 */
[----:B------:R-:W-:-:S05]  /*5720*/  F2FP.BF16.F32.PACK_AB R29, R29, R30 ;  /* 0x0000001e1d1d723e */ /* 0x000fca00000010ff */
[----:B------:R0:W-:Y:S02]  /*5730*/  STG.E desc[UR8][R26.64], R29 ;  /* 0x0000001d1a007986 */ /* 0x0001e4000c101908 */
.L_x_115:
[----:B------:R-:W-:Y:S05]  /*5740*/  BSYNC B0 ;  /* 0x0000000000007941 */ /* 0x000fea0003800000 */
.L_x_114:
[C---:B------:R-:W-:Y:S01]  /*5750*/  FADD.FTZ R30, -R20.reuse, R57 ;  /* 0x00000039141e7221 */ /* 0x040fe20000010100 */
[----:B0-----:R-:W-:Y:S01]  /*5760*/  FADD.FTZ R26, -R20, R43 ;  /* 0x0000002b141a7221 */ /* 0x001fe20000010100 */
        /* <DEDUP_REMOVED lines=25> */
.L_x_116:
[----:B------:R-:W-:Y:S04]  /*5900*/  BSSY B0, `(.L_x_117) ;  /* 0x0000014000007945 */ /* 0x000fe80003800000 */
[----:B------:R-:W-:Y:S05]  /*5910*/  @!P2 BRA `(.L_x_118) ;  /* 0x000000000048a947 */ /* 0x000fea0003800000 */
[----:B------:R-:W-:Y:S01]  /*5920*/  ULDC.64 UR12, c[0x0][0x288] ;  /* 0x0000a200000c7ab9 */ /* 0x000fe20000000a00 */
[----:B------:R-:W-:Y:S01]  /*5930*/  MOV R26, R84 ;  /* 0x00000054001a7202 */ /* 0x000fe20000000f00 */
[----:B------:R-:W-:Y:S01]  /*5940*/  IMAD R38, R11, UR12, RZ ;  /* 0x0000000c0b267c24 */ /* 0x000fe2000f8e02ff */
[----:B------:R-:W-:-:S03]  /*5950*/  MOV R27, R87 ;  /* 0x00000057001b7202 */ /* 0x000fc60000000f00 */
[----:B------:R-:W-:-:S04]  /*5960*/  IMAD.WIDE.U32 R30, R71, UR12, R26 ;  /* 0x0000000c471e7c25 */ /* 0x000fc8000f8e001a */
[----:B------:R-:W-:Y:S01]  /*5970*/  IMAD R27, R71, UR13, R38 ;  /* 0x0000000d471b7c24 */ /* 0x000fe2000f8e0226 */
[----:B------:R-:W-:Y:S02]  /*5980*/  ULDC.64 UR12, c[0x0][0x210] ;  /* 0x00008400000c7ab9 */ /* 0x000fe40000000a00 */
[----:B------:R-:W-:Y:S02]  /*5990*/  LEA R26, P0, R30, UR12, 0x1 ;  /* 0x0000000c1e1a7c11 */ /* 0x000fe4000f8008ff */
[----:B------:R-:W-:Y:S01]  /*59a0*/  IADD3 R27, R31, R27, RZ ;  /* 0x0000001b1f1b7210 */ /* 0x000fe20007ffe0ff */
[----:B------:R-:W-:-:S03]  /*59b0*/  FFMA.FTZ R31, R21, R44, R28 ;  /* 0x0000002c151f7223 */ /* 0x000fc6000001001c */
[----:B------:R-:W-:Y:S01]  /*59c0*/  LEA.HI.X R27, R30, UR13, R27, 0x1, P0 ;  /* 0x0000000d1e1b7c11 */ /* 0x000fe200080f0c1b */
[----:B------:R-:W-:Y:S01]  /*59d0*/  FFMA.FTZ R30, R21, R45, R28 ;  /* 0x0000002d151e7223 */ /* 0x000fe2000001001c */
[----:B------:R-:W-:-:S03]  /*59e0*/  FFMA.FTZ R32, R32, R23, -R31 ;  /* 0x0000001720207223 */ /* 0x000fc6000001081f */
[----:B------:R-:W-:Y:S01]  /*59f0*/  FFMA.FTZ R30, R29, R22, -R30 ;  /* 0x000000161d1e7223 */ /* 0x000fe2000001081e */
[----:B------:R-:W-:-:S03]  /*5a00*/  FMUL.FTZ R29, R32, R81 ;  /* 0x00000051201d7220 */ /* 0x000fc60000410000 */
[----:B------:R-:W-:-:S05]  /*5a10*/  FMUL.FTZ R30, R30, R81 ;  /* 0x000000511e1e7220 */ /* 0x000fca0000410000 */
[----:B------:R-:W-:-:S05]  /*5a20*/  F2FP.BF16.F32.PACK_AB R29, R29, R30 ;  /* 0x0000001e1d1d723e */ /* 0x000fca00000010ff */
[----:B------:R0:W-:Y:S02]  /*5a30*/  STG.E desc[UR8][R26.64], R29 ;  /* 0x0000001d1a007986 */ /* 0x0001e4000c101908 */
.L_x_118:
[----:B------:R-:W-:Y:S05]  /*5a40*/  BSYNC B0 ;  /* 0x0000000000007941 */ /* 0x000fea0003800000 */
.L_x_117:
[----:B0-----:R-:W-:Y:S01]  /*5a50*/  SHF.L.U32 R29, R16, 0x10, RZ ;  /* 0x00000010101d7819 */ /* 0x001fe200000006ff */
[C---:B------:R-:W-:Y:S01]  /*5a60*/  FADD.FTZ R26, -R20.reuse, R49 ;  /* 0x00000031141a7221 */ /* 0x040fe20000010100 */
[----:B------:R-:W-:Y:S01]  /*5a70*/  FADD.FTZ R16, -R20, R43 ;  /* 0x0000002b14107221 */ /* 0x000fe20000010100 */
[----:B------:R-:W-:Y:S01]  /*5a80*/  IMAD R47, R48, UR7, R47 ;  /* 0x00000007302f7c24 */ /* 0x000fe2000f8e022f */
        /* <DEDUP_REMOVED lines=23> */
.L_x_119:
        /* <DEDUP_REMOVED lines=8> */
[----:B------:R-:W-:-:S04]  /*5c80*/  IMAD.WIDE.U32 R30, R70, UR12, R26 ;  /* 0x0000000c461e7c25 */ /* 0x000fc8000f8e001a */
[----:B------:R-:W-:Y:S01]  /*5c90*/  FFMA.FTZ R12, R29, R22, -R12 ;  /* 0x000000161d0c7223 */ /* 0x000fe2000001080c */
[----:B------:R-:W-:Y:S01]  /*5ca0*/  ULDC.64 UR12, c[0x0][0x210] ;  /* 0x00008400000c7ab9 */ /* 0x000fe20000000a00 */
[----:B------:R-:W-:Y:S01]  /*5cb0*/  IADD3 R33, R31, R33, RZ ;  /* 0x000000211f217210 */ /* 0x000fe20007ffe0ff */
[----:B------:R-:W-:Y:S01]  /*5cc0*/  FFMA.FTZ R31, R21, R38, R28 ;  /* 0x00000026151f7223 */ /* 0x000fe2000001001c */
[----:B------:R-:W-:Y:S01]  /*5cd0*/  FMUL.FTZ R29, R12, R81 ;  /* 0x000000510c1d7220 */ /* 0x000fe20000410000 */
[----:B------:R-:W-:Y:S02]  /*5ce0*/  LEA R26, P0, R30, UR12, 0x1 ;  /* 0x0000000c1e1a7c11 */ /* 0x000fe4000f8008ff */
[----:B------:R-:W-:Y:S02]  /*5cf0*/  FFMA.FTZ R34, R34, R23, -R31 ;  /* 0x0000001722227223 */ /* 0x000fe4000001081f */
[----:B------:R-:W-:Y:S02]  /*5d00*/  LEA.HI.X R27, R30, UR13, R33, 0x1, P0 ;  /* 0x0000000d1e1b7c11 */ /* 0x000fe400080f0c21 */
[----:B------:R-:W-:-:S05]  /*5d10*/  FMUL.FTZ R12, R34, R81 ;  /* 0x00000051220c7220 */ /* 0x000fca0000410000 */
[----:B------:R-:W-:-:S05]  /*5d20*/  F2FP.BF16.F32.PACK_AB R29, R12, R29 ;  /* 0x0000001d0c1d723e */ /* 0x000fca00000010ff */
[----:B------:R0:W-:Y:S02]  /*5d30*/  STG.E desc[UR8][R26.64], R29 ;  /* 0x0000001d1a007986 */ /* 0x0001e4000c101908 */
.L_x_121:
[----:B------:R-:W-:Y:S05]  /*5d40*/  BSYNC B0 ;  /* 0x0000000000007941 */ /* 0x000fea0003800000 */
.L_x_120:
[----:B------:R-:W-:Y:S01]  /*5d50*/  SHF.L.U32 R35, R35, 0x10, RZ ;  /* 0x0000001023237819 */ /* 0x000fe200000006ff */
[----:B------:R-:W-:Y:S01]  /*5d60*/  ULDC.64 UR12, c[0x0][0x290] ;  /* 0x0000a400000c7ab9 */ /* 0x000fe20000000a00 */
[----:B0-----:R-:W-:Y:S01]  /*5d70*/  SHF.L.U32 R29, R14, 0x10, RZ ;  /* 0x000000100e1d7819 */ /* 0x001fe200000006ff */
[C---:B------:R-:W-:Y:S01]  /*5d80*/  FADD.FTZ R14, -R20.reuse, R45 ;  /* 0x0000002d140e7221 */ /* 0x040fe20000010100 */
[----:B------:R-:W-:Y:S01]  /*5d90*/  IADD3 R47, R47, 0xc0, RZ ;  /* 0x000000c02f2f7810 */ /* 0x000fe20007ffe0ff */
[----:B------:R-:W-:Y:S01]  /*5da0*/  FADD.FTZ R12, -R20, R35 ;  /* 0x00000023140c7221 */ /* 0x000fe20000010100 */
[----:B------:R-:W-:Y:S01]  /*5db0*/  SHF.L.U32 R36, R36, 0x10, RZ ;  /* 0x0000001024247819 */ /* 0x000fe200000006ff */
[-C--:B------:R-:W-:Y:S01]  /*5dc0*/  FMUL.FTZ R39, R14, R81.reuse ;  /* 0x000000510e277220 */ /* 0x080fe20000410000 */
[----:B------:R-:W-:Y:S01]  /*5dd0*/  SHF.R.S32.HI R34, RZ, 0x1f, R47 ;  /* 0x0000001fff227819 */ /* 0x000fe2000001142f */
        /* <DEDUP_REMOVED lines=20> */
.L_x_122:
[----:B------:R-:W-:Y:S01]  /*5f20*/  ISETP.GE.U32.AND P0, PT, R47, UR12, PT ;  /* 0x0000000c2f007c0c */ /* 0x000fe2000bf06070 */
[----:B------:R-:W-:Y:S03]  /*5f30*/  BSSY B0, `(.L_x_123) ;  /* 0x0000016000007945 */ /* 0x000fe60003800000 */
[----:B------:R-:W-:-:S04]  /*5f40*/  ISETP.GE.AND.EX P0, PT, R34, UR13, PT, P0 ;  /* 0x0000000d22007c0c */ /* 0x000fc8000bf06300 */
[----:B------:R-:W-:-:S13]  /*5f50*/  ISETP.LT.U32.AND P0, PT, R77, 0x1e0, !P0 ;  /* 0x000001e04d00780c */ /* 0x000fda0004701070 */
[----:B------:R-:W-:Y:S05]  /*5f60*/  @!P0 BRA `(.L_x_124) ;  /* 0x0000000000488947 */ /* 0x000fea0003800000 */
[----:B------:R-:W-:Y:S01]  /*5f70*/  ULDC.64 UR14, c[0x0][0x288] ;  /* 0x0000a200000e7ab9 */ /* 0x000fe20000000a00 */
[----:B------:R-:W-:Y:S01]  /*5f80*/  MOV R26, R84 ;  /* 0x00000054001a7202 */ /* 0x000fe20000000f00 */
[----:B------:R-:W-:Y:S01]  /*5f90*/  IMAD R12, R15, UR14, RZ ;  /* 0x0000000e0f0c7c24 */ /* 0x000fe2000f8e02ff */
[----:B------:R-:W-:-:S03]  /*5fa0*/  MOV R27, R87 ;  /* 0x00000057001b7202 */ /* 0x000fc60000000f00 */
[----:B------:R-:W-:-:S04]  /*5fb0*/  IMAD.WIDE.U32 R30, R69, UR14, R26 ;  /* 0x0000000e451e7c25 */ /* 0x000fc8000f8e001a */
[----:B------:R-:W-:Y:S02]  /*5fc0*/  IMAD R27, R69, UR15, R12 ;  /* 0x0000000f451b7c24 */ /* 0x000fe4000f8e020c */
[----:B------:R-:W-:Y:S01]  /*5fd0*/  FFMA.FTZ R12, R21, R39, R28 ;  /* 0x00000027150c7223 */ /* 0x000fe2000001001c */
[----:B------:R-:W-:Y:S02]  /*5fe0*/  ULDC.64 UR14, c[0x0][0x210] ;  /* 0x00008400000e7ab9 */ /* 0x000fe40000000a00 */
[----:B------:R-:W-:Y:S01]  /*5ff0*/  LEA R26, P0, R30, UR14, 0x1 ;  /* 0x0000000e1e1a7c11 */ /* 0x000fe2000f8008ff */
[----:B------:R-:W-:Y:S01]  /*6000*/  FFMA.FTZ R12, R29, R22, -R12 ;  /* 0x000000161d0c7223 */ /* 0x000fe2000001080c */
[----:B------:R-:W-:Y:S01]  /*6010*/  IADD3 R27, R31, R27, RZ ;  /* 0x0000001b1f1b7210 */ /* 0x000fe20007ffe0ff */
[----:B------:R-:W-:Y:S02]  /*6020*/  FFMA.FTZ R31, R21, R32, R28 ;  /* 0x00000020151f7223 */ /* 0x000fe4000001001c */
[----:B------:R-:W-:Y:S01]  /*6030*/  FMUL.FTZ R29, R12, R81 ;  /* 0x000000510c1d7220 */ /* 0x000fe20000410000 */
[----:B------:R-:W-:Y:S01]  /*6040*/  LEA.HI.X R27, R30, UR15, R27, 0x1, P0 ;  /* 0x0000000f1e1b7c11 */ /* 0x000fe200080f0c1b */
[----:B------:R-:W-:-:S04]  /*6050*/  FFMA.FTZ R36, R36, R23, -R31 ;  /* 0x0000001724247223 */ /* 0x000fc8000001081f */
[----:B------:R-:W-:-:S05]  /*6060*/  FMUL.FTZ R12, R36, R81 ;  /* 0x00000051240c7220 */ /* 0x000fca0000410000 */
[----:B------:R-:W-:-:S05]  /*6070*/  F2FP.BF16.F32.PACK_AB R29, R12, R29 ;  /* 0x0000001d0c1d723e */ /* 0x000fca00000010ff */
[----:B------:R0:W-:Y:S02]  /*6080*/  STG.E desc[UR8][R26.64], R29 ;  /* 0x0000001d1a007986 */ /* 0x0001e4000c101908 */
.L_x_124:
[----:B------:R-:W-:Y:S05]  /*6090*/  BSYNC B0 ;  /* 0x0000000000007941 */ /* 0x000fea0003800000 */
.L_x_123:
[----:B0-----:R-:W-:Y:S02]  /*60a0*/  SHF.L.U32 R27, R18, 0x10, RZ ;  /* 0x00000010121b7819 */ /* 0x001fe400000006ff */
[----:B------:R-:W-:Y:S02]  /*60b0*/  SHF.L.U32 R37, R37, 0x10, RZ ;  /* 0x0000001025257819 */ /* 0x000fe400000006ff */
[----:B------:R-:W-:Y:S01]  /*60c0*/  ISETP.GE.U32.AND P0, PT, R68, UR12, PT ;  /* 0x0000000c44007c0c */ /* 0x000fe2000bf06070 */
[C---:B------:R-:W-:Y:S01]  /*60d0*/  FADD.FTZ R12, -R20.reuse, R27 ;  /* 0x0000001b140c7221 */ /* 0x040fe20000010100 */
[----:B------:R-:W-:Y:S01]  /*60e0*/  SHF.L.U32 R19, R19, 0x10, RZ ;  /* 0x0000001013137819 */ /* 0x000fe200000006ff */
[----:B------:R-:W-:Y:S01]  /*60f0*/  FADD.FTZ R20, -R20, R37 ;  /* 0x0000002514147221 */ /* 0x000fe20000010100 */
[----:B------:R-:W-:Y:S01]  /*6100*/  ISETP.GE.AND.EX P0, PT, R17, UR13, PT, P0 ;  /* 0x0000000d11007c0c */ /* 0x000fe2000bf06300 */
[-C--:B------:R-:W-:Y:S01]  /*6110*/  FMUL.FTZ R31, R12, R81.reuse ;  /* 0x000000510c1f7220 */ /* 0x080fe20000410000 */
[----:B------:R-:W-:Y:S01]  /*6120*/  SHF.L.U32 R40, R40, 0x10, RZ ;  /* 0x0000001028287819 */ /* 0x000fe200000006ff */
[----:B------:R-:W-:Y:S01]  /*6130*/  FMUL.FTZ R26, R20, R81 ;  /* 0x00000051141a7220 */ /* 0x000fe20000410000 */
[----:B------:R-:W-:Y:S01]  /*6140*/  ISETP.GT.U32.OR P0, PT, R77, 0x1df, P0 ;  /* 0x000001df4d00780c */ /* 0x000fe20000704470 */
[----:B------:R-:W-:-:S12]  /*6150*/  @!P6 BRA `(.L_x_125) ;  /* 0x000000000048e947 */ /* 0x000fd80003800000 */
        /* <DEDUP_REMOVED lines=18> */
.L_x_125:
[----:B------:R-:W-:Y:S04]  /*6280*/  BSSY B0, `(.L_x_126) ;  /* 0x0000013000007945 */ /* 0x000fe80003800000 */
[----:B------:R-:W-:Y:S05]  /*6290*/  @P0 BRA `(.L_x_127) ;  /* 0x0000000000440947 */ /* 0x000fea0003800000 */
        /* <DEDUP_REMOVED lines=12> */
[C---:B------:R-:W-:Y:S02]  /*6360*/  LEA R16, P0, R84.reuse, UR12, 0x1 ;  /* 0x0000000c54107c11 */ /* 0x040fe4000f8008ff */
[----:B------:R-:W-:Y:S02]  /*6370*/  IADD3 R17, R85, R17, RZ ;  /* 0x0000001155117210 */ /* 0x000fe40007ffe0ff */
[----:B------:R-:W-:Y:S02]  /*6380*/  F2FP.BF16.F32.PACK_AB R19, R19, R12 ;  /* 0x0000000c1313723e */ /* 0x000fe400000010ff */
[----:B------:R-:W-:-:S05]  /*6390*/  LEA.HI.X R17, R84, UR13, R17, 0x1, P0 ;  /* 0x0000000d54117c11 */ /* 0x000fca00080f0c11 */
[----:B------:R0:W-:Y:S02]  /*63a0*/  STG.E desc[UR8][R16.64], R19 ;  /* 0x0000001310007986 */ /* 0x0001e4000c101908 */
.L_x_127:
[----:B------:R-:W-:Y:S05]  /*63b0*/  BSYNC B0 ;  /* 0x0000000000007941 */ /* 0x000fea0003800000 */
.L_x_126:
[----:B0-----:R-:W0:Y:S01]  /*63c0*/  LDC R17, c[0x0][0x10] ;  /* 0x00000400ff117b82 */ /* 0x001e220000000800 */
[----:B------:R-:W-:Y:S02]  /*63d0*/  IADD3 R67, R67, 0x1, RZ ;  /* 0x0000000143437810 */ /* 0x000fe40007ffe0ff */
[----:B0-----:R-:W-:-:S04]  /*63e0*/  IADD3 R76, R17, R76, RZ ;  /* 0x0000004c114c7210 */ /* 0x001fc80007ffe0ff */
[----:B------:R-:W-:-:S13]  /*63f0*/  ISETP.GE.AND P0, PT, R76, UR4, PT ;  /* 0x000000044c007c0c */ /* 0x000fda000bf06270 */
[----:B------:R-:W-:Y:S05]  /*6400*/  @!P0 BRA `(.L_x_128) ;  /* 0xffffffa000148947 */ /* 0x000fea000383ffff */
.L_x_77:
[----:B------:R-:W0:Y:S01]  /*6410*/  LDC R4, c[0x0][0xc] ;  /* 0x00000300ff047b82 */ /* 0x000e220000000800 */
[----:B------:R-:W-:Y:S01]  /*6420*/  ISETP.NE.AND P1, PT, R77, RZ, PT ;  /* 0x000000ff4d00720c */ /* 0x000fe20003f25270 */
[----:B------:R-:W-:Y:S06]  /*6430*/  BSSY B0, `(.L_x_129) ;  /* 0x0000011000007945 */ /* 0x000fec0003800000 */
[----:B------:R-:W1:Y:S08]  /*6440*/  LDC R7, c[0x0][0x10] ;  /* 0x00000400ff077b82 */ /* 0x000e700000000800 */
[----:B------:R-:W2:Y:S01]  /*6450*/  LDC.64 R2, c[0x0][0x258] ;  /* 0x00009600ff027b82 */ /* 0x000ea20000000a00 */
[----:B0-----:R-:W-:-:S02]  /*6460*/  ISETP.NE.AND P0, PT, R4, 0x1, PT ;  /* 0x000000010400780c */ /* 0x001fc40003f05270 */
[----:B-1----:R-:W-:-:S04]  /*6470*/  SHF.L.U32 R0, R7, 0x1, RZ ;  /* 0x0000000107007819 */ /* 0x002fc800000006ff */
[----:B------:R-:W-:-:S05]  /*6480*/  SEL R5, R0, RZ, P0 ;  /* 0x000000ff00057207 */ /* 0x000fca0000000000 */
[----:B--2---:R-:W-:Y:S01]  /*6490*/  IMAD.WIDE.U32 R2, R5, 0x4, R2 ;  /* 0x0000000405027825 */ /* 0x004fe200078e0002 */
[----:B------:R-:W-:Y:S06]  /*64a0*/  @P1 BRA `(.L_x_130) ;  /* 0x0000000000241947 */ /* 0x000fec0003800000 */
        /* <DEDUP_REMOVED lines=9> */
.L_x_130:
[----:B------:R-:W-:Y:S05]  /*6540*/  BSYNC B0 ;  /* 0x0000000000007941 */ /* 0x000fea0003800000 */
.L_x_129:
[----:B------:R-:W1:Y:S01]  /*6550*/  S2UR UR4, SR_CTAID.X ;  /* 0x00000000000479c3 */ /* 0x000e620000002500 */
[----:B------:R-:W-:Y:S02]  /*6560*/  IADD3 R0, R4, -0x1, RZ ;  /* 0xffffffff04007810 */ /* 0x000fe40007ffe0ff */
[----:B0-----:R-:W-:-:S05]  /*6570*/  IADD3 R5, R7, -0x1, RZ ;  /* 0xffffffff07057810 */ /* 0x001fca0007ffe0ff */
[----:B------:R-:W0:Y:S01]  /*6580*/  S2UR UR5, SR_CTAID.Y ;  /* 0x00000000000579c3 */ /* 0x000e220000002600 */
[----:B-1----:R-:W-:-:S04]  /*6590*/  ISETP.NE.AND P0, PT, R0, UR4, PT ;  /* 0x0000000400007c0c */ /* 0x002fc8000bf05270 */
[----:B0-----:R-:W-:-:S13]  /*65a0*/  ISETP.NE.OR P0, PT, R5, UR5, P0 ;  /* 0x0000000505007c0c */ /* 0x001fda0008705670 */
[----:B------:R-:W-:Y:S05]  /*65b0*/  @P0 EXIT ;  /* 0x000000000000094d */ /* 0x000fea0003800000 */
[----:B------:R-:W-:Y:S05]  /*65c0*/  @P1 BRA `(.L_x_131) ;  /* 0x0000000000201947 */ /* 0x000fea0003800000 */
[----:B------:R-:W-:-:S05]  /*65d0*/  IMAD R0, R4, R7, RZ ;  /* 0x0000000704007224 */ /* 0x000fca00078e02ff */
[----:B------:R-:W-:-:S13]  /*65e0*/  ISETP.NE.AND P0, PT, R0, -0x1, PT ;  /* 0xffffffff0000780c */ /* 0x000fda0003f05270 */
[----:B------:R-:W-:Y:S05]  /*65f0*/  @!P0 BRA `(.L_x_131) ;  /* 0x0000000000148947 */ /* 0x000fea0003800000 */
.L_x_132:
[----:B------:R-:W2:Y:S04]  /*6600*/  LDG.E.STRONG.GPU R5, desc[UR8][R2.64] ;  /* 0x0000000802057981 */ /* 0x000ea8000c1ef900 */
[----:B--2---:R-:W-:Y:S01]  /*6610*/  CCTL.IVALL ;  /* 0x00000000ff00798f */ /* 0x004fe20002000000 */
[----:B------:R-:W-:Y:S05]  /*6620*/  YIELD ;  /* 0x0000000000007946 */ /* 0x000fea0003800000 */
[----:B------:R-:W-:-:S13]  /*6630*/  ISETP.NE.AND P0, PT, R5, R0, PT ;  /* 0x000000000500720c */ /* 0x000fda0003f05270 */
[----:B------:R-:W-:Y:S05]  /*6640*/  @P0 BRA `(.L_x_132) ;  /* 0xfffffffc00ec0947 */ /* 0x000fea000383ffff */
.L_x_131:
[----:B------:R-:W-:Y:S05]  /*6650*/  WARPSYNC.ALL ;  /* 0x0000000000007948 */ /* 0x000fea0003800000 */
[----:B------:R-:W0:Y:S08]  /*6660*/  LDC.64 R22, c[0x0][0x288] ;  /* 0x0000a200ff167b82 */ /* 0x000e300000000a00 */
[----:B------:R-:W-:Y:S01]  /*6670*/  BAR.SYNC.DEFER_BLOCKING 0x0 ;  /* 0x0000000000007b1d */ /* 0x000fe20000010000 */
[----:B0-----:R-:W-:-:S04]  /*6680*/  LEA.HI R0, P0, R23, R22, RZ, 0x1 ;  /* 0x0000001617007211 */ /* 0x001fc800078108ff */
[----:B------:R-:W-:-:S04]  /*6690*/  IADD3.X R3, RZ, R23, RZ, P0, !PT ;  /* 0x00000017ff037210 */ /* 0x000fc800007fe4ff */
        /* <DEDUP_REMOVED lines=19> */
.L_x_133:
        /* <DEDUP_REMOVED lines=23> */
.L_x_134:
        /* <DEDUP_REMOVED lines=12> */
.L_x_3253:


//--------------------- .text._Z35group_norm_nhwc_bwd_one_pass_kernelI11Bf16IOFp32WLi512ELi30ELi480EEv26Group_norm_nhwc_bwd_params --------------------------
	.section	.text._Z35group_norm_nhwc_bwd_one_pass_kernelI11Bf16IOFp32WLi512ELi30ELi480EEv26Group_norm_nhwc_bwd_params,"ax",@progbits
	.align	128
        .global         _Z35group_norm_nhwc_bwd_one_pass_kernelI11Bf16IOFp32WLi512ELi30ELi480EEv26Group_norm_nhwc_bwd_params
        .type           _Z35group_norm_nhwc_bwd_one_pass_kernelI11Bf16IOFp32WLi512ELi30ELi480EEv26Group_norm_nhwc_bwd_params,@function
        .size           _Z35group_norm_nhwc_bwd_one_pass_kernelI11Bf16IOFp32WLi512ELi30ELi480EEv26Group_norm_nhwc_bwd_params,(.L_x_3254 - _Z35group_norm_nhwc_bwd_one_pass_kernelI11Bf16IOFp32WLi512ELi30ELi480EEv26Group_norm_nhwc_bwd_params)
        .other          _Z35group_norm_nhwc_bwd_one_pass_kernelI11Bf16IOFp32WLi512ELi30ELi480EEv26Group_norm_nhwc_bwd_params,@"STO_CUDA_ENTRY STV_DEFAULT"
_Z35group_norm_nhwc_bwd_one_pass_kernelI11Bf16IOFp32WLi512ELi30ELi480EEv26Group_norm_nhwc_bwd_params:
.text._Z35group_norm_nhwc_bwd_one_pass_kernelI11Bf16IOFp32WLi512ELi30ELi480EEv26Group_norm_nhwc_bwd_params:
        /* <DEDUP_REMOVED lines=13> */
[----:B------:R-:W-:Y:S01]  /*00d0*/  ISETP.GE.U32.AND P1, PT, R81, 0x1e0, PT ;  /* 0x000001e05100780c */ /* 0x000fe20003f26070 */
[----:B------:R-:W-:Y:S01]  /*00e0*/  UMOV UR5, 0x400 ;  /* 0x0000040000057882 */ /* 0x000fe20000000000 */
[----:B------:R-:W-:Y:S01]  /*00f0*/  LOP3.LUT R83, R83, 0xffffffbf, RZ, 0xc0, !PT ;  /* 0xffffffbf53537812 */ /* 0x000fe200078ec0ff */
[----:B------:R-:W-:Y:S01]  /*0100*/  HFMA2.MMA R73, -RZ, RZ, 0, 0 ;  /* 0x00000000ff497435 */ /* 0x000fe200000001ff */
[----:B------:R-:W-:Y:S01]  /*0110*/  SHF.R.U32.HI R82, RZ, 0x3, R3 ;  /* 0x00000003ff527819 */ /* 0x000fe20000011603 */
[----:B------:R-:W1:Y:S01]  /*0120*/  LDC.64 R8, c[0x0][0x288] ;  /* 0x0000a200ff087b82 */ /* 0x000e620000000a00 */
[----:B------:R-:W-:Y:S02]  /*0130*/  SHF.R.S32.HI R6, RZ, 0x1f, R81 ;  /* 0x0000001fff067819 */ /* 0x000fe40000011451 */
[----:B------:R-:W-:-:S02]  /*0140*/  MOV R74, R0 ;  /* 0x00000000004a7202 */ /* 0x000fc40000000f00 */
[----:B------:R-:W-:-:S03]  /*0150*/  LEA.HI R6, R6, R81, RZ, 0x5 ;  /* 0x0000005106067211 */ /* 0x000fc600078f28ff */
[----:B------:R-:W2:Y:S01]  /*0160*/  S2UR UR6, SR_CgaCtaId ;  /* 0x00000000000679c3 */ /* 0x000ea20000008800 */
[----:B------:R-:W-:Y:S01]  /*0170*/  SHF.R.S32.HI R10, RZ, 0x5, R6 ;  /* 0x00000005ff0a7819 */ /* 0x000fe20000011406 */
[----:B0-----:R-:W-:Y:S02]  /*0180*/  IMAD R80, R5, UR7, R82 ;  /* 0x0000000705507c24 */ /* 0x001fe4000f8e0252 */
[----:B------:R-:W-:-:S03]  /*0190*/  IMAD R82, R82, -0xf, R81 ;  /* 0xfffffff152527824 */ /* 0x000fc600078e0251 */
[C---:B------:R-:W-:Y:S02]  /*01a0*/  IADD3 R2, R80.reuse, 0x60, RZ ;  /* 0x0000006050027810 */ /* 0x040fe40007ffe0ff */
[----:B------:R-:W-:Y:S02]  /*01b0*/  IADD3 R3, R80, 0x80, RZ ;  /* 0x0000008050037810 */ /* 0x000fe40007ffe0ff */
[----:B------:R-:W-:Y:S02]  /*01c0*/  ISETP.LT.U32.AND P0, PT, R2, UR10, PT ;  /* 0x0000000a02007c0c */ /* 0x000fe4000bf01070 */
[----:B------:R-:W-:Y:S02]  /*01d0*/  SHF.R.S32.HI R2, RZ, 0x1f, R2 ;  /* 0x0000001fff027819 */ /* 0x000fe40000011402 */
[----:B------:R-:W-:Y:S02]  /*01e0*/  ISETP.LT.U32.AND P2, PT, R3, UR10, PT ;  /* 0x0000000a03007c0c */ /* 0x000fe4000bf41070 */
[----:B------:R-:W-:Y:S01]  /*01f0*/  ISETP.LT.AND.EX P0, PT, R2, UR11, !P1, P0 ;  /* 0x0000000b02007c0c */ /* 0x000fe2000cf01300 */
[----:B--2---:R-:W-:Y:S01]  /*0200*/  ULEA UR5, UR6, UR5, 0x18 ;  /* 0x0000000506057291 */ /* 0x004fe2000f8ec03f */
[----:B------:R-:W-:-:S02]  /*0210*/  SHF.R.S32.HI R3, RZ, 0x1f, R3 ;  /* 0x0000001fff037819 */ /* 0x000fc40000011403 */
[----:B------:R-:W-:Y:S02]  /*0220*/  IADD3 R4, R80, 0xa0, RZ ;  /* 0x000000a050047810 */ /* 0x000fe40007ffe0ff */
[----:B------:R-:W-:Y:S02]  /*0230*/  ISETP.LT.AND.EX P2, PT, R3, UR11, !P1, P2 ;  /* 0x0000000b03007c0c */ /* 0x000fe4000cf41320 */
[----:B------:R-:W-:Y:S02]  /*0240*/  ISETP.LT.U32.AND P3, PT, R4, UR10, PT ;  /* 0x0000000a04007c0c */ /* 0x000fe4000bf61070 */
[----:B------:R-:W-:Y:S02]  /*0250*/  SHF.R.S32.HI R4, RZ, 0x1f, R4 ;  /* 0x0000001fff047819 */ /* 0x000fe40000011404 */
[----:B------:R-:W-:Y:S02]  /*0260*/  IADD3 R2, R80, 0xc0, RZ ;  /* 0x000000c050027810 */ /* 0x000fe40007ffe0ff */
[----:B------:R-:W-:-:S02]  /*0270*/  @P0 LOP3.LUT R83, R83, 0x40, RZ, 0xfc, !PT ;  /* 0x0000004053530812 */ /* 0x000fc400078efcff */
[----:B------:R-:W-:Y:S02]  /*0280*/  ISETP.LT.AND.EX P0, PT, R4, UR11, !P1, P3 ;  /* 0x0000000b04007c0c */ /* 0x000fe4000cf01330 */
[----:B------:R-:W-:Y:S02]  /*0290*/  LOP3.LUT R83, R83, 0xffffffdf, RZ, 0xc0, !PT ;  /* 0xffffffdf53537812 */ /* 0x000fe400078ec0ff */
[----:B------:R-:W-:Y:S02]  /*02a0*/  ISETP.LT.U32.AND P3, PT, R2, UR10, PT ;  /* 0x0000000a02007c0c */ /* 0x000fe4000bf61070 */
[----:B------:R-:W-:Y:S02]  /*02b0*/  SHF.R.S32.HI R2, RZ, 0x1f, R2 ;  /* 0x0000001fff027819 */ /* 0x000fe40000011402 */
[----:B------:R-:W-:Y:S02]  /*02c0*/  @P2 LOP3.LUT R83, R83, 0x20, RZ, 0xfc, !PT ;  /* 0x0000002053532812 */ /* 0x000fe400078efcff */
[----:B------:R-:W-:-:S02]  /*02d0*/  IADD3 R3, R80, 0xe0, RZ ;  /* 0x000000e050037810 */ /* 0x000fc40007ffe0ff */
        /* <DEDUP_REMOVED lines=14> */
[----:B------:R-:W-:Y:S02]  /*03c0*/  SHF.R.S32.HI R4, RZ, 0x1f, R2 ;  /* 0x0000001fff047819 */ /* 0x000fe40000011402 */
[----:B------:R-:W-:Y:S02]  /*03d0*/  ISETP.LT.U32.AND P5, PT, R2, UR10, PT ;  /* 0x0000000a02007c0c */ /* 0x000fe4000bfa1070 */
[----:B------:R-:W-:Y:S02]  /*03e0*/  IADD3 R3, R80, 0x140, RZ ;  /* 0x0000014050037810 */ /* 0x000fe40007ffe0ff */
[----:B------:R-:W-:-:S02]  /*03f0*/  @P2 LOP3.LUT R83, R83, 0x4, RZ, 0xfc, !PT ;  /* 0x0000000453532812 */ /* 0x000fc400078efcff */
[----:B------:R-:W-:Y:S02]  /*0400*/  IADD3 R2, R80, 0x160, RZ ;  /* 0x0000016050027810 */ /* 0x000fe40007ffe0ff */
[----:B------:R-:W-:Y:S02]  /*0410*/  ISETP.LT.AND.EX P5, PT, R4, UR11, !P1, P5 ;  /* 0x0000000b04007c0c */ /* 0x000fe4000cfa1350 */
[----:B------:R-:W-:Y:S02]  /*0420*/  SHF.R.S32.HI R4, RZ, 0x1f, R3 ;  /* 0x0000001fff047819 */ /* 0x000fe40000011403 */
[----:B------:R-:W-:Y:S02]  /*0430*/  ISETP.LT.U32.AND P4, PT, R3, UR10, PT ;  /* 0x0000000a03007c0c */ /* 0x000fe4000bf81070 */
[----:B------:R-:W-:Y:S02]  /*0440*/  LOP3.LUT R83, R83, 0xfffffffd, RZ, 0xc0, !PT ;  /* 0xfffffffd53537812 */ /* 0x000fe400078ec0ff */
[----:B------:R-:W-:-:S02]  /*0450*/  SHF.R.S32.HI R3, RZ, 0x1f, R2 ;  /* 0x0000001fff037819 */ /* 0x000fc40000011402 */
[----:B------:R-:W-:Y:S02]  /*0460*/  ISETP.LT.U32.AND P3, PT, R2, UR10, PT ;  /* 0x0000000a02007c0c */ /* 0x000fe4000bf61070 */
[----:B------:R-:W-:Y:S02]  /*0470*/  @P0 LOP3.LUT R83, R83, 0x2, RZ, 0xfc, !PT ;  /* 0x0000000253530812 */ /* 0x000fe400078efcff */
[----:B------:R-:W-:Y:S02]  /*0480*/  ISETP.LT.AND.EX P3, PT, R3, UR11, !P1, P3 ;  /* 0x0000000b03007c0c */ /* 0x000fe4000cf61330 */
[----:B------:R-:W-:Y:S02]  /*0490*/  SHF.R.S32.HI R3, RZ, 0x1f, R80 ;  /* 0x0000001fff037819 */ /* 0x000fe40000011450 */
[C---:B------:R-:W-:Y:S02]  /*04a0*/  ISETP.LT.U32.AND P0, PT, R80.reuse, UR10, PT ;  /* 0x0000000a50007c0c */ /* 0x040fe4000bf01070 */
[----:B------:R-:W-:-:S02]  /*04b0*/  IADD3 R78, R80, 0x20, RZ ;  /* 0x00000020504e7810 */ /* 0x000fc40007ffe0ff */
[----:B------:R-:W-:Y:S02]  /*04c0*/  ISETP.LT.AND.EX P0, PT, R3, UR11, !P1, P0 ;  /* 0x0000000b03007c0c */ /* 0x000fe4000cf01300 */
[----:B------:R-:W-:Y:S02]  /*04d0*/  LOP3.LUT R83, R83, 0xffffff7f, RZ, 0xc0, !PT ;  /* 0xffffff7f53537812 */ /* 0x000fe400078ec0ff */
[----:B------:R-:W-:Y:S02]  /*04e0*/  IADD3 R77, R80, 0x40, RZ ;  /* 0x00000040504d7810 */ /* 0x000fe40007ffe0ff */
[----:B------:R-:W-:Y:S02]  /*04f0*/  SHF.R.S32.HI R5, RZ, 0x1f, R78 ;  /* 0x0000001fff057819 */ /* 0x000fe4000001144e */
[----:B------:R-:W-:Y:S02]  /*0500*/  ISETP.LT.U32.AND P2, PT, R78, UR10, PT ;  /* 0x0000000a4e007c0c */ /* 0x000fe4000bf41070 */
[----:B------:R-:W-:-:S02]  /*0510*/  SHF.R.S32.HI R7, RZ, 0x1f, R77 ;  /* 0x0000001fff077819 */ /* 0x000fc4000001144d */
[----:B------:R-:W-:Y:S02]  /*0520*/  ISETP.LT.AND.EX P4, PT, R4, UR11, !P1, P4 ;  /* 0x0000000b04007c0c */ /* 0x000fe4000cf81340 */
[----:B------:R-:W-:Y:S01]  /*0530*/  @P0 LOP3.LUT R83, R83, 0x80, RZ, 0xfc, !PT ;  /* 0x0000008053530812 */ /* 0x000fe200078efcff */
[----:B------:R-:W0:Y:S01]  /*0540*/  S2R R4, SR_LANEID ;  /* 0x0000000000047919 */ /* 0x000e220000000000 */
[----:B------:R-:W-:Y:S01]  /*0550*/  ISETP.LT.U32.AND P0, PT, R77, UR10, PT ;  /* 0x0000000a4d007c0c */ /* 0x000fe2000bf01070 */
[----:B------:R-:W-:Y:S01]  /*0560*/  ULDC.U8 UR10, c[0x0][0x2a4] ;  /* 0x0000a900000a7ab9 */ /* 0x000fe20000000000 */
[----:B------:R-:W-:Y:S02]  /*0570*/  ISETP.LT.AND.EX P2, PT, R5, UR11, !P1, P2 ;  /* 0x0000000b05007c0c */ /* 0x000fe4000cf41320 */
[----:B------:R-:W-:Y:S02]  /*0580*/  ISETP.LT.AND.EX P1, PT, R7, UR11, !P1, P0 ;  /* 0x0000000b07007c0c */ /* 0x000fe4000cf21300 */
[----:B-1----:R-:W-:-:S02]  /*0590*/  LEA.HI R11, P0, R9, R8, RZ, 0x1 ;  /* 0x00000008090b7211 */ /* 0x002fc400078108ff */
[-C--:B------:R-:W-:Y:S02]  /*05a0*/  LEA R13, R9, R9.reuse, 0x1 ;  /* 0x00000009090d7211 */ /* 0x080fe400078e08ff */
[----:B------:R-:W-:Y:S01]  /*05b0*/  IADD3.X R12, RZ, R9, RZ, P0, !PT ;  /* 0x00000009ff0c7210 */ /* 0x000fe200007fe4ff */
[----:B------:R-:W-:Y:S01]  /*05c0*/  IMAD.WIDE.U32 R8, R8, 0x3, RZ ;  /* 0x0000000308087825 */ /* 0x000fe200078e00ff */
[----:B------:R-:W-:Y:S02]  /*05d0*/  SHF.L.U32 R82, R82, 0x1, RZ ;  /* 0x0000000152527819 */ /* 0x000fe400000006ff */
[--C-:B------:R-:W-:Y:S02]  /*05e0*/  SHF.R.S64 R6, R11, 0x1, R12.reuse ;  /* 0x000000010b067819 */ /* 0x100fe4000000100c */
[----:B------:R-:W-:Y:S02]  /*05f0*/  IADD3 R13, R9, R13, RZ ;  /* 0x0000000d090d7210 */ /* 0x000fe40007ffe0ff */
[----:B------:R-:W1:Y:S01]  /*0600*/  LDC R9, c[0x0][0x10] ;  /* 0x00000400ff097b82 */ /* 0x000e620000000800 */
[----:B------:R-:W-:-:S02]  /*0610*/  SHF.R.S32.HI R11, RZ, 0x1, R12 ;  /* 0x00000001ff0b7819 */ /* 0x000fc4000001140c */
[----:B------:R-:W-:Y:S02]  /*0620*/  LEA.HI R8, P0, R13, R8, RZ, 0x1 ;  /* 0x000000080d087211 */ /* 0x000fe400078108ff */
[----:B------:R-:W-:Y:S02]  /*0630*/  LEA R10, R10, UR5, 0x3 ;  /* 0x000000050a0a7c11 */ /* 0x000fe4000f8e18ff */
[----:B------:R-:W-:Y:S01]  /*0640*/  IADD3.X R13, RZ, R13, RZ, P0, !PT ;  /* 0x0000000dff0d7210 */ /* 0x000fe200007fe4ff */
[----:B------:R-:W2:Y:S01]  /*0650*/  LDC R2, c[0x0][0xc] ;  /* 0x00000300ff027b82 */ /* 0x000ea20000000800 */
[----:B------:R-:W-:Y:S02]  /*0660*/  IADD3 R76, R80, 0x1e0, RZ ;  /* 0x000001e0504c7810 */ /* 0x000fe40007ffe0ff */
[--C-:B------:R-:W-:Y:S02]  /*0670*/  SHF.R.S64 R8, R8, 0x1, R13.reuse ;  /* 0x0000000108087819 */ /* 0x100fe4000000100d */
[----:B------:R-:W-:-:S02]  /*0680*/  SHF.R.S32.HI R13, RZ, 0x1, R13 ;  /* 0x00000001ff0d7819 */ /* 0x000fc4000001140d */
[----:B------:R-:W-:Y:S02]  /*0690*/  SHF.L.U64.HI R11, R6, 0x2, R11 ;  /* 0x00000002060b7819 */ /* 0x000fe4000001020b */
[----:B------:R-:W-:Y:S01]  /*06a0*/  SHF.L.U64.HI R12, R8, 0x2, R13 ;  /* 0x00000002080c7819 */ /* 0x000fe2000001020d */
[----:B-1----:R-:W-:Y:S01]  /*06b0*/  IMAD R79, R9, UR7, R0 ;  /* 0x00000007094f7c24 */ /* 0x002fe2000f8e0200 */
[----:B0-2---:R-:W-:-:S07]  /*06c0*/  LOP3.LUT R75, R2, 0x3, RZ, 0xc0, !PT ;  /* 0x00000003024b7812 */ /* 0x005fce00078ec0ff */
.L_x_218:
[----:B0-----:R-:W0:Y:S01]  /*06d0*/  LDC R19, c[0x0][0x2a0] ;  /* 0x0000a800ff137b82 */ /* 0x001e220000000800 */
[----:B------:R-:W-:Y:S01]  /*06e0*/  IABS R18, R74 ;  /* 0x0000004a00127213 */ /* 0x000fe20000000000 */
[----:B------:R-:W-:Y:S01]  /*06f0*/  ULDC.64 UR12, c[0x0][0x298] ;  /* 0x0000a600000c7ab9 */ /* 0x000fe20000000a00 */
[----:B------:R-:W-:Y:S02]  /*0700*/  LOP3.LUT P6, RZ, R83, 0x80, RZ, 0xc0, !PT ;  /* 0x0000008053ff7812 */ /* 0x000fe400078cc0ff */
[----:B------:R-:W-:Y:S02]  /*0710*/  CS2R R70, SRZ ;  /* 0x0000000000467805 */ /* 0x000fe4000001ff00 */
[----:B------:R-:W-:Y:S02]  /*0720*/  P2R R89, PR, RZ, 0x4 ;  /* 0x00000004ff597803 */ /* 0x000fe40000000000 */
[----:B------:R-:W-:Y:S01]  /*0730*/  IADD3 R29, R80, 0x180, RZ ;  /* 0x00000180501d7810 */ /* 0x000fe20007ffe0ff */
[----:B------:R-:W1:Y:S01]  /*0740*/  @P2 LDC.64 R62, c[0x0][0x230] ;  /* 0x00008c00ff3e2b82 */ /* 0x000e620000000a00 */
[----:B------:R-:W-:-:S07]  /*0750*/  P2R R68, PR, RZ, 0x20 ;  /* 0x00000020ff447803 */ /* 0x000fce0000000000 */
[----:B------:R-:W2:Y:S01]  /*0760*/  @P6 LDC.64 R66, c[0x0][0x230] ;  /* 0x00008c00ff426b82 */ /* 0x000ea20000000a00 */
[----:B0-----:R-:W-:-:S07]  /*0770*/  IABS R16, R19 ;  /* 0x0000001300107213 */ /* 0x001fce0000000000 */
[----:B------:R-:W0:Y:S01]  /*0780*/  @P1 LDC.64 R58, c[0x0][0x230] ;  /* 0x00008c00ff3a1b82 */ /* 0x000e220000000a00 */
[----:B------:R-:W3:Y:S07]  /*0790*/  I2F.RP R13, R16 ;  /* 0x00000010000d7306 */ /* 0x000eee0000209400 */
[----:B------:R-:W4:Y:S08]  /*07a0*/  @P5 LDC.64 R34, c[0x0][0x230] ;  /* 0x00008c00ff225b82 */ /* 0x000f300000000a00 */
[----:B------:R-:W4:Y:S01]  /*07b0*/  @P4 LDC.64 R22, c[0x0][0x230] ;  /* 0x00008c00ff164b82 */ /* 0x000f220000000a00 */
[----:B---3--:R-:W3:Y:S07]  /*07c0*/  MUFU.RCP R13, R13 ;  /* 0x0000000d000d7308 */ /* 0x008eee0000001000 */
[----:B------:R-:W4:Y:S01]  /*07d0*/  @P3 LDC.64 R30, c[0x0][0x230] ;  /* 0x00008c00ff1e3b82 */ /* 0x000f220000000a00 */
[----:B---3--:R-:W-:-:S04]  /*07e0*/  IADD3 R14, R13, 0xffffffe, RZ ;  /* 0x0ffffffe0d0e7810 */ /* 0x008fc80007ffe0ff */
[----:B------:R3:W1:Y:S02]  /*07f0*/  F2I.FTZ.U32.TRUNC.NTZ R15, R14 ;  /* 0x0000000e000f7305 */ /* 0x000664000021f000 */
[----:B---3--:R-:W-:Y:S02]  /*0800*/  MOV R14, RZ ;  /* 0x000000ff000e7202 */ /* 0x008fe40000000f00 */
[----:B-1----:R-:W-:-:S05]  /*0810*/  IADD3 R17, RZ, -R15, RZ ;  /* 0x8000000fff117210 */ /* 0x002fca0007ffe0ff */
[----:B------:R-:W-:-:S04]  /*0820*/  IMAD R17, R17, R16, RZ ;  /* 0x0000001011117224 */ /* 0x000fc800078e02ff */
[----:B------:R-:W-:Y:S01]  /*0830*/  IMAD.HI.U32 R15, R15, R17, R14 ;  /* 0x000000110f0f7227 */ /* 0x000fe200078e000e */
[----:B------:R-:W-:-:S05]  /*0840*/  MOV R17, R18 ;  /* 0x0000001200117202 */ /* 0x000fca0000000f00 */
[----:B------:R-:W-:-:S05]  /*0850*/  IMAD.HI.U32 R15, R15, R17, RZ ;  /* 0x000000110f0f7227 */ /* 0x000fca00078e00ff */
[----:B------:R-:W-:-:S05]  /*0860*/  IADD3 R13, -R15, RZ, RZ ;  /* 0x000000ff0f0d7210 */ /* 0x000fca0007ffe1ff */
[----:B------:R-:W-:-:S05]  /*0870*/  IMAD R13, R16, R13, R17 ;  /* 0x0000000d100d7224 */ /* 0x000fca00078e0211 */
[----:B------:R-:W-:-:S13]  /*0880*/  ISETP.GT.U32.AND P0, PT, R16, R13, PT ;  /* 0x0000000d1000720c */ /* 0x000fda0003f04070 */
[-C--:B------:R-:W-:Y:S02]  /*0890*/  @!P0 IADD3 R13, R13, -R16.reuse, RZ ;  /* 0x800000100d0d8210 */ /* 0x080fe40007ffe0ff */
[----:B------:R-:W-:Y:S02]  /*08a0*/  @!P0 IADD3 R15, R15, 0x1, RZ ;  /* 0x000000010f0f8810 */ /* 0x000fe40007ffe0ff */
[----:B------:R-:W-:Y:S02]  /*08b0*/  IADD3 R14, R13, -R16, RZ ;  /* 0x800000100d0e7210 */ /* 0x000fe40007ffe0ff */
[----:B------:R-:W-:-:S04]  /*08c0*/  ISETP.GT.U32.AND P0, PT, R16, R13, PT ;  /* 0x0000000d1000720c */ /* 0x000fc80003f04070 */
        /* <DEDUP_REMOVED lines=11> */
[----:B------:R-:W-:Y:S02]  /*0980*/  IADD3 R19, R80, 0x80, RZ ;  /* 0x0000008050137810 */ /* 0x000fe40007ffe0ff */
[C---:B------:R-:W-:Y:S02]  /*0990*/  SEL R108, R13.reuse, R14, !P0 ;  /* 0x0000000e0d6c7207 */ /* 0x040fe40004000000 */
[----:B------:R-:W-:Y:S02]  /*09a0*/  SEL R13, R13, R15, !P0 ;  /* 0x0000000f0d0d7207 */ /* 0x000fe40004000000 */
[----:B------:R-:W-:Y:S01]  /*09b0*/  SHF.R.S32.HI R14, RZ, 0x1f, R82 ;  /* 0x0000001fff0e7819 */ /* 0x000fe20000011452 */
[----:B------:R-:W-:-:S05]  /*09c0*/  IMAD R69, R108, 0x1e, RZ ;  /* 0x0000001e6c457824 */ /* 0x000fca00078e02ff */
[----:B------:R-:W-:-:S04]  /*09d0*/  IADD3 R110, P0, R82, R69, RZ ;  /* 0x00000045526e7210 */ /* 0x000fc80007f1e0ff */
[----:B------:R-:W-:Y:S02]  /*09e0*/  LEA.HI.X.SX32 R111, R69, R14, 0x1, P0 ;  /* 0x0000000e456f7211 */ /* 0x000fe400000f0eff */
[----:B------:R-:W-:Y:S01]  /*09f0*/  SHF.R.S32.HI R14, RZ, 0x1f, R13 ;  /* 0x0000001fff0e7819 */ /* 0x000fe2000001140d */
[----:B------:R-:W-:-:S04]  /*0a00*/  IMAD.WIDE.U32 R110, R13, UR12, R110 ;  /* 0x0000000c0d6e7c25 */ /* 0x000fc8000f8e006e */
[----:B------:R-:W-:Y:S01]  /*0a10*/  IMAD R14, R14, UR12, RZ ;  /* 0x0000000c0e0e7c24 */ /* 0x000fe2000f8e02ff */
[----:B------:R-:W-:-:S03]  /*0a20*/  @P6 MOV R112, R110 ;  /* 0x0000006e00706202 */ /* 0x000fc60000000f00 */
[----:B------:R-:W-:Y:S01]  /*0a30*/  IMAD R113, R13, UR13, R14 ;  /* 0x0000000d0d717c24 */ /* 0x000fe2000f8e020e */
[----:B------:R-:W-:Y:S01]  /*0a40*/  ULDC.64 UR12, c[0x0][0x290] ;  /* 0x0000a400000c7ab9 */ /* 0x000fe20000000a00 */
[----:B-1----:R-:W-:-:S03]  /*0a50*/  @P6 IMAD R13, R3, R16, RZ ;  /* 0x00000010030d6224 */ /* 0x002fc600078e02ff */
[----:B------:R-:W-:Y:S01]  /*0a60*/  IADD3 R113, R111, R113, RZ ;  /* 0x000000716f717210 */ /* 0x000fe20007ffe0ff */
[C---:B------:R-:W-:Y:S02]  /*0a70*/  @P6 IMAD R13, R80.reuse, R17, R13 ;  /* 0x00000011500d6224 */ /* 0x040fe400078e020d */
[----:B------:R-:W-:Y:S02]  /*0a80*/  @P6 IMAD.WIDE.U32 R14, R80, R16, R112 ;  /* 0x00000010500e6225 */ /* 0x000fe400078e0070 */
[----:B------:R-:W1:Y:S03]  /*0a90*/  @P6 LDC.64 R16, c[0x0][0x228] ;  /* 0x00008a00ff106b82 */ /* 0x000e660000000a00 */
[----:B------:R-:W-:Y:S02]  /*0aa0*/  @P6 IADD3 R13, R15, R13, RZ ;  /* 0x0000000d0f0d6210 */ /* 0x000fe40007ffe0ff */
[----:B------:R-:W-:-:S02]  /*0ab0*/  @P6 SHF.L.U32 R65, R14, 0x1, RZ ;  /* 0x000000010e416819 */ /* 0x000fc400000006ff */
[----:B------:R-:W-:Y:S02]  /*0ac0*/  @P6 SHF.L.U64.HI R14, R14, 0x1, R13 ;  /* 0x000000010e0e6819 */ /* 0x000fe4000001020d */
[C---:B--2---:R-:W-:Y:S02]  /*0ad0*/  @P6 IADD3 R66, P0, R65.reuse, R66, RZ ;  /* 0x0000004241426210 */ /* 0x044fe40007f1e0ff */
[----:B------:R-:W-:Y:S02]  /*0ae0*/  @P2 MOV R15, R113 ;  /* 0x00000071000f2202 */ /* 0x000fe40000000f00 */
[----:B------:R-:W-:Y:S02]  /*0af0*/  @P6 IADD3.X R67, R14, R67, RZ, P0, !PT ;  /* 0x000000430e436210 */ /* 0x000fe400007fe4ff */
[----:B-1----:R-:W-:-:S04]  /*0b00*/  @P6 IADD3 R64, P0, R65, R16, RZ ;  /* 0x0000001041406210 */ /* 0x002fc80007f1e0ff */
[----:B------:R-:W-:Y:S02]  /*0b10*/  @P6 IADD3.X R65, R14, R17, RZ, P0, !PT ;  /* 0x000000110e416210 */ /* 0x000fe400007fe4ff */
[----:B------:R-:W1:Y:S01]  /*0b20*/  @P2 LDC.64 R16, c[0x0][0x288] ;  /* 0x0000a200ff102b82 */ /* 0x000e620000000a00 */
[----:B------:R-:W-:Y:S02]  /*0b30*/  @P2 MOV R14, R110 ;  /* 0x0000006e000e2202 */ /* 0x000fe40000000f00 */
[----:B------:R-:W-:-:S13]  /*0b40*/  LOP3.LUT P6, RZ, R83, 0x10, RZ, 0xc0, !PT ;  /* 0x0000001053ff7812 */ /* 0x000fda00078cc0ff */
[----:B------:R-:W2:Y:S01]  /*0b50*/  @P6 LDC.64 R50, c[0x0][0x230] ;  /* 0x00008c00ff326b82 */ /* 0x000ea20000000a00 */
[-C--:B-1----:R-:W-:Y:S02]  /*0b60*/  @P2 IMAD R13, R5, R16.reuse, RZ ;  /* 0x00000010050d2224 */ /* 0x082fe400078e02ff */
[----:B------:R-:W-:-:S04]  /*0b70*/  @P2 IMAD.WIDE.U32 R14, R78, R16, R14 ;  /* 0x000000104e0e2225 */ /* 0x000fc800078e000e */
[----:B------:R-:W-:Y:S01]  /*0b80*/  @P2 IMAD R13, R78, R17, R13 ;  /* 0x000000114e0d2224 */ /* 0x000fe200078e020d */
[C---:B------:R-:W-:Y:S01]  /*0b90*/  @P2 SHF.L.U32 R61, R14.reuse, 0x1, RZ ;  /* 0x000000010e3d2819 */ /* 0x040fe200000006ff */
[----:B------:R-:W1:Y:S03]  /*0ba0*/  @P2 LDC.64 R16, c[0x0][0x228] ;  /* 0x00008a00ff102b82 */ /* 0x000e660000000a00 */
[----:B------:R-:W-:Y:S02]  /*0bb0*/  @P2 IADD3 R13, R15, R13, RZ ;  /* 0x0000000d0f0d2210 */ /* 0x000fe40007ffe0ff */
[----:B------:R-:W-:Y:S02]  /*0bc0*/  @P2 IADD3 R62, P0, R61, R62, RZ ;  /* 0x0000003e3d3e2210 */ /* 0x000fe40007f1e0ff */
[----:B------:R-:W-:Y:S02]  /*0bd0*/  @P2 SHF.L.U64.HI R14, R14, 0x1, R13 ;  /* 0x000000010e0e2819 */ /* 0x000fe4000001020d */
[----:B------:R-:W-:-:S02]  /*0be0*/  @P1 MOV R15, R113 ;  /* 0x00000071000f1202 */ /* 0x000fc40000000f00 */
[----:B------:R-:W-:Y:S02]  /*0bf0*/  @P2 IADD3.X R63, R14, R63, RZ, P0, !PT ;  /* 0x0000003f0e3f2210 */ /* 0x000fe400007fe4ff */
[----:B-1----:R-:W-:-:S04]  /*0c00*/  @P2 IADD3 R60, P0, R61, R16, RZ ;  /* 0x000000103d3c2210 */ /* 0x002fc80007f1e0ff */
[----:B------:R-:W-:Y:S02]  /*0c10*/  @P2 IADD3.X R61, R14, R17, RZ, P0, !PT ;  /* 0x000000110e3d2210 */ /* 0x000fe400007fe4ff */
[----:B------:R-:W1:Y:S01]  /*0c20*/  @P1 LDC.64 R16, c[0x0][0x288] ;  /* 0x0000a200ff101b82 */ /* 0x000e620000000a00 */
[----:B------:R-:W-:-:S13]  /*0c30*/  LOP3.LUT P2, RZ, R83, 0x20, RZ, 0xc0, !PT ;  /* 0x0000002053ff7812 */ /* 0x000fda000784c0ff */
[----:B------:R-:W3:Y:S01]  /*0c40*/  @P2 LDC.64 R54, c[0x0][0x230] ;  /* 0x00008c00ff362b82 */ /* 0x000ee20000000a00 */
[----:B-1----:R-:W-:-:S04]  /*0c50*/  @P1 IMAD R14, R7, R16, RZ ;  /* 0x00000010070e1224 */ /* 0x002fc800078e02ff */
[----:B------:R-:W-:Y:S01]  /*0c60*/  @P1 IMAD R13, R77, R17, R14 ;  /* 0x000000114d0d1224 */ /* 0x000fe200078e020e */
[----:B------:R-:W-:-:S05]  /*0c70*/  @P1 MOV R14, R110 ;  /* 0x0000006e000e1202 */ /* 0x000fca0000000f00 */
[----:B------:R-:W-:Y:S02]  /*0c80*/  @P1 IMAD.WIDE.U32 R14, R77, R16, R14 ;  /* 0x000000104d0e1225 */ /* 0x000fe400078e000e */
[----:B------:R-:W1:Y:S03]  /*0c90*/  @P1 LDC.64 R16, c[0x0][0x228] ;  /* 0x00008a00ff101b82 */ /* 0x000e660000000a00 */
[----:B------:R-:W-:Y:S02]  /*0ca0*/  @P1 IADD3 R13, R15, R13, RZ ;  /* 0x0000000d0f0d1210 */ /* 0x000fe40007ffe0ff */
[C---:B------:R-:W-:Y:S02]  /*0cb0*/  @P1 SHF.L.U32 R57, R14.reuse, 0x1, RZ ;  /* 0x000000010e391819 */ /* 0x040fe400000006ff */
[----:B------:R-:W-:Y:S02]  /*0cc0*/  @P1 SHF.L.U64.HI R14, R14, 0x1, R13 ;  /* 0x000000010e0e1819 */ /* 0x000fe4000001020d */
[----:B0-----:R-:W-:-:S02]  /*0cd0*/  @P1 IADD3 R58, P0, R57, R58, RZ ;  /* 0x0000003a393a1210 */ /* 0x001fc40007f1e0ff */
[----:B------:R-:W-:Y:S02]  /*0ce0*/  SHF.R.S32.HI R13, RZ, 0x1f, R19 ;  /* 0x0000001fff0d7819 */ /* 0x000fe40000011413 */
[----:B------:R-:W-:Y:S02]  /*0cf0*/  @P1 IADD3.X R59, R14, R59, RZ, P0, !PT ;  /* 0x0000003b0e3b1210 */ /* 0x000fe400007fe4ff */
[----:B------:R-:W-:Y:S02]  /*0d00*/  @P2 MOV R15, R113 ;  /* 0x00000071000f2202 */ /* 0x000fe40000000f00 */
[----:B-1----:R-:W-:-:S04]  /*0d10*/  @P1 IADD3 R56, P0, R57, R16, RZ ;  /* 0x0000001039381210 */ /* 0x002fc80007f1e0ff */
[----:B------:R-:W-:Y:S02]  /*0d20*/  @P1 IADD3.X R57, R14, R17, RZ, P0, !PT ;  /* 0x000000110e391210 */ /* 0x000fe400007fe4ff */
[----:B------:R-:W0:Y:S02]  /*0d30*/  @P2 LDC.64 R16, c[0x0][0x288] ;  /* 0x0000a200ff102b82 */ /* 0x000e240000000a00 */
[----:B0-----:R-:W-:-:S04]  /*0d40*/  @P2 IMAD R14, R13, R16, RZ ;  /* 0x000000100d0e2224 */ /* 0x001fc800078e02ff */
[----:B------:R-:W-:Y:S01]  /*0d50*/  @P2 IMAD R13, R19, R17, R14 ;  /* 0x00000011130d2224 */ /* 0x000fe200078e020e */
[----:B------:R-:W-:-:S05]  /*0d60*/  @P2 MOV R14, R110 ;  /* 0x0000006e000e2202 */ /* 0x000fca0000000f00 */
[----:B------:R-:W-:Y:S01]  /*0d70*/  @P2 IMAD.WIDE.U32 R14, R19, R16, R14 ;  /* 0x00000010130e2225 */ /* 0x000fe200078e000e */
[----:B------:R-:W-:Y:S01]  /*0d80*/  IADD3 R19, R80, 0xa0, RZ ;  /* 0x000000a050137810 */ /* 0x000fe20007ffe0ff */
[----:B------:R-:W0:Y:S03]  /*0d90*/  @P2 LDC.64 R16, c[0x0][0x228] ;  /* 0x00008a00ff102b82 */ /* 0x000e260000000a00 */
[----:B------:R-:W-:Y:S02]  /*0da0*/  @P2 IADD3 R13, R15, R13, RZ ;  /* 0x0000000d0f0d2210 */ /* 0x000fe40007ffe0ff */
[C---:B------:R-:W-:Y:S02]  /*0db0*/  @P2 SHF.L.U32 R53, R14.reuse, 0x1, RZ ;  /* 0x000000010e352819 */ /* 0x040fe400000006ff */
[----:B------:R-:W-:Y:S02]  /*0dc0*/  @P2 SHF.L.U64.HI R14, R14, 0x1, R13 ;  /* 0x000000010e0e2819 */ /* 0x000fe4000001020d */
[----:B---3--:R-:W-:-:S02]  /*0dd0*/  @P2 IADD3 R54, P0, R53, R54, RZ ;  /* 0x0000003635362210 */ /* 0x008fc40007f1e0ff */
[----:B------:R-:W-:Y:S02]  /*0de0*/  SHF.R.S32.HI R13, RZ, 0x1f, R19 ;  /* 0x0000001fff0d7819 */ /* 0x000fe40000011413 */
[----:B------:R-:W-:Y:S02]  /*0df0*/  @P2 IADD3.X R55, R14, R55, RZ, P0, !PT ;  /* 0x000000370e372210 */ /* 0x000fe400007fe4ff */
[----:B------:R-:W-:Y:S02]  /*0e00*/  @P6 MOV R15, R113 ;  /* 0x00000071000f6202 */ /* 0x000fe40000000f00 */
[----:B0-----:R-:W-:-:S04]  /*0e10*/  @P2 IADD3 R52, P0, R53, R16, RZ ;  /* 0x0000001035342210 */ /* 0x001fc80007f1e0ff */
[----:B------:R-:W-:Y:S02]  /*0e20*/  @P2 IADD3.X R53, R14, R17, RZ, P0, !PT ;  /* 0x000000110e352210 */ /* 0x000fe400007fe4ff */
[----:B------:R-:W0:Y:S01]  /*0e30*/  @P6 LDC.64 R16, c[0x0][0x288] ;  /* 0x0000a200ff106b82 */ /* 0x000e220000000a00 */
[----:B------:R-:W-:-:S13]  /*0e40*/  LOP3.LUT P2, RZ, R83, 0x8, RZ, 0xc0, !PT ;  /* 0x0000000853ff7812 */ /* 0x000fda000784c0ff */
[----:B------:R-:W1:Y:S01]  /*0e50*/  @P2 LDC.64 R46, c[0x0][0x230] ;  /* 0x00008c00ff2e2b82 */ /* 0x000e620000000a00 */
        /* <DEDUP_REMOVED lines=9> */
[----:B--2---:R-:W-:-:S02]  /*0ef0*/  @P6 IADD3 R50, P0, R49, R50, RZ ;  /* 0x0000003231326210 */ /* 0x004fc40007f1e0ff */
[----:B------:R-:W-:Y:S02]  /*0f00*/  SHF.R.S32.HI R13, RZ, 0x1f, R19 ;  /* 0x0000001fff0d7819 */ /* 0x000fe40000011413 */
[----:B------:R-:W-:Y:S02]  /*0f10*/  @P6 IADD3.X R51, R14, R51, RZ, P0, !PT ;  /* 0x000000330e336210 */ /* 0x000fe400007fe4ff */
[----:B------:R-:W-:Y:S02]  /*0f20*/  @P2 MOV R15, R113 ;  /* 0x00000071000f2202 */ /* 0x000fe40000000f00 */
[----:B0-----:R-:W-:-:S04]  /*0f30*/  @P6 IADD3 R48, P0, R49, R16, RZ ;  /* 0x0000001031306210 */ /* 0x001fc80007f1e0ff */
[----:B------:R-:W-:Y:S02]  /*0f40*/  @P6 IADD3.X R49, R14, R17, RZ, P0, !PT ;  /* 0x000000110e316210 */ /* 0x000fe400007fe4ff */
[----:B------:R-:W0:Y:S01]  /*0f50*/  @P2 LDC.64 R16, c[0x0][0x288] ;  /* 0x0000a200ff102b82 */ /* 0x000e220000000a00 */
[----:B------:R-:W-:-:S13]  /*0f60*/  LOP3.LUT P6, RZ, R83, 0x4, RZ, 0xc0, !PT ;  /* 0x0000000453ff7812 */ /* 0x000fda00078cc0ff */
[----:B------:R-:W2:Y:S01]  /*0f70*/  @P6 LDC.64 R42, c[0x0][0x230] ;  /* 0x00008c00ff2a6b82 */ /* 0x000ea20000000a00 */
        /* <DEDUP_REMOVED lines=9> */
[----:B-1----:R-:W-:-:S02]  /*1010*/  @P2 IADD3 R46, P0, R45, R46, RZ ;  /* 0x0000002e2d2e2210 */ /* 0x002fc40007f1e0ff */
        /* <DEDUP_REMOVED lines=40> */
[C---:B------:R-:W-:Y:S02]  /*12a0*/  IADD3 R85, R80.reuse, 0x1a0, RZ ;  /* 0x000001a050557810 */ /* 0x040fe40007ffe0ff */
[----:B------:R-:W-:Y:S02]  /*12b0*/  MOV R72, RZ ;  /* 0x000000ff00487202 */ /* 0x000fe40000000f00 */
[----:B------:R-:W-:Y:S02]  /*12c0*/  IADD3 R93, R80, 0x60, RZ ;  /* 0x00000060505d7810 */ /* 0x000fe40007ffe0ff */
[----:B------:R-:W-:Y:S02]  /*12d0*/  CS2R R96, SRZ ;  /* 0x0000000000607805 */ /* 0x000fe4000001ff00 */
[----:B------:R-:W-:-:S02]  /*12e0*/  CS2R R98, SRZ ;  /* 0x0000000000627805 */ /* 0x000fc4000001ff00 */
[----:B------:R-:W-:Y:S02]  /*12f0*/  CS2R R94, SRZ ;  /* 0x00000000005e7805 */ /* 0x000fe4000001ff00 */
[----:B------:R-:W-:Y:S01]  /*1300*/  LOP3.LUT P2, RZ, R83, 0x80, RZ, 0xc0, !PT ;  /* 0x0000008053ff7812 */ /* 0x000fe2000784c0ff */
        /* <DEDUP_REMOVED lines=9> */
[----:B----4-:R-:W-:-:S02]  /*13a0*/  @P5 IADD3 R34, P0, R21, R34, RZ ;  /* 0x0000002215225210 */ /* 0x010fc40007f1e0ff */
[----:B------:R-:W-:Y:S02]  /*13b0*/  SHF.R.S32.HI R13, RZ, 0x1f, R19 ;  /* 0x0000001fff0d7819 */ /* 0x000fe40000011413 */
[----:B------:R-:W-:Y:S02]  /*13c0*/  @P5 IADD3.X R35, R14, R35, RZ, P0, !PT ;  /* 0x000000230e235210 */ /* 0x000fe400007fe4ff */
[----:B------:R-:W-:Y:S02]  /*13d0*/  @P4 MOV R15, R113 ;  /* 0x00000071000f4202 */ /* 0x000fe40000000f00 */
[----:B0-----:R-:W-:-:S04]  /*13e0*/  @P5 IADD3 R20, P0, R21, R16, RZ ;  /* 0x0000001015145210 */ /* 0x001fc80007f1e0ff */
[----:B------:R-:W-:Y:S02]  /*13f0*/  @P5 IADD3.X R21, R14, R17, RZ, P0, !PT ;  /* 0x000000110e155210 */ /* 0x000fe400007fe4ff */
[----:B------:R-:W0:Y:S01]  /*1400*/  @P4 LDC.64 R16, c[0x0][0x288] ;  /* 0x0000a200ff104b82 */ /* 0x000e220000000a00 */
[----:B------:R-:W-:-:S04]  /*1410*/  LOP3.LUT P5, RZ, R83, 0x4, RZ, 0xc0, !PT ;  /* 0x0000000453ff7812 */ /* 0x000fc800078ac0ff */
[----:B------:R-:W-:Y:S02]  /*1420*/  P2R R86, PR, RZ, 0x20 ;  /* 0x00000020ff567803 */ /* 0x000fe40000000000 */
[----:B------:R-:W-:-:S04]  /*1430*/  LOP3.LUT P5, RZ, R83, 0x8, RZ, 0xc0, !PT ;  /* 0x0000000853ff7812 */ /* 0x000fc800078ac0ff */
[----:B------:R-:W-:Y:S02]  /*1440*/  P2R R87, PR, RZ, 0x20 ;  /* 0x00000020ff577803 */ /* 0x000fe40000000000 */
[----:B------:R-:W-:-:S04]  /*1450*/  LOP3.LUT P5, RZ, R83, 0x10, RZ, 0xc0, !PT ;  /* 0x0000001053ff7812 */ /* 0x000fc800078ac0ff */
[----:B------:R-:W-:Y:S02]  /*1460*/  P2R R88, PR, RZ, 0x20 ;  /* 0x00000020ff587803 */ /* 0x000fe40000000000 */
[----:B------:R-:W-:Y:S01]  /*1470*/  LOP3.LUT P5, RZ, R83, 0x20, RZ, 0xc0, !PT ;  /* 0x0000002053ff7812 */ /* 0x000fe200078ac0ff */
[----:B0-----:R-:W-:-:S04]  /*1480*/  @P4 IMAD R14, R13, R16, RZ ;  /* 0x000000100d0e4224 */ /* 0x001fc800078e02ff */
[----:B------:R-:W-:Y:S01]  /*1490*/  @P4 IMAD R13, R19, R17, R14 ;  /* 0x00000011130d4224 */ /* 0x000fe200078e020e */
[----:B------:R-:W-:-:S07]  /*14a0*/  @P4 MOV R14, R110 ;  /* 0x0000006e000e4202 */ /* 0x000fce0000000f00 */
[----:B------:R-:W5:Y:S01]  /*14b0*/  @P5 LDG.E R97, desc[UR8][R54.64] ;  /* 0x0000000836615981 */ /* 0x000f62000c1e1900 */
[----:B------:R-:W-:Y:S01]  /*14c0*/  @P4 IMAD.WIDE.U32 R14, R19, R16, R14 ;  /* 0x00000010130e4225 */ /* 0x000fe200078e000e */
[----:B------:R-:W-:Y:S01]  /*14d0*/  IADD3 R19, R80, 0x160, RZ ;  /* 0x0000016050137810 */ /* 0x000fe20007ffe0ff */
[----:B------:R-:W0:Y:S01]  /*14e0*/  @P4 LDC.64 R16, c[0x0][0x228] ;  /* 0x00008a00ff104b82 */ /* 0x000e220000000a00 */
[----:B------:R-:W5:Y:S02]  /*14f0*/  @P5 LDG.E R96, desc[UR8][R52.64] ;  /* 0x0000000834605981 */ /* 0x000f64000c1e1900 */
[----:B------:R-:W-:Y:S02]  /*1500*/  @P4 IADD3 R13, R15, R13, RZ ;  /* 0x0000000d0f0d4210 */ /* 0x000fe40007ffe0ff */
[C---:B------:R-:W-:Y:S02]  /*1510*/  @P4 SHF.L.U32 R33, R14.reuse, 0x1, RZ ;  /* 0x000000010e214819 */ /* 0x040fe400000006ff */
[----:B------:R-:W-:-:S02]  /*1520*/  @P4 SHF.L.U64.HI R14, R14, 0x1, R13 ;  /* 0x000000010e0e4819 */ /* 0x000fc4000001020d */
[C---:B------:R-:W-:Y:S02]  /*1530*/  @P4 IADD3 R22, P0, R33.reuse, R22, RZ ;  /* 0x0000001621164210 */ /* 0x040fe40007f1e0ff */
        /* <DEDUP_REMOVED lines=9> */
[----:B------:R-:W-:Y:S02]  /*15d0*/  @P3 IMAD.WIDE.U32 R14, R19, R16, R14 ;  /* 0x00000010130e3225 */ /* 0x000fe400078e000e */
[----:B------:R-:W0:Y:S03]  /*15e0*/  @P3 LDC.64 R16, c[0x0][0x228] ;  /* 0x00008a00ff103b82 */ /* 0x000e260000000a00 */
[----:B------:R-:W-:Y:S02]  /*15f0*/  @P3 IADD3 R13, R15, R13, RZ ;  /* 0x0000000d0f0d3210 */ /* 0x000fe40007ffe0ff */
[C---:B------:R-:W-:Y:S02]  /*1600*/  @P3 SHF.L.U32 R25, R14.reuse, 0x1, RZ ;  /* 0x000000010e193819 */ /* 0x040fe400000006ff */
[----:B------:R-:W-:Y:S02]  /*1610*/  @P3 SHF.L.U64.HI R14, R14, 0x1, R13 ;  /* 0x000000010e0e3819 */ /* 0x000fe4000001020d */
[----:B------:R-:W-:-:S04]  /*1620*/  @P3 IADD3 R30, P0, R25, R30, RZ ;  /* 0x0000001e191e3210 */ /* 0x000fc80007f1e0ff */
[C---:B------:R-:W-:Y:S02]  /*1630*/  @P3 IADD3.X R31, R14.reuse, R31, RZ, P0, !PT ;  /* 0x0000001f0e1f3210 */ /* 0x040fe400007fe4ff */
[----:B0-----:R-:W-:Y:S02]  /*1640*/  @P3 IADD3 R24, P0, R25, R16, RZ ;  /* 0x0000001019183210 */ /* 0x001fe40007f1e0ff */
[----:B------:R-:W0:Y:S02]  /*1650*/  LDC R16, c[0x0][0x2ac] ;  /* 0x0000ab00ff107b82 */ /* 0x000e240000000800 */
[----:B------:R-:W-:Y:S01]  /*1660*/  @P3 IADD3.X R25, R14, R17, RZ, P0, !PT ;  /* 0x000000110e193210 */ /* 0x000fe200007fe4ff */
[----:B------:R-:W-:-:S05]  /*1670*/  IMAD.WIDE.U32 R14, R81, -0x77777777, RZ ;  /* 0x88888889510e7825 */ /* 0x000fca00078e00ff */
[----:B------:R-:W-:-:S05]  /*1680*/  SHF.R.U32.HI R15, RZ, 0x3, R15 ;  /* 0x00000003ff0f7819 */ /* 0x000fca000001160f */
[----:B0-----:R-:W-:-:S05]  /*1690*/  IMAD R15, R16, UR7, R15 ;  /* 0x00000007100f7c24 */ /* 0x001fca000f8e020f */
[----:B------:R-:W-:-:S04]  /*16a0*/  IADD3 R13, R15, 0x180, RZ ;  /* 0x000001800f0d7810 */ /* 0x000fc80007ffe0ff */
[----:B------:R-:W-:Y:S02]  /*16b0*/  SHF.R.S32.HI R14, RZ, 0x1f, R13 ;  /* 0x0000001fff0e7819 */ /* 0x000fe4000001140d */
[----:B------:R-:W-:Y:S02]  /*16c0*/  ISETP.GE.U32.AND P0, PT, R13, UR12, PT ;  /* 0x0000000c0d007c0c */ /* 0x000fe4000bf06070 */
[----:B------:R-:W-:Y:S02]  /*16d0*/  SHF.R.S32.HI R13, RZ, 0x1f, R29 ;  /* 0x0000001fff0d7819 */ /* 0x000fe4000001141d */
        /* <DEDUP_REMOVED lines=9> */
[----:B------:R-:W-:-:S04]  /*1770*/  @P0 SHF.L.U32 R29, R18, 0x1, RZ ;  /* 0x00000001121d0819 */ /* 0x000fc800000006ff */
[----:B------:R-:W-:-:S04]  /*1780*/  @P0 IADD3 R13, R19, R13, RZ ;  /* 0x0000000d130d0210 */ /* 0x000fc80007ffe0ff */
[----:B------:R-:W-:Y:S02]  /*1790*/  @P0 SHF.L.U64.HI R14, R18, 0x1, R13 ;  /* 0x00000001120e0819 */ /* 0x000fe4000001020d */
[----:B-1----:R-:W-:-:S04]  /*17a0*/  @P0 IADD3 R18, P6, R29, R16, RZ ;  /* 0x000000101d120210 */ /* 0x002fc80007fde0ff */
[----:B------:R-:W-:Y:S02]  /*17b0*/  @P0 IADD3.X R19, R14, R17, RZ, P6, !PT ;  /* 0x000000110e130210 */ /* 0x000fe400037fe4ff */
[----:B------:R-:W0:Y:S01]  /*17c0*/  @P0 LDC.64 R16, c[0x0][0x228] ;  /* 0x00008a00ff100b82 */ /* 0x000e220000000a00 */
[----:B------:R-:W-:Y:S02]  /*17d0*/  IADD3 R13, R15, 0x1a0, RZ ;  /* 0x000001a00f0d7810 */ /* 0x000fe40007ffe0ff */
[----:B------:R1:W5:Y:S01]  /*17e0*/  @P0 LDG.E R71, desc[UR8][R18.64] ;  /* 0x0000000812470981 */ /* 0x000362000c1e1900 */
[----:B0-----:R-:W-:-:S04]  /*17f0*/  @P0 IADD3 R28, P6, R29, R16, RZ ;  /* 0x000000101d1c0210 */ /* 0x001fc80007fde0ff */
[----:B------:R-:W-:Y:S02]  /*1800*/  @P0 IADD3.X R29, R14, R17, RZ, P6, !PT ;  /* 0x000000110e1d0210 */ /* 0x000fe400037fe4ff */
[----:B------:R-:W-:-:S03]  /*1810*/  SHF.R.S32.HI R14, RZ, 0x1f, R13 ;  /* 0x0000001fff0e7819 */ /* 0x000fc6000001140d */
[----:B------:R0:W5:Y:S01]  /*1820*/  @P0 LDG.E R70, desc[UR8][R28.64] ;  /* 0x000000081c460981 */ /* 0x000162000c1e1900 */
[----:B------:R-:W-:-:S04]  /*1830*/  ISETP.GE.U32.AND P0, PT, R13, UR12, PT ;  /* 0x0000000c0d007c0c */ /* 0x000fc8000bf06070 */
[----:B------:R-:W-:-:S04]  /*1840*/  ISETP.GE.AND.EX P0, PT, R14, UR13, PT, P0 ;  /* 0x0000000d0e007c0c */ /* 0x000fc8000bf06300 */
[----:B------:R-:W-:-:S13]  /*1850*/  ISETP.LT.U32.AND P0, PT, R81, 0x1e0, !P0 ;  /* 0x000001e05100780c */ /* 0x000fda0004701070 */
[----:B------:R-:W2:Y:S01]  /*1860*/  @P0 LDC.64 R26, c[0x0][0x288] ;  /* 0x0000a200ff1a0b82 */ /* 0x000ea20000000a00 */
[----:B------:R-:W-:-:S07]  /*1870*/  SHF.R.S32.HI R13, RZ, 0x1f, R85 ;  /* 0x0000001fff0d7819 */ /* 0x000fce0000011455 */
[----:B------:R-:W3:Y:S01]  /*1880*/  @P0 LDC.64 R16, c[0x0][0x230] ;  /* 0x00008c00ff100b82 */ /* 0x000ee20000000a00 */
[----:B-1----:R-:W-:Y:S02]  /*1890*/  @P0 MOV R18, R110 ;  /* 0x0000006e00120202 */ /* 0x002fe40000000f00 */
[----:B------:R-:W-:Y:S01]  /*18a0*/  @P0 MOV R19, R113 ;  /* 0x0000007100130202 */ /* 0x000fe20000000f00 */
[----:B--2---:R-:W-:-:S04]  /*18b0*/  @P0 IMAD R14, R13, R26, RZ ;  /* 0x0000001a0d0e0224 */ /* 0x004fc800078e02ff */
[C---:B------:R-:W-:Y:S02]  /*18c0*/  @P0 IMAD R13, R85.reuse, R27, R14 ;  /* 0x0000001b550d0224 */ /* 0x040fe400078e020e */
[----:B------:R-:W-:-:S05]  /*18d0*/  @P0 IMAD.WIDE.U32 R26, R85, R26, R18 ;  /* 0x0000001a551a0225 */ /* 0x000fca00078e0012 */
[----:B------:R-:W-:Y:S02]  /*18e0*/  @P0 IADD3 R13, R27, R13, RZ ;  /* 0x0000000d1b0d0210 */ /* 0x000fe40007ffe0ff */
[C---:B------:R-:W-:Y:S02]  /*18f0*/  @P0 SHF.L.U32 R85, R26.reuse, 0x1, RZ ;  /* 0x000000011a550819 */ /* 0x040fe400000006ff */
[----:B------:R-:W-:Y:S02]  /*1900*/  @P0 SHF.L.U64.HI R26, R26, 0x1, R13 ;  /* 0x000000011a1a0819 */ /* 0x000fe4000001020d */
[----:B---3--:R-:W-:-:S04]  /*1910*/  @P0 IADD3 R18, P6, R85, R16, RZ ;  /* 0x0000001055120210 */ /* 0x008fc80007fde0ff */
[----:B------:R-:W-:Y:S02]  /*1920*/  @P0 IADD3.X R19, R26, R17, RZ, P6, !PT ;  /* 0x000000111a130210 */ /* 0x000fe400037fe4ff */
[----:B------:R-:W1:Y:S01]  /*1930*/  @P0 LDC.64 R16, c[0x0][0x228] ;  /* 0x00008a00ff100b82 */ /* 0x000e620000000a00 */
[----:B------:R-:W-:Y:S02]  /*1940*/  IADD3 R13, R15, 0x1c0, RZ ;  /* 0x000001c00f0d7810 */ /* 0x000fe40007ffe0ff */
[----:B------:R2:W5:Y:S02]  /*1950*/  @P0 LDG.E R72, desc[UR8][R18.64] ;  /* 0x0000000812480981 */ /* 0x000564000c1e1900 */
[----:B------:R-:W-:Y:S02]  /*1960*/  SHF.R.S32.HI R14, RZ, 0x1f, R13 ;  /* 0x0000001fff0e7819 */ /* 0x000fe4000001140d */
[----:B-1----:R-:W-:-:S04]  /*1970*/  @P0 IADD3 R84, P6, R85, R16, RZ ;  /* 0x0000001055540210 */ /* 0x002fc80007fde0ff */
[----:B------:R-:W-:Y:S02]  /*1980*/  @P0 IADD3.X R85, R26, R17, RZ, P6, !PT ;  /* 0x000000111a550210 */ /* 0x000fe400037fe4ff */
[----:B------:R-:W-:-:S06]  /*1990*/  MOV R17, RZ ;  /* 0x000000ff00117202 */ /* 0x000fcc0000000f00 */
[----:B------:R1:W5:Y:S01]  /*19a0*/  @P0 LDG.E R17, desc[UR8][R84.64] ;  /* 0x0000000854110981 */ /* 0x000362000c1e1900 */
[----:B------:R-:W-:-:S04]  /*19b0*/  ISETP.GE.U32.AND P0, PT, R13, UR12, PT ;  /* 0x0000000c0d007c0c */ /* 0x000fc8000bf06070 */
[----:B------:R-:W-:-:S04]  /*19c0*/  ISETP.GE.AND.EX P0, PT, R14, UR13, PT, P0 ;  /* 0x0000000d0e007c0c */ /* 0x000fc8000bf06300 */
[----:B------:R-:W-:-:S13]  /*19d0*/  ISETP.LT.U32.AND P0, PT, R81, 0x1e0, !P0 ;  /* 0x000001e05100780c */ /* 0x000fda0004701070 */
[----:B------:R-:W3:Y:S01]  /*19e0*/  @P0 LDC.64 R26, c[0x0][0x288] ;  /* 0x0000a200ff1a0b82 */ /* 0x000ee20000000a00 */
[----:B------:R-:W-:-:S07]  /*19f0*/  IADD3 R13, R80, 0x1c0, RZ ;  /* 0x000001c0500d7810 */ /* 0x000fce0007ffe0ff */
[----:B0-----:R-:W0:Y:S01]  /*1a00*/  @P0 LDC.64 R28, c[0x0][0x230] ;  /* 0x00008c00ff1c0b82 */ /* 0x001e220000000a00 */
[----:B------:R-:W-:Y:S02]  /*1a10*/  SHF.R.S32.HI R91, RZ, 0x1f, R13 ;  /* 0x0000001fff5b7819 */ /* 0x000fe4000001140d */
[----:B--2---:R-:W-:-:S05]  /*1a20*/  @P0 MOV R18, R110 ;  /* 0x0000006e00120202 */ /* 0x004fca0000000f00 */
[----:B-1----:R-:W1:Y:S01]  /*1a30*/  @P0 LDC.64 R84, c[0x0][0x228] ;  /* 0x00008a00ff540b82 */ /* 0x002e620000000a00 */
[----:B------:R-:W-:Y:S01]  /*1a40*/  @P0 MOV R19, R113 ;  /* 0x0000007100130202 */ /* 0x000fe20000000f00 */
[-C--:B---3--:R-:W-:Y:S02]  /*1a50*/  @P0 IMAD R14, R91, R26.reuse, RZ ;  /* 0x0000001a5b0e0224 */ /* 0x088fe400078e02ff */
[----:B------:R-:W-:-:S04]  /*1a60*/  @P0 IMAD.WIDE.U32 R18, R13, R26, R18 ;  /* 0x0000001a0d120225 */ /* 0x000fc800078e0012 */
[----:B------:R-:W-:Y:S01]  /*1a70*/  @P0 IMAD R27, R13, R27, R14 ;  /* 0x0000001b0d1b0224 */ /* 0x000fe200078e020e */
[----:B------:R-:W-:-:S04]  /*1a80*/  @P0 SHF.L.U32 R13, R18, 0x1, RZ ;  /* 0x00000001120d0819 */ /* 0x000fc800000006ff */
[----:B------:R-:W-:Y:S02]  /*1a90*/  @P0 IADD3 R19, R19, R27, RZ ;  /* 0x0000001b13130210 */ /* 0x000fe40007ffe0ff */
[----:B0-----:R-:W-:Y:S02]  /*1aa0*/  @P0 IADD3 R28, P6, R13, R28, RZ ;  /* 0x0000001c0d1c0210 */ /* 0x001fe40007fde0ff */
[----:B------:R-:W-:-:S04]  /*1ab0*/  @P0 SHF.L.U64.HI R18, R18, 0x1, R19 ;  /* 0x0000000112120819 */ /* 0x000fc80000010213 */
[C---:B------:R-:W-:Y:S02]  /*1ac0*/  @P0 IADD3.X R29, R18.reuse, R29, RZ, P6, !PT ;  /* 0x0000001d121d0210 */ /* 0x040fe400037fe4ff */
[----:B-1----:R-:W-:Y:S02]  /*1ad0*/  @P0 IADD3 R84, P6, R13, R84, RZ ;  /* 0x000000540d540210 */ /* 0x002fe40007fde0ff */
[----:B------:R-:W-:Y:S02]  /*1ae0*/  MOV R13, RZ ;  /* 0x000000ff000d7202 */ /* 0x000fe40000000f00 */
[----:B------:R-:W-:Y:S02]  /*1af0*/  MOV R14, RZ ;  /* 0x000000ff000e7202 */ /* 0x000fe40000000f00 */
[----:B------:R-:W-:Y:S02]  /*1b00*/  @P0 IADD3.X R85, R18, R85, RZ, P6, !PT ;  /* 0x0000005512550210 */ /* 0x000fe400037fe4ff */
[----:B------:R-:W-:Y:S01]  /*1b10*/  IADD3 R15, R15, 0x1e0, RZ ;  /* 0x000001e00f0f7810 */ /* 0x000fe20007ffe0ff */
[----:B------:R0:W5:Y:S03]  /*1b20*/  @P0 LDG.E R13, desc[UR8][R28.64] ;  /* 0x000000081c0d0981 */ /* 0x000166000c1e1900 */
[----:B------:R-:W-:Y:S01]  /*1b30*/  SHF.R.S32.HI R16, RZ, 0x1f, R15 ;  /* 0x0000001fff107819 */ /* 0x000fe2000001140f */
[----:B------:R1:W5:Y:S01]  /*1b40*/  @P0 LDG.E R14, desc[UR8][R84.64] ;  /* 0x00000008540e0981 */ /* 0x000362000c1e1900 */
[----:B------:R-:W-:-:S04]  /*1b50*/  ISETP.GE.U32.AND P0, PT, R15, UR12, PT ;  /* 0x0000000c0f007c0c */ /* 0x000fc8000bf06070 */
[----:B------:R-:W-:-:S04]  /*1b60*/  ISETP.GE.AND.EX P0, PT, R16, UR13, PT, P0 ;  /* 0x0000000d10007c0c */ /* 0x000fc8000bf06300 */
[----:B------:R-:W-:-:S13]  /*1b70*/  ISETP.LT.U32.AND P0, PT, R81, 0x1e0, !P0 ;  /* 0x000001e05100780c */ /* 0x000fda0004701070 */
[----:B------:R-:W2:Y:S01]  /*1b80*/  @P0 LDC.64 R26, c[0x0][0x288] ;  /* 0x0000a200ff1a0b82 */ /* 0x000ea20000000a00 */
[----:B------:R-:W-:-:S07]  /*1b90*/  SHF.R.S32.HI R15, RZ, 0x1f, R76 ;  /* 0x0000001fff0f7819 */ /* 0x000fce000001144c */
[----:B------:R-:W3:Y:S01]  /*1ba0*/  @P0 LDC.64 R18, c[0x0][0x230] ;  /* 0x00008c00ff120b82 */ /* 0x000ee20000000a00 */
[----:B0-----:R-:W-:Y:S02]  /*1bb0*/  @P0 MOV R28, R110 ;  /* 0x0000006e001c0202 */ /* 0x001fe40000000f00 */
[----:B------:R-:W-:-:S05]  /*1bc0*/  @P0 MOV R29, R113 ;  /* 0x00000071001d0202 */ /* 0x000fca0000000f00 */
[----:B-1----:R-:W0:Y:S01]  /*1bd0*/  @P0 LDC.64 R84, c[0x0][0x228] ;  /* 0x00008a00ff540b82 */ /* 0x002e220000000a00 */
[-C--:B--2---:R-:W-:Y:S02]  /*1be0*/  @P0 IMAD R15, R15, R26.reuse, RZ ;  /* 0x0000001a0f0f0224 */ /* 0x084fe400078e02ff */
[----:B------:R-:W-:-:S04]  /*1bf0*/  @P0 IMAD.WIDE.U32 R28, R76, R26, R28 ;  /* 0x0000001a4c1c0225 */ /* 0x000fc800078e001c */
[----:B------:R-:W-:Y:S01]  /*1c00*/  @P0 IMAD R27, R76, R27, R15 ;  /* 0x0000001b4c1b0224 */ /* 0x000fe200078e020f */
[----:B------:R-:W-:-:S04]  /*1c10*/  @P0 SHF.L.U32 R15, R28, 0x1, RZ ;  /* 0x000000011c0f0819 */ /* 0x000fc800000006ff */
[----:B------:R-:W-:Y:S02]  /*1c20*/  @P0 IADD3 R27, R29, R27, RZ ;  /* 0x0000001b1d1b0210 */ /* 0x000fe40007ffe0ff */
[----:B---3--:R-:W-:Y:S02]  /*1c30*/  @P0 IADD3 R18, P6, R15, R18, RZ ;  /* 0x000000120f120210 */ /* 0x008fe40007fde0ff */
[----:B------:R-:W-:-:S04]  /*1c40*/  @P0 SHF.L.U64.HI R28, R28, 0x1, R27 ;  /* 0x000000011c1c0819 */ /* 0x000fc8000001021b */
[----:B------:R-:W-:Y:S02]  /*1c50*/  @P0 IADD3.X R19, R28, R19, RZ, P6, !PT ;  /* 0x000000131c130210 */ /* 0x000fe400037fe4ff */
[----:B0-----:R-:W-:-:S04]  /*1c60*/  @P0 IADD3 R84, P6, R15, R84, RZ ;  /* 0x000000540f540210 */ /* 0x001fc80007fde0ff */
[----:B------:R-:W-:Y:S02]  /*1c70*/  @P0 IADD3.X R85, R28, R85, RZ, P6, !PT ;  /* 0x000000551c550210 */ /* 0x000fe400037fe4ff */
[----:B------:R-:W-:-:S13]  /*1c80*/  LOP3.LUT P6, RZ, R83, 0x40, RZ, 0xc0, !PT ;  /* 0x0000004053ff7812 */ /* 0x000fda00078cc0ff */
[----:B------:R-:W0:Y:S01]  /*1c90*/  @P6 LDC.64 R28, c[0x0][0x288] ;  /* 0x0000a200ff1c6b82 */ /* 0x000e220000000a00 */
[----:B------:R-:W-:Y:S02]  /*1ca0*/  MOV R15, RZ ;  /* 0x000000ff000f7202 */ /* 0x000fe40000000f00 */
[----:B------:R-:W-:-:S04]  /*1cb0*/  SHF.R.S32.HI R91, RZ, 0x1f, R93 ;  /* 0x0000001fff5b7819 */ /* 0x000fc8000001145d */
[----:B------:R1:W5:Y:S01]  /*1cc0*/  @P0 LDG.E R15, desc[UR8][R18.64] ;  /* 0x00000008120f0981 */ /* 0x000362000c1e1900 */
[----:B------:R-:W2:Y:S01]  /*1cd0*/  @P6 LDC.64 R26, c[0x0][0x230] ;  /* 0x00008c00ff1a6b82 */ /* 0x000ea20000000a00 */
[----:B-1----:R-:W-:Y:S02]  /*1ce0*/  @P6 MOV R18, R110 ;  /* 0x0000006e00126202 */ /* 0x002fe40000000f00 */
[----:B------:R-:W-:Y:S01]  /*1cf0*/  @P6 MOV R19, R113 ;  /* 0x0000007100136202 */ /* 0x000fe20000000f00 */
[----:B0-----:R-:W-:-:S04]  /*1d00*/  @P6 IMAD R90, R91, R28, RZ ;  /* 0x0000001c5b5a6224 */ /* 0x001fc800078e02ff */
[C---:B------:R-:W-:Y:S02]  /*1d10*/  @P6 IMAD R91, R93.reuse, R29, R90 ;  /* 0x0000001d5d5b6224 */ /* 0x040fe400078e025a */
[----:B------:R-:W-:-:S05]  /*1d20*/  @P6 IMAD.WIDE.U32 R28, R93, R28, R18 ;  /* 0x0000001c5d1c6225 */ /* 0x000fca00078e0012 */
[----:B------:R-:W-:Y:S02]  /*1d30*/  @P6 IADD3 R29, R29, R91, RZ ;  /* 0x0000005b1d1d6210 */ /* 0x000fe40007ffe0ff */
[C---:B------:R-:W-:Y:S02]  /*1d40*/  @P6 SHF.L.U32 R19, R28.reuse, 0x1, RZ ;  /* 0x000000011c136819 */ /* 0x040fe400000006ff */
[----:B------:R-:W-:Y:S02]  /*1d50*/  @P6 SHF.L.U64.HI R18, R28, 0x1, R29 ;  /* 0x000000011c126819 */ /* 0x000fe4000001021d */
[----:B------:R-:W0:Y:S01]  /*1d60*/  @P6 LDC.64 R28, c[0x0][0x228] ;  /* 0x00008a00ff1c6b82 */ /* 0x000e220000000a00 */
[----:B------:R-:W-:-:S06]  /*1d70*/  MOV R16, RZ ;  /* 0x000000ff00107202 */ /* 0x000fcc0000000f00 */
[----:B------:R1:W5:Y:S01]  /*1d80*/  @P0 LDG.E R16, desc[UR8][R84.64] ;  /* 0x0000000854100981 */ /* 0x000362000c1e1900 */
[----:B--2---:R-:W-:-:S04]  /*1d90*/  @P6 IADD3 R26, P0, R19, R26, RZ ;  /* 0x0000001a131a6210 */ /* 0x004fc80007f1e0ff */
[----:B------:R-:W-:Y:S02]  /*1da0*/  @P6 IADD3.X R27, R18, R27, RZ, P0, !PT ;  /* 0x0000001b121b6210 */ /* 0x000fe400007fe4ff */
[----:B0-----:R-:W-:-:S04]  /*1db0*/  @P6 IADD3 R28, P0, R19, R28, RZ ;  /* 0x0000001c131c6210 */ /* 0x001fc80007f1e0ff */
[----:B------:R-:W-:Y:S02]  /*1dc0*/  @P6 IADD3.X R29, R18, R29, RZ, P0, !PT ;  /* 0x0000001d121d6210 */ /* 0x000fe400007fe4ff */
[----:B------:R-:W0:Y:S01]  /*1dd0*/  LDC.64 R18, c[0x0][0x248] ;  /* 0x00009200ff127b82 */ /* 0x000e220000000a00 */
[----:B------:R-:W-:Y:S02]  /*1de0*/  ISETP.NE.AND P5, PT, R88, RZ, PT ;  /* 0x000000ff5800720c */ /* 0x000fe40003fa5270 */
[----:B------:R-:W-:Y:S02]  /*1df0*/  CS2R R92, SRZ ;  /* 0x00000000005c7805 */ /* 0x000fe4000001ff00 */
[----:B------:R-:W-:Y:S02]  /*1e00*/  CS2R R104, SRZ ;  /* 0x0000000000687805 */ /* 0x000fe4000001ff00 */
[----:B------:R-:W-:Y:S02]  /*1e10*/  CS2R R90, SRZ ;  /* 0x00000000005a7805 */ /* 0x000fe4000001ff00 */
[----:B------:R-:W-:-:S02]  /*1e20*/  MOV R107, 0x3f800000 ;  /* 0x3f800000006b7802 */ /* 0x000fc40000000f00 */
[----:B------:R-:W-:Y:S02]  /*1e30*/  CS2R R102, SRZ ;  /* 0x0000000000667805 */ /* 0x000fe4000001ff00 */
[----:B------:R-:W-:Y:S02]  /*1e40*/  MOV R106, RZ ;  /* 0x000000ff006a7202 */ /* 0x000fe40000000f00 */
[----:B------:R-:W-:Y:S01]  /*1e50*/  CS2R R100, SRZ ;  /* 0x0000000000647805 */ /* 0x000fe2000001ff00 */
[----:B------:R-:W5:Y:S04]  /*1e60*/  @P2 LDG.E R105, desc[UR8][R66.64] ;  /* 0x0000000842692981 */ /* 0x000f68000c1e1900 */
[----:B------:R-:W5:Y:S04]  /*1e70*/  @P2 LDG.E R104, desc[UR8][R64.64] ;  /* 0x0000000840682981 */ /* 0x000f68000c1e1900 */
[----:B------:R-:W5:Y:S04]  /*1e80*/  @P5 LDG.E R98, desc[UR8][R50.64] ;  /* 0x0000000832625981 */ /* 0x000f68000c1e1900 */
[----:B------:R-:W5:Y:S01]  /*1e90*/  @P5 LDG.E R95, desc[UR8][R48.64] ;  /* 0x00000008305f5981 */ /* 0x000f62000c1e1900 */
[----:B0-----:R-:W-:-:S03]  /*1ea0*/  IMAD.WIDE R18, R74, 0x8, R18 ;  /* 0x000000084a127825 */ /* 0x001fc600078e0212 */
[----:B------:R-:W5:Y:S04]  /*1eb0*/  @P1 LDG.E R101, desc[UR8][R58.64] ;  /* 0x000000083a651981 */ /* 0x000f68000c1e1900 */
[----:B------:R-:W5:Y:S04]  /*1ec0*/  @P1 LDG.E R100, desc[UR8][R56.64] ;  /* 0x0000000838641981 */ /* 0x000f68000c1e1900 */
[----:B------:R-:W1:Y:S01]  /*1ed0*/  LDG.E.64 R18, desc[UR8][R18.64] ;  /* 0x0000000812127981 */ /* 0x000e62000c1e1b00 */
[----:B------:R-:W-:-:S03]  /*1ee0*/  ISETP.NE.AND P5, PT, R87, RZ, PT ;  /* 0x000000ff5700720c */ /* 0x000fc60003fa5270 */
[----:B------:R-:W5:Y:S04]  /*1ef0*/  @P6 LDG.E R102, desc[UR8][R26.64] ;  /* 0x000000081a666981 */ /* 0x000f68000c1e1900 */
[----:B------:R-:W5:Y:S06]  /*1f00*/  @P6 LDG.E R99, desc[UR8][R28.64] ;  /* 0x000000081c636981 */ /* 0x000f6c000c1e1900 */
[----:B------:R-:W5:Y:S04]  /*1f10*/  @P5 LDG.E R93, desc[UR8][R46.64] ;  /* 0x000000082e5d5981 */ /* 0x000f68000c1e1900 */
[----:B------:R-:W5:Y:S01]  /*1f20*/  @P5 LDG.E R92, desc[UR8][R44.64] ;  /* 0x000000082c5c5981 */ /* 0x000f62000c1e1900 */
[----:B------:R-:W-:-:S02]  /*1f30*/  ISETP.NE.AND P5, PT, R86, RZ, PT ;  /* 0x000000ff5600720c */ /* 0x000fc40003fa5270 */
[----:B------:R-:W-:Y:S02]  /*1f40*/  ISETP.NE.AND P2, PT, R89, RZ, PT ;  /* 0x000000ff5900720c */ /* 0x000fe40003f45270 */
[----:B------:R-:W-:-:S06]  /*1f50*/  CS2R R86, SRZ ;  /* 0x0000000000567805 */ /* 0x000fcc000001ff00 */
[----:B------:R-:W5:Y:S04]  /*1f60*/  @P3 LDG.E R86, desc[UR8][R30.64] ;  /* 0x000000081e563981 */ /* 0x000f68000c1e1900 */
[----:B------:R-:W5:Y:S04]  /*1f70*/  @P5 LDG.E R94, desc[UR8][R42.64] ;  /* 0x000000082a5e5981 */ /* 0x000f68000c1e1900 */
[----:B------:R-:W5:Y:S01]  /*1f80*/  @P5 LDG.E R91, desc[UR8][R40.64] ;  /* 0x00000008285b5981 */ /* 0x000f62000c1e1900 */
[----:B------:R-:W-:-:S03]  /*1f90*/  ISETP.NE.AND P5, PT, R68, RZ, PT ;  /* 0x000000ff4400720c */ /* 0x000fc60003fa5270 */
[----:B------:R-:W5:Y:S04]  /*1fa0*/  @P2 LDG.E R106, desc[UR8][R62.64] ;  /* 0x000000083e6a2981 */ /* 0x000f68000c1e1900 */
[----:B------:R-:W5:Y:S06]  /*1fb0*/  @P2 LDG.E R103, desc[UR8][R60.64] ;  /* 0x000000083c672981 */ /* 0x000f6c000c1e1900 */
[----:B------:R-:W5:Y:S01]  /*1fc0*/  @P5 LDG.E R90, desc[UR8][R34.64] ;  /* 0x00000008225a5981 */ /* 0x000f62000c1e1900 */
[----:B-1----:R-:W-:Y:S01]  /*1fd0*/  FFMA.FTZ R85, -R18, R18, R19 ;  /* 0x0000001212557223 */ /* 0x002fe20000010113 */
[----:B------:R-:W-:Y:S01]  /*1fe0*/  CS2R R88, SRZ ;  /* 0x0000000000587805 */ /* 0x000fe2000001ff00 */
[----:B------:R-:W-:Y:S01]  /*1ff0*/  BSSY B0, `(.L_x_136) ;  /* 0x000001c000007945 */ /* 0x000fe20003800000 */
[----:B------:R0:W5:Y:S02]  /*2000*/  @P5 LDG.E R87, desc[UR8][R20.64] ;  /* 0x0000000814575981 */ /* 0x000164000c1e1900 */
[----:B------:R-:W-:-:S13]  /*2010*/  FSETP.GTU.FTZ.AND P0, PT, R85, RZ, PT ;  /* 0x000000ff5500720b */ /* 0x000fda0003f1c000 */
[----:B------:R-:W1:Y:S01]  /*2020*/  @P0 LDC R84, c[0x0][0x250] ;  /* 0x00009400ff540b82 */ /* 0x000e620000000800 */
[----:B------:R-:W-:-:S06]  /*2030*/  MOV R19, RZ ;  /* 0x000000ff00137202 */ /* 0x000fcc0000000f00 */
[----:B------:R-:W5:Y:S01]  /*2040*/  @P3 LDG.E R19, desc[UR8][R24.64] ;  /* 0x0000000818133981 */ /* 0x000f62000c1e1900 */
[----:B-1----:R-:W-:-:S04]  /*2050*/  @P0 FADD.FTZ R84, R85, R84 ;  /* 0x0000005455540221 */ /* 0x002fc80000010000 */
[----:B------:R1:W2:Y:S02]  /*2060*/  @P0 MUFU.RSQ R107, R84 ;  /* 0x00000054006b0308 */ /* 0x0002a40000001400 */
[----:B-1----:R-:W-:-:S06]  /*2070*/  CS2R R84, SRZ ;  /* 0x0000000000547805 */ /* 0x002fcc000001ff00 */
[----:B------:R-:W5:Y:S01]  /*2080*/  @P4 LDG.E R84, desc[UR8][R32.64] ;  /* 0x0000000820544981 */ /* 0x000f62000c1e1900 */
[----:B------:R-:W-:Y:S02]  /*2090*/  LOP3.LUT P0, RZ, R83, 0x2, RZ, 0xc0, !PT ;  /* 0x0000000253ff7812 */ /* 0x000fe4000780c0ff */
[----:B0-----:R-:W-:Y:S01]  /*20a0*/  CS2R R20, SRZ ;  /* 0x0000000000147805 */ /* 0x001fe2000001ff00 */
[----:B------:R0:W5:Y:S10]  /*20b0*/  @P4 LDG.E R85, desc[UR8][R22.64] ;  /* 0x0000000816554981 */ /* 0x000174000c1e1900 */
[----:B------:R1:W5:Y:S04]  /*20c0*/  @P0 LDG.E R89, desc[UR8][R38.64] ;  /* 0x0000000826590981 */ /* 0x000368000c1e1900 */
[----:B------:R1:W5:Y:S01]  /*20d0*/  @P0 LDG.E R88, desc[UR8][R36.64] ;  /* 0x0000000824580981 */ /* 0x000362000c1e1900 */
[----:B------:R-:W-:-:S02]  /*20e0*/  ISETP.GT.U32.AND P0, PT, R81, 0x1df, PT ;  /* 0x000001df5100780c */ /* 0x000fc40003f04070 */
[----:B0-----:R-:W-:-:S11]  /*20f0*/  CS2R R22, SRZ ;  /* 0x0000000000167805 */ /* 0x001fd6000001ff00 */
[----:B-12---:R-:W-:Y:S05]  /*2100*/  @P0 BRA `(.L_x_137) ;  /* 0x0000000000280947 */ /* 0x006fea0003800000 */
        /* <DEDUP_REMOVED lines=9> */
[----:B-1----:R-:W5:Y:S02]  /*21a0*/  LDG.E.64 R20, desc[UR8][R20.64] ;  /* 0x0000000814147981 */ /* 0x002f64000c1e1b00 */
.L_x_137:
[----:B------:R-:W-:Y:S05]  /*21b0*/  BSYNC B0 ;  /* 0x0000000000007941 */ /* 0x000fea0003800000 */
.L_x_136:
[----:B------:R-:W-:Y:S02]  /*21c0*/  ISETP.NE.AND P0, PT, RZ, UR10, PT ;  /* 0x0000000aff007c0c */ /* 0x000fe4000bf05270 */
[C---:B-----5:R-:W-:Y:S02]  /*21d0*/  PRMT R24, R105.reuse, 0x7632, R24 ;  /* 0x0000763269187816 */ /* 0x060fe40000000018 */
[----:B------:R-:W-:Y:S02]  /*21e0*/  SHF.L.U32 R25, R105, 0x10, RZ ;  /* 0x0000001069197819 */ /* 0x000fe400000006ff */
[----:B------:R-:W-:Y:S02]  /*21f0*/  PRMT R26, R104, 0x7632, R26 ;  /* 0x00007632681a7816 */ /* 0x000fe4000000001a */
[----:B------:R-:W-:Y:S02]  /*2200*/  PRMT R28, R106, 0x7632, R28 ;  /* 0x000076326a1c7816 */ /* 0x000fe4000000001c */
[----:B------:R-:W-:Y:S01]  /*2210*/  SHF.L.U32 R29, R24, 0x10, RZ ;  /* 0x00000010181d7819 */ /* 0x000fe200000006ff */
[----:B------:R-:W-:Y:S01]  /*2220*/  FADD.FTZ R24, -R18, R25 ;  /* 0x0000001912187221 */ /* 0x000fe20000010100 */
[----:B------:R-:W-:-:S02]  /*2230*/  SHF.L.U32 R33, R106, 0x10, RZ ;  /* 0x000000106a217819 */ /* 0x000fc400000006ff */
[----:B------:R-:W-:Y:S01]  /*2240*/  SHF.L.U32 R31, R26, 0x10, RZ ;  /* 0x000000101a1f7819 */ /* 0x000fe200000006ff */
[----:B------:R-:W-:Y:S01]  /*2250*/  FADD.FTZ R26, -R18, R29 ;  /* 0x0000001d121a7221 */ /* 0x000fe20000010100 */
[----:B------:R-:W-:Y:S01]  /*2260*/  SHF.L.U32 R35, R28, 0x10, RZ ;  /* 0x000000101c237819 */ /* 0x000fe200000006ff */
[----:B------:R-:W-:Y:S01]  /*2270*/  FADD.FTZ R40, -R18, R33 ;  /* 0x0000002112287221 */ /* 0x000fe20000010100 */
[----:B------:R-:W-:Y:S01]  /*2280*/  PRMT R32, R103, 0x7632, R32 ;  /* 0x0000763267207816 */ /* 0x000fe20000000020 */
[-C--:B------:R-:W-:Y:S01]  /*2290*/  FMUL.FTZ R25, R24, R107.reuse ;  /* 0x0000006b18197220 */ /* 0x080fe20000410000 */
[----:B------:R-:W-:Y:S01]  /*22a0*/  LOP3.LUT R83, R83, 0xfffffeff, RZ, 0xc0, !PT ;  /* 0xfffffeff53537812 */ /* 0x000fe200078ec0ff */
[----:B------:R-:W-:Y:S01]  /*22b0*/  FADD.FTZ R42, -R18, R35 ;  /* 0x00000023122a7221 */ /* 0x000fe20000010100 */
[----:B------:R-:W-:Y:S01]  /*22c0*/  SHF.L.U32 R30, R104, 0x10, RZ ;  /* 0x00000010681e7819 */ /* 0x000fe200000006ff */
[----:B------:R-:W-:Y:S01]  /*22d0*/  FMUL.FTZ R26, R26, R107 ;  /* 0x0000006b1a1a7220 */ /* 0x000fe20000410000 */
[----:B------:R-:W-:-:S02]  /*22e0*/  SHF.L.U32 R27, R103, 0x10, RZ ;  /* 0x00000010671b7819 */ /* 0x000fc400000006ff */
[----:B------:R-:W-:Y:S02]  /*22f0*/  SHF.L.U32 R28, R32, 0x10, RZ ;  /* 0x00000010201c7819 */ /* 0x000fe400000006ff */
[----:B------:R-:W-:Y:S01]  /*2300*/  @P0 LOP3.LUT R83, R83, 0x100, RZ, 0xfc, !PT ;  /* 0x0000010053530812 */ /* 0x000fe200078efcff */
        /* <DEDUP_REMOVED lines=19> */
.L_x_138:
[----:B------:R-:W-:Y:S01]  /*2440*/  FMUL.FTZ R24, R30, R20 ;  /* 0x000000141e187220 */ /* 0x000fe20000410000 */
[----:B------:R-:W-:Y:S01]  /*2450*/  FFMA.FTZ R44, R25, R30, RZ ;  /* 0x0000001e192c7223 */ /* 0x000fe200000100ff */
        /* <DEDUP_REMOVED lines=24> */
.L_x_139:
[----:B------:R-:W-:Y:S01]  /*25e0*/  FADD.FTZ R30, RZ, R30 ;  /* 0x0000001eff1e7221 */ /* 0x000fe20000010000 */
[----:B------:R-:W-:Y:S01]  /*25f0*/  FADD.FTZ R33, R29, R24 ;  /* 0x000000181d217221 */ /* 0x000fe20000010000 */
[----:B------:R-:W-:Y:S01]  /*2600*/  FFMA.FTZ R44, R43, R27, R44 ;  /* 0x0000001b2b2c7223 */ /* 0x000fe2000001002c */
[----:B------:R-:W-:Y:S01]  /*2610*/  FMUL.FTZ R24, R27, R20 ;  /* 0x000000141b187220 */ /* 0x000fe20000410000 */
[----:B------:R-:W-:Y:S01]  /*2620*/  FADD.FTZ R68, R30, R27 ;  /* 0x0000001b1e447221 */ /* 0x000fe20000010000 */
[C---:B------:R-:W-:Y:S01]  /*2630*/  FFMA.FTZ R27, R26.reuse, R31, RZ ;  /* 0x0000001f1a1b7223 */ /* 0x040fe200000100ff */
[----:B------:R-:W-:Y:S01]  /*2640*/  FFMA.FTZ R25, R26, R29, R25 ;  /* 0x0000001d1a197223 */ /* 0x000fe20000010019 */
[----:B------:R-:W-:Y:S01]  /*2650*/  FADD.FTZ R31, RZ, R31 ;  /* 0x0000001fff1f7221 */ /* 0x000fe20000010000 */
[C---:B------:R-:W-:Y:S01]  /*2660*/  PRMT R26, R101.reuse, 0x7632, R26 ;  /* 0x00007632651a7816 */ /* 0x040fe2000000001a */
[----:B------:R-:W-:Y:S01]  /*2670*/  FFMA.FTZ R67, R42, R28, R27 ;  /* 0x0000001c2a437223 */ /* 0x000fe2000001001b */
[----:B------:R-:W-:Y:S01]  /*2680*/  SHF.L.U32 R29, R101, 0x10, RZ ;  /* 0x00000010651d7819 */ /* 0x000fe200000006ff */
[----:B------:R-:W-:Y:S01]  /*2690*/  FADD.FTZ R39, R31, R28 ;  /* 0x0000001c1f277221 */ /* 0x000fe20000010000 */
[----:B------:R-:W-:Y:S01]  /*26a0*/  SHF.L.U32 R31, R26, 0x10, RZ ;  /* 0x000000101a1f7819 */ /* 0x000fe200000006ff */
[----:B------:R-:W-:Y:S01]  /*26b0*/  FFMA.FTZ R25, R43, R24, R25 ;  /* 0x000000182b197223 */ /* 0x000fe20000010019 */
[----:B------:R-:W-:Y:S01]  /*26c0*/  FMUL.FTZ R28, R28, R21 ;  /* 0x000000151c1c7220 */ /* 0x000fe20000410000 */
[--C-:B------:R-:W-:Y:S01]  /*26d0*/  FADD.FTZ R27, R33, R24.reuse ;  /* 0x00000018211b7221 */ /* 0x100fe20000010000 */
[----:B------:R-:W-:Y:S01]  /*26e0*/  PRMT R24, R100, 0x7632, R24 ;  /* 0x0000763264187816 */ /* 0x000fe20000000018 */
[C---:B------:R-:W-:Y:S01]  /*26f0*/  FADD.FTZ R26, -R18.reuse, R29 ;  /* 0x0000001d121a7221 */ /* 0x040fe20000010100 */
[----:B------:R-:W-:Y:S01]  /*2700*/  FADD.FTZ R30, -R18, R31 ;  /* 0x0000001f121e7221 */ /* 0x000fe20000010100 */
[----:B------:R-:W-:Y:S01]  /*2710*/  FFMA.FTZ R41, R42, R28, R25 ;  /* 0x0000001c2a297223 */ /* 0x000fe20000010019 */
        /* <DEDUP_REMOVED lines=23> */
.L_x_140:
[----:B------:R-:W-:Y:S01]  /*2890*/  FADD.FTZ R27, R28, R27 ;  /* 0x0000001b1c1b7221 */ /* 0x000fe20000010000 */
[C---:B------:R-:W-:Y:S01]  /*28a0*/  PRMT R28, R102.reuse, 0x7632, R28 ;  /* 0x00007632661c7816 */ /* 0x040fe2000000001c */
[----:B------:R-:W-:Y:S01]  /*28b0*/  FMUL.FTZ R26, R25, R20 ;  /* 0x00000014191a7220 */ /* 0x000fe20000410000 */
[----:B------:R-:W-:Y:S01]  /*28c0*/  SHF.L.U32 R29, R102, 0x10, RZ ;  /* 0x00000010661d7819 */ /* 0x000fe200000006ff */
[----:B------:R-:W-:Y:S01]  /*28d0*/  FADD.FTZ R68, R68, R25 ;  /* 0x0000001944447221 */ /* 0x000fe20000010000 */
[----:B------:R-:W-:Y:S01]  /*28e0*/  SHF.L.U32 R31, R28, 0x10, RZ ;  /* 0x000000101c1f7819 */ /* 0x000fe200000006ff */
[C---:B------:R-:W-:Y:S01]  /*28f0*/  FFMA.FTZ R116, R43.reuse, R25, R44 ;  /* 0x000000192b747223 */ /* 0x040fe2000001002c */
[----:B------:R-:W-:Y:S01]  /*2900*/  FFMA.FTZ R25, R43, R26, R41 ;  /* 0x0000001a2b197223 */ /* 0x000fe20000010029 */
[----:B------:R-:W-:Y:S01]  /*2910*/  FADD.FTZ R66, R39, R24 ;  /* 0x0000001827427221 */ /* 0x000fe20000010000 */
[----:B------:R-:W-:Y:S01]  /*2920*/  FFMA.FTZ R67, R38, R24, R67 ;  /* 0x0000001826437223 */ /* 0x000fe20000010043 */
[----:B------:R-:W-:Y:S01]  /*2930*/  FADD.FTZ R27, R27, R26 ;  /* 0x0000001a1b1b7221 */ /* 0x000fe20000010000 */
[----:B------:R-:W-:Y:S01]  /*2940*/  FMUL.FTZ R24, R24, R21 ;  /* 0x0000001518187220 */ /* 0x000fe20000410000 */
[----:B------:R-:W-:Y:S01]  /*2950*/  PRMT R65, R99, 0x7632, R65 ;  /* 0x0000763263417816 */ /* 0x000fe20000000041 */
[C---:B------:R-:W-:Y:S01]  /*2960*/  FADD.FTZ R26, -R18.reuse, R29 ;  /* 0x0000001d121a7221 */ /* 0x040fe20000010100 */
[----:B------:R-:W-:Y:S01]  /*2970*/  FADD.FTZ R64, -R18, R31 ;  /* 0x0000001f12407221 */ /* 0x000fe20000010100 */
[----:B------:R-:W-:Y:S01]  /*2980*/  FFMA.FTZ R38, R38, R24, R25 ;  /* 0x0000001826267223 */ /* 0x000fe20000010019 */
[----:B------:R-:W-:Y:S01]  /*2990*/  PRMT R35, R97, 0x7632, R35 ;  /* 0x0000763261237816 */ /* 0x000fe20000000023 */
        /* <DEDUP_REMOVED lines=23> */
.L_x_141:
[----:B------:R-:W-:Y:S01]  /*2b10*/  SHF.L.U32 R29, R97, 0x10, RZ ;  /* 0x00000010611d7819 */ /* 0x000fe200000006ff */
[----:B------:R-:W-:Y:S01]  /*2b20*/  FADD.FTZ R27, R24, R27 ;  /* 0x0000001b181b7221 */ /* 0x000fe20000010000 */
[----:B------:R-:W-:Y:S01]  /*2b30*/  SHF.L.U32 R35, R35, 0x10, RZ ;  /* 0x0000001023237819 */ /* 0x000fe200000006ff */
[----:B------:R-:W-:Y:S01]  /*2b40*/  FMUL.FTZ R26, R69, R20 ;  /* 0x00000014451a7220 */ /* 0x000fe20000410000 */
[----:B------:R-:W-:Y:S01]  /*2b50*/  PRMT R62, R96, 0x7632, R62 ;  /* 0x00007632603e7816 */ /* 0x000fe2000000003e */
[----:B------:R-:W-:Y:S01]  /*2b60*/  FADD.FTZ R24, -R18, R29 ;  /* 0x0000001d12187221 */ /* 0x000fe20000010100 */
[----:B------:R-:W-:Y:S01]  /*2b70*/  SHF.L.U32 R63, R96, 0x10, RZ ;  /* 0x00000010603f7819 */ /* 0x000fe200000006ff */
[----:B------:R-:W-:Y:S01]  /*2b80*/  FADD.FTZ R60, -R18, R35 ;  /* 0x00000023123c7221 */ /* 0x000fe20000010100 */
[----:B------:R-:W-:Y:S01]  /*2b90*/  FFMA.FTZ R25, R109, R26, R38 ;  /* 0x0000001a6d197223 */ /* 0x000fe20000010026 */
[----:B------:R-:W-:Y:S01]  /*2ba0*/  FMUL.FTZ R61, R24, R107 ;  /* 0x0000006b183d7220 */ /* 0x000fe20000410000 */
[----:B------:R-:W-:Y:S01]  /*2bb0*/  FADD.FTZ R27, R27, R26 ;  /* 0x0000001a1b1b7221 */ /* 0x000fe20000010000 */
        /* <DEDUP_REMOVED lines=22> */
.L_x_142:
[----:B------:R-:W-:Y:S01]  /*2d20*/  FFMA.FTZ R28, R64, R24, R25 ;  /* 0x00000018401c7223 */ /* 0x000fe20000010019 */
[----:B------:R-:W-:Y:S01]  /*2d30*/  FADD.FTZ R27, R24, R27 ;  /* 0x0000001b181b7221 */ /* 0x000fe20000010000 */
[C---:B------:R-:W-:Y:S01]  /*2d40*/  PRMT R24, R98.reuse, 0x7632, R24 ;  /* 0x0000763262187816 */ /* 0x040fe20000000018 */
[----:B------:R-:W-:Y:S01]  /*2d50*/  FMUL.FTZ R26, R63, R20 ;  /* 0x000000143f1a7220 */ /* 0x000fe20000410000 */
[----:B------:R-:W-:Y:S02]  /*2d60*/  SHF.L.U32 R29, R98, 0x10, RZ ;  /* 0x00000010621d7819 */ /* 0x000fe400000006ff */
[----:B------:R-:W-:Y:S01]  /*2d70*/  SHF.L.U32 R31, R24, 0x10, RZ ;  /* 0x00000010181f7819 */ /* 0x000fe200000006ff */
[----:B------:R-:W-:Y:S01]  /*2d80*/  FFMA.FTZ R25, R61, R26, R28 ;  /* 0x0000001a3d197223 */ /* 0x000fe2000001001c */
[----:B------:R-:W-:Y:S01]  /*2d90*/  PRMT R58, R95, 0x7632, R58 ;  /* 0x000076325f3a7816 */ /* 0x000fe2000000003a */
[C---:B------:R-:W-:Y:S01]  /*2da0*/  FADD.FTZ R24, -R18.reuse, R29 ;  /* 0x0000001d12187221 */ /* 0x040fe20000010100 */
[----:B------:R-:W-:Y:S01]  /*2db0*/  FADD.FTZ R27, R27, R26 ;  /* 0x0000001a1b1b7221 */ /* 0x000fe20000010000 */
[----:B------:R-:W-:Y:S01]  /*2dc0*/  FADD.FTZ R56, -R18, R31 ;  /* 0x0000001f12387221 */ /* 0x000fe20000010100 */
[----:B------:R-:W-:Y:S01]  /*2dd0*/  SHF.L.U32 R59, R95, 0x10, RZ ;  /* 0x000000105f3b7819 */ /* 0x000fe200000006ff */
[----:B------:R-:W-:Y:S01]  /*2de0*/  FMUL.FTZ R57, R24, R107 ;  /* 0x0000006b18397220 */ /* 0x000fe20000410000 */
[----:B------:R-:W-:Y:S01]  /*2df0*/  PRMT R34, R93, 0x7632, R34 ;  /* 0x000076325d227816 */ /* 0x000fe20000000022 */
[----:B------:R-:W-:Y:S01]  /*2e00*/  FMUL.FTZ R24, R62, R21 ;  /* 0x000000153e187220 */ /* 0x000fe20000410000 */
        /* <DEDUP_REMOVED lines=21> */
.L_x_143:
[----:B------:R-:W-:Y:S01]  /*2f60*/  SHF.L.U32 R29, R93, 0x10, RZ ;  /* 0x000000105d1d7819 */ /* 0x000fe200000006ff */
[----:B------:R-:W-:Y:S01]  /*2f70*/  FFMA.FTZ R28, R60, R24, R25 ;  /* 0x000000183c1c7223 */ /* 0x000fe20000010019 */
[----:B------:R-:W-:Y:S01]  /*2f80*/  SHF.L.U32 R31, R34, 0x10, RZ ;  /* 0x00000010221f7819 */ /* 0x000fe200000006ff */
[----:B------:R-:W-:Y:S01]  /*2f90*/  FADD.FTZ R27, R24, R27 ;  /* 0x0000001b181b7221 */ /* 0x000fe20000010000 */
[----:B------:R-:W-:Y:S01]  /*2fa0*/  FMUL.FTZ R26, R59, R20 ;  /* 0x000000143b1a7220 */ /* 0x000fe20000410000 */
[----:B------:R-:W-:Y:S01]  /*2fb0*/  FADD.FTZ R24, -R18, R29 ;  /* 0x0000001d12187221 */ /* 0x000fe20000010100 */
[----:B------:R-:W-:Y:S01]  /*2fc0*/  PRMT R54, R92, 0x7632, R54 ;  /* 0x000076325c367816 */ /* 0x000fe20000000036 */
[----:B------:R-:W-:Y:S01]  /*2fd0*/  FADD.FTZ R52, -R18, R31 ;  /* 0x0000001f12347221 */ /* 0x000fe20000010100 */
[----:B------:R-:W-:Y:S01]  /*2fe0*/  FFMA.FTZ R25, R57, R26, R28 ;  /* 0x0000001a39197223 */ /* 0x000fe2000001001c */
[----:B------:R-:W-:Y:S01]  /*2ff0*/  FMUL.FTZ R53, R24, R107 ;  /* 0x0000006b18357220 */ /* 0x000fe20000410000 */
[----:B------:R-:W-:Y:S01]  /*3000*/  FADD.FTZ R27, R27, R26 ;  /* 0x0000001a1b1b7221 */ /* 0x000fe20000010000 */
[----:B------:R-:W-:Y:S01]  /*3010*/  SHF.L.U32 R55, R92, 0x10, RZ ;  /* 0x000000105c377819 */ /* 0x000fe200000006ff */
        /* <DEDUP_REMOVED lines=22> */
.L_x_144:
        /* <DEDUP_REMOVED lines=36> */
.L_x_145:
        /* <DEDUP_REMOVED lines=34> */
.L_x_146:
[--C-:B------:R-:W-:Y:S01]  /*35e0*/  FADD.FTZ R31, R24, R27.reuse ;  /* 0x0000001b181f7221 */ /* 0x100fe20000010000 */
[----:B------:R-:W-:Y:S01]  /*35f0*/  PRMT R27, R90, 0x7632, R27 ;  /* 0x000076325a1b7816 */ /* 0x000fe2000000001b */
[----:B------:R-:W-:Y:S01]  /*3600*/  FFMA.FTZ R28, R48, R24, R25 ;  /* 0x00000018301c7223 */ /* 0x000fe20000010019 */
[----:B------:R-:W-:Y:S01]  /*3610*/  FMUL.FTZ R26, R47, R20 ;  /* 0x000000142f1a7220 */ /* 0x000fe20000410000 */
[----:B------:R-:W-:Y:S02]  /*3620*/  SHF.L.U32 R29, R90, 0x10, RZ ;  /* 0x000000105a1d7819 */ /* 0x000fe400000006ff */
[----:B------:R-:W-:Y:S01]  /*3630*/  SHF.L.U32 R27, R27, 0x10, RZ ;  /* 0x000000101b1b7819 */ /* 0x000fe200000006ff */
[----:B------:R-:W-:Y:S01]  /*3640*/  FFMA.FTZ R25, R45, R26, R28 ;  /* 0x0000001a2d197223 */ /* 0x000fe2000001001c */
[----:B------:R-:W-:Y:S01]  /*3650*/  PRMT R42, R87, 0x7632, R42 ;  /* 0x00007632572a7816 */ /* 0x000fe2000000002a */
[C---:B------:R-:W-:Y:S01]  /*3660*/  FADD.FTZ R28, -R18.reuse, R29 ;  /* 0x0000001d121c7221 */ /* 0x040fe20000010100 */
[--C-:B------:R-:W-:Y:S01]  /*3670*/  FADD.FTZ R24, R31, R26.reuse ;  /* 0x0000001a1f187221 */ /* 0x100fe20000010000 */
        /* <DEDUP_REMOVED lines=26> */
.L_x_147:
[----:B------:R-:W-:Y:S01]  /*3820*/  FFMA.FTZ R30, R44, R27, R25 ;  /* 0x0000001b2c1e7223 */ /* 0x000fe20000010019 */
[----:B------:R-:W-:Y:S01]  /*3830*/  FADD.FTZ R31, R27, R24 ;  /* 0x000000181b1f7221 */ /* 0x000fe20000010000 */
[----:B------:R-:W-:Y:S01]  /*3840*/  SHF.L.U32 R27, R85, 0x10, RZ ;  /* 0x00000010551b7819 */ /* 0x000fe200000006ff */
[----:B------:R-:W-:Y:S01]  /*3850*/  FMUL.FTZ R28, R43, R20 ;  /* 0x000000142b1c7220 */ /* 0x000fe20000410000 */
[----:B------:R-:W-:Y:S02]  /*3860*/  SHF.L.U32 R29, R26, 0x10, RZ ;  /* 0x000000101a1d7819 */ /* 0x000fe400000006ff */
[----:B------:R-:W-:Y:S01]  /*3870*/  PRMT R38, R84, 0x7632, R38 ;  /* 0x0000763254267816 */ /* 0x000fe20000000026 */
[C---:B------:R-:W-:Y:S01]  /*3880*/  FADD.FTZ R26, -R18.reuse, R27 ;  /* 0x0000001b121a7221 */ /* 0x040fe20000010100 */
[----:B------:R-:W-:Y:S01]  /*3890*/  FFMA.FTZ R25, R41, R28, R30 ;  /* 0x0000001c29197223 */ /* 0x000fe2000001001e */
[----:B------:R-:W-:Y:S01]  /*38a0*/  FADD.FTZ R36, -R18, R29 ;  /* 0x0000001d12247221 */ /* 0x000fe20000010100 */
[----:B------:R-:W-:Y:S01]  /*38b0*/  FADD.FTZ R24, R31, R28 ;  /* 0x0000001c1f187221 */ /* 0x000fe20000010000 */
        /* <DEDUP_REMOVED lines=24> */
.L_x_148:
        /* <DEDUP_REMOVED lines=36> */
.L_x_149:
[----:B------:R-:W-:Y:S01]  /*3c80*/  FFMA.FTZ R30, R36, R27, R25 ;  /* 0x0000001b241e7223 */ /* 0x000fe20000010019 */
[----:B------:R-:W-:Y:S01]  /*3c90*/  FADD.FTZ R31, R27, R24 ;  /* 0x000000181b1f7221 */ /* 0x000fe20000010000 */
[----:B------:R-:W-:Y:S01]  /*3ca0*/  FMUL.FTZ R28, R35, R20 ;  /* 0x00000014231c7220 */ /* 0x000fe20000410000 */
[----:B------:R-:W-:Y:S02]  /*3cb0*/  SHF.L.U32 R27, R71, 0x10, RZ ;  /* 0x00000010471b7819 */ /* 0x000fe400000006ff */
[----:B------:R-:W-:Y:S01]  /*3cc0*/  SHF.L.U32 R29, R26, 0x10, RZ ;  /* 0x000000101a1d7819 */ /* 0x000fe200000006ff */
[----:B------:R-:W-:Y:S01]  /*3cd0*/  FFMA.FTZ R25, R33, R28, R30 ;  /* 0x0000001c21197223 */ /* 0x000fe2000001001e */
[----:B------:R-:W-:Y:S01]  /*3ce0*/  FADD.FTZ R24, R31, R28 ;  /* 0x0000001c1f187221 */ /* 0x000fe20000010000 */
[----:B------:R-:W-:Y:S01]  /*3cf0*/  PRMT R30, R70, 0x7632, R30 ;  /* 0x00007632461e7816 */ /* 0x000fe2000000001e */
[C---:B------:R-:W-:Y:S01]  /*3d00*/  FADD.FTZ R26, -R18.reuse, R27 ;  /* 0x0000001b121a7221 */ /* 0x040fe20000010100 */
[----:B------:R-:W-:Y:S01]  /*3d10*/  FADD.FTZ R28, -R18, R29 ;  /* 0x0000001d121c7221 */ /* 0x000fe20000010100 */
[----:B------:R-:W-:Y:S01]  /*3d20*/  SHF.L.U32 R31, R70, 0x10, RZ ;  /* 0x00000010461f7819 */ /* 0x000fe200000006ff */
[----:B------:R-:W-:Y:S01]  /*3d30*/  FMUL.FTZ R27, R34, R21 ;  /* 0x00000015221b7220 */ /* 0x000fe20000410000 */
[----:B------:R-:W-:Y:S01]  /*3d40*/  SHF.L.U32 R30, R30, 0x10, RZ ;  /* 0x000000101e1e7819 */ /* 0x000fe200000006ff */
[-C--:B------:R-:W-:Y:S01]  /*3d50*/  FMUL.FTZ R29, R26, R107.reuse ;  /* 0x0000006b1a1d7220 */ /* 0x080fe20000410000 */
        /* <DEDUP_REMOVED lines=20> */
.L_x_150:
[----:B------:R-:W-:Y:S01]  /*3ea0*/  FFMA.FTZ R114, R32, R27, R25 ;  /* 0x0000001b20727223 */ /* 0x000fe20000010019 */
[----:B------:R-:W-:Y:S01]  /*3eb0*/  FMUL.FTZ R26, R31, R20 ;  /* 0x000000141f1a7220 */ /* 0x000fe20000410000 */
[--C-:B------:R-:W-:Y:S01]  /*3ec0*/  FADD.FTZ R27, R27, R24.reuse ;  /* 0x000000181b1b7221 */ /* 0x100fe20000010000 */
[----:B------:R-:W-:Y:S01]  /*3ed0*/  PRMT R24, R72, 0x7632, R24 ;  /* 0x0000763248187816 */ /* 0x000fe20000000018 */
[----:B------:R-:W-:Y:S01]  /*3ee0*/  FMUL.FTZ R115, R30, R21 ;  /* 0x000000151e737220 */ /* 0x000fe20000410000 */
[----:B------:R-:W-:Y:S01]  /*3ef0*/  FFMA.FTZ R25, R29, R26, R114 ;  /* 0x0000001a1d197223 */ /* 0x000fe20000010072 */
[----:B------:R-:W-:Y:S01]  /*3f00*/  FADD.FTZ R26, R27, R26 ;  /* 0x0000001a1b1a7221 */ /* 0x000fe20000010000 */
[----:B------:R-:W-:Y:S02]  /*3f10*/  SHF.L.U32 R27, R72, 0x10, RZ ;  /* 0x00000010481b7819 */ /* 0x000fe400000006ff */
[----:B------:R-:W-:Y:S01]  /*3f20*/  SHF.L.U32 R117, R24, 0x10, RZ ;  /* 0x0000001018757819 */ /* 0x000fe200000006ff */
[----:B------:R-:W-:Y:S01]  /*3f30*/  FFMA.FTZ R114, R28, R115, R25 ;  /* 0x000000731c727223 */ /* 0x000fe20000010019 */
[--C-:B------:R-:W-:Y:S01]  /*3f40*/  FADD.FTZ R115, R115, R26.reuse ;  /* 0x0000001a73737221 */ /* 0x100fe20000010000 */
[C---:B------:R-:W-:Y:S01]  /*3f50*/  FADD.FTZ R24, -R18.reuse, R27 ;  /* 0x0000001b12187221 */ /* 0x040fe20000010100 */
[C---:B------:R-:W-:Y:S01]  /*3f60*/  PRMT R26, R17.reuse, 0x7632, R26 ;  /* 0x00007632111a7816 */ /* 0x040fe2000000001a */
        /* <DEDUP_REMOVED lines=24> */
.L_x_151:
[----:B------:R-:W-:Y:S01]  /*40f0*/  FMUL.FTZ R120, R27, R20 ;  /* 0x000000141b787220 */ /* 0x000fe20000410000 */
[----:B------:R-:W-:Y:S01]  /*4100*/  FADD.FTZ R118, R68, R69 ;  /* 0x0000004544767221 */ /* 0x000fe20000010000 */
[----:B------:R-:W-:Y:S01]  /*4110*/  PRMT R68, R13, 0x7632, R68 ;  /* 0x000076320d447816 */ /* 0x000fe20000000044 */
[----:B------:R-:W-:Y:S01]  /*4120*/  FFMA.FTZ R116, R109, R69, R116 ;  /* 0x000000456d747223 */ /* 0x000fe20000010074 */
[----:B------:R-:W-:Y:S01]  /*4130*/  FFMA.FTZ R69, R25, R120, R114 ;  /* 0x0000007819457223 */ /* 0x000fe20000010072 */
[----:B------:R-:W-:Y:S01]  /*4140*/  FADD.FTZ R120, R115, R120 ;  /* 0x0000007873787221 */ /* 0x000fe20000010000 */
[----:B------:R-:W-:Y:S01]  /*4150*/  FMUL.FTZ R109, R26, R21 ;  /* 0x000000151a6d7220 */ /* 0x000fe20000410000 */
        /* <DEDUP_REMOVED lines=30> */
.L_x_152:
[----:B------:R-:W-:Y:S01]  /*4340*/  FMUL.FTZ R114, R117, R20 ;  /* 0x0000001475727220 */ /* 0x000fe20000410000 */
[----:B------:R-:W-:-:S03]  /*4350*/  SHF.L.U32 R119, R15, 0x10, RZ ;  /* 0x000000100f777819 */ /* 0x000fc600000006ff */
[----:B------:R-:W-:Y:S01]  /*4360*/  FFMA.FTZ R109, R115, R114, R68 ;  /* 0x00000072736d7223 */ /* 0x000fe20000010044 */
[----:B------:R-:W-:Y:S01]  /*4370*/  FADD.FTZ R114, R69, R114 ;  /* 0x0000007245727221 */ /* 0x000fe20000010000 */
[----:B------:R-:W-:Y:S01]  /*4380*/  FMUL.FTZ R69, R120, R21 ;  /* 0x0000001578457220 */ /* 0x000fe20000410000 */
[----:B------:R-:W-:-:S03]  /*4390*/  FADD.FTZ R124, -R18, R119 ;  /* 0x00000077127c7221 */ /* 0x000fc60000010100 */
[--C-:B------:R-:W-:Y:S01]  /*43a0*/  FFMA.FTZ R68, R122, R69, R109.reuse ;  /* 0x000000457a447223 */ /* 0x100fe2000001006d */
[----:B------:R-:W-:Y:S01]  /*43b0*/  PRMT R109, R15, 0x7632, R109 ;  /* 0x000076320f6d7816 */ /* 0x000fe2000000006d */
[--C-:B------:R-:W-:Y:S01]  /*43c0*/  FADD.FTZ R69, R69, R114.reuse ;  /* 0x0000007245457221 */ /* 0x100fe20000010000 */
[----:B------:R-:W-:Y:S01]  /*43d0*/  PRMT R114, R16, 0x7632, R114 ;  /* 0x0000763210727816 */ /* 0x000fe20000000072 */
[----:B------:R-:W-:Y:S01]  /*43e0*/  FMUL.FTZ R119, R124, R107 ;  /* 0x0000006b7c777220 */ /* 0x000fe20000410000 */
[----:B------:R-:W-:Y:S02]  /*43f0*/  SHF.L.U32 R109, R109, 0x10, RZ ;  /* 0x000000106d6d7819 */ /* 0x000fe400000006ff */
[----:B------:R-:W-:-:S03]  /*4400*/  SHF.L.U32 R114, R114, 0x10, RZ ;  /* 0x0000001072727819 */ /* 0x000fc600000006ff */
[----:B------:R-:W-:-:S04]  /*4410*/  FADD.FTZ R109, -R18, R109 ;  /* 0x0000006d126d7221 */ /* 0x000fc80000010100 */
[----:B------:R-:W-:Y:S01]  /*4420*/  FMUL.FTZ R124, R109, R107 ;  /* 0x0000006b6d7c7220 */ /* 0x000fe20000410000 */
        /* <DEDUP_REMOVED lines=9> */
[----:B------:R-:W-:-:S04]  /*44c0*/  FFMA.FTZ R121, R121, R125, 1 ;  /* 0x3f80000079797423 */ /* 0x000fc8000001007d */
[----:B------:R-:W-:Y:S01]  /*44d0*/  FMUL.FTZ R109, R109, R121 ;  /* 0x000000796d6d7220 */ /* 0x000fe20000410000 */
        /* <DEDUP_REMOVED lines=8> */
[----:B------:R-:W-:-:S07]  /*4560*/  FMUL.FTZ R114, R114, R121 ;  /* 0x0000007972727220 */ /* 0x000fce0000410000 */
.L_x_153:
[----:B------:R-:W-:Y:S01]  /*4570*/  FMUL.FTZ R121, R109, R20 ;  /* 0x000000146d797220 */ /* 0x000fe20000410000 */
[----:B------:R-:W-:Y:S01]  /*4580*/  ISETP.GT.AND P0, PT, R4, 0x1e, PT ;  /* 0x0000001e0400780c */ /* 0x000fe20003f04270 */
[----:B------:R-:W-:Y:S01]  /*4590*/  FFMA.FTZ R67, R64, R65, R67 ;  /* 0x0000004140437223 */ /* 0x000fe20000010043 */
[----:B------:R-:W-:Y:S01]  /*45a0*/  FADD.FTZ R65, R66, R65 ;  /* 0x0000004142417221 */ /* 0x000fe20000010000 */
[----:B------:R-:W-:Y:S01]  /*45b0*/  FFMA.FTZ R123, R119, R121, R68 ;  /* 0x00000079777b7223 */ /* 0x000fe20000010044 */
[----:B------:R-:W-:Y:S01]  /*45c0*/  FADD.FTZ R121, R69, R121 ;  /* 0x0000007945797221 */ /* 0x000fe20000010000 */
[----:B------:R-:W-:Y:S01]  /*45d0*/  FMUL.FTZ R69, R114, R21 ;  /* 0x0000001572457220 */ /* 0x000fe20000410000 */
[----:B------:R-:W-:Y:S01]  /*45e0*/  FFMA.FTZ R116, R61, R63, R116 ;  /* 0x0000003f3d747223 */ /* 0x000fe20000010074 */
[----:B------:R-:W-:Y:S01]  /*45f0*/  FADD.FTZ R118, R118, R63 ;  /* 0x0000003f76767221 */ /* 0x000fe20000010000 */
[----:B------:R-:W-:Y:S01]  /*4600*/  FFMA.FTZ R67, R60, R62, R67 ;  /* 0x0000003e3c437223 */ /* 0x000fe20000010043 */
[----:B------:R-:W-:Y:S01]  /*4610*/  FFMA.FTZ R68, R124, R69, R123 ;  /* 0x000000457c447223 */ /* 0x000fe2000001007b */
[----:B------:R-:W-:Y:S01]  /*4620*/  FADD.FTZ R69, R69, R121 ;  /* 0x0000007945457221 */ /* 0x000fe20000010000 */
[----:B------:R-:W-:Y:S01]  /*4630*/  FADD.FTZ R65, R65, R62 ;  /* 0x0000003e41417221 */ /* 0x000fe20000010000 */
[----:B------:R-:W-:Y:S01]  /*4640*/  FFMA.FTZ R116, R57, R59, R116 ;  /* 0x0000003b39747223 */ /* 0x000fe20000010074 */
[----:B------:R-:W-:Y:S01]  /*4650*/  FADD.FTZ R118, R118, R59 ;  /* 0x0000003b76767221 */ /* 0x000fe20000010000 */
[----:B------:R-:W0:Y:S01]  /*4660*/  SHFL.DOWN PT, R121, R68, 0x1, 0x1f ;  /* 0x08201f0044797f89 */ /* 0x000e2200000e0000 */
[----:B------:R-:W-:Y:S01]  /*4670*/  FFMA.FTZ R67, R56, R58, R67 ;  /* 0x0000003a38437223 */ /* 0x000fe20000010043 */
[----:B------:R-:W-:Y:S01]  /*4680*/  FADD.FTZ R65, R65, R58 ;  /* 0x0000003a41417221 */ /* 0x000fe20000010000 */
[----:B------:R-:W-:Y:S01]  /*4690*/  FFMA.FTZ R116, R53, R55, R116 ;  /* 0x0000003735747223 */ /* 0x000fe20000010074 */
[----:B------:R-:W1:Y:S01]  /*46a0*/  SHFL.DOWN PT, R123, R69, 0x1, 0x1f ;  /* 0x08201f00457b7f89 */ /* 0x000e6200000e0000 */
[----:B------:R-:W-:Y:S01]  /*46b0*/  FADD.FTZ R118, R118, R55 ;  /* 0x0000003776767221 */ /* 0x000fe20000010000 */
[----:B------:R-:W-:Y:S01]  /*46c0*/  FFMA.FTZ R67, R52, R54, R67 ;  /* 0x0000003634437223 */ /* 0x000fe20000010043 */
[----:B------:R-:W-:Y:S01]  /*46d0*/  FADD.FTZ R65, R65, R54 ;  /* 0x0000003641417221 */ /* 0x000fe20000010000 */
[----:B------:R-:W-:Y:S01]  /*46e0*/  FFMA.FTZ R116, R49, R51, R116 ;  /* 0x0000003331747223 */ /* 0x000fe20000010074 */
[----:B------:R-:W-:Y:S01]  /*46f0*/  FADD.FTZ R118, R118, R51 ;  /* 0x0000003376767221 */ /* 0x000fe20000010000 */
[----:B------:R-:W-:Y:S01]  /*4700*/  FFMA.FTZ R67, R48, R50, R67 ;  /* 0x0000003230437223 */ /* 0x000fe20000010043 */
[----:B------:R-:W-:Y:S01]  /*4710*/  FADD.FTZ R65, R65, R50 ;  /* 0x0000003241417221 */ /* 0x000fe20000010000 */
[----:B------:R-:W2:Y:S01]  /*4720*/  S2UR UR11, SR_CgaCtaId ;  /* 0x00000000000b79c3 */ /* 0x000ea20000008800 */
[----:B------:R-:W-:Y:S01]  /*4730*/  FFMA.FTZ R116, R45, R47, R116 ;  /* 0x0000002f2d747223 */ /* 0x000fe20000010074 */
[----:B------:R-:W-:Y:S01]  /*4740*/  FADD.FTZ R118, R118, R47 ;  /* 0x0000002f76767221 */ /* 0x000fe20000010000 */
        /* <DEDUP_REMOVED lines=9> */
[----:B0-----:R-:W-:Y:S01]  /*47e0*/  @!P0 FADD.FTZ R68, R68, R121 ;  /* 0x0000007944448221 */ /* 0x001fe20000010000 */
[----:B------:R-:W-:Y:S01]  /*47f0*/  FADD.FTZ R65, R65, R38 ;  /* 0x0000002641417221 */ /* 0x000fe20000010000 */
[----:B------:R-:W-:Y:S01]  /*4800*/  FFMA.FTZ R116, R33, R35, R116 ;  /* 0x0000002321747223 */ /* 0x000fe20000010074 */
[----:B------:R-:W-:Y:S01]  /*4810*/  FADD.FTZ R118, R118, R35 ;  /* 0x0000002376767221 */ /* 0x000fe20000010000 */
[----:B-1----:R-:W-:Y:S01]  /*4820*/  @!P0 FADD.FTZ R69, R69, R123 ;  /* 0x0000007b45458221 */ /* 0x002fe20000010000 */
[----:B------:R-:W0:Y:S01]  /*4830*/  SHFL.DOWN PT, R121, R68, 0x2, 0x1f ;  /* 0x08401f0044797f89 */ /* 0x000e2200000e0000 */
[----:B------:R-:W-:Y:S01]  /*4840*/  ISETP.GT.AND P0, PT, R4, 0x1d, PT ;  /* 0x0000001d0400780c */ /* 0x000fe20003f04270 */
[----:B------:R-:W-:Y:S01]  /*4850*/  FFMA.FTZ R67, R32, R34, R67 ;  /* 0x0000002220437223 */ /* 0x000fe20000010043 */
[----:B------:R-:W-:Y:S01]  /*4860*/  FADD.FTZ R65, R65, R34 ;  /* 0x0000002241417221 */ /* 0x000fe20000010000 */
[----:B------:R-:W1:Y:S01]  /*4870*/  SHFL.DOWN PT, R123, R69, 0x2, 0x1f ;  /* 0x08401f00457b7f89 */ /* 0x000e6200000e0000 */
[----:B------:R-:W-:Y:S01]  /*4880*/  FFMA.FTZ R116, R29, R31, R116 ;  /* 0x0000001f1d747223 */ /* 0x000fe20000010074 */
[----:B------:R-:W-:Y:S01]  /*4890*/  FADD.FTZ R118, R118, R31 ;  /* 0x0000001f76767221 */ /* 0x000fe20000010000 */
[----:B------:R-:W-:Y:S01]  /*48a0*/  FFMA.FTZ R67, R28, R30, R67 ;  /* 0x0000001e1c437223 */ /* 0x000fe20000010043 */
[----:B------:R-:W-:Y:S01]  /*48b0*/  FADD.FTZ R65, R65, R30 ;  /* 0x0000001e41417221 */ /* 0x000fe20000010000 */
[----:B------:R-:W-:Y:S01]  /*48c0*/  UMOV UR6, 0x400 ;  /* 0x0000040000067882 */ /* 0x000fe20000000000 */
[----:B------:R-:W-:Y:S01]  /*48d0*/  FFMA.FTZ R116, R25, R27, R116 ;  /* 0x0000001b19747223 */ /* 0x000fe20000010074 */
[----:B------:R-:W-:Y:S01]  /*48e0*/  UIADD3 UR5, UR6, 0xa0, URZ ;  /* 0x000000a006057890 */ /* 0x000fe2000fffe03f */
[----:B------:R-:W-:Y:S01]  /*48f0*/  FADD.FTZ R118, R118, R27 ;  /* 0x0000001b76767221 */ /* 0x000fe20000010000 */
[----:B------:R-:W-:Y:S01]  /*4900*/  FFMA.FTZ R67, R24, R26, R67 ;  /* 0x0000001a18437223 */ /* 0x000fe20000010043 */
[----:B------:R-:W-:Y:S01]  /*4910*/  FADD.FTZ R65, R65, R26 ;  /* 0x0000001a41417221 */ /* 0x000fe20000010000 */
[----:B--2---:R-:W-:Y:S01]  /*4920*/  ULEA UR5, UR11, UR5, 0x18 ;  /* 0x000000050b057291 */ /* 0x004fe2000f8ec03f */
        /* <DEDUP_REMOVED lines=8> */
[----:B0-----:R-:W-:Y:S01]  /*49b0*/  @!P0 FADD.FTZ R68, R68, R121 ;  /* 0x0000007944448221 */ /* 0x001fe20000010000 */
[----:B------:R-:W-:Y:S01]  /*49c0*/  LEA R109, R81, UR5, 0x4 ;  /* 0x00000005516d7c11 */ /* 0x000fe2000f8e20ff */
[----:B------:R-:W0:Y:S01]  /*49d0*/  LDC.64 R114, c[0x0][0x268] ;  /* 0x00009a00ff727b82 */ /* 0x000e220000000a00 */
[----:B------:R-:W-:Y:S01]  /*49e0*/  BSSY B0, `(.L_x_154) ;  /* 0x000003d000007945 */ /* 0x000fe20003800000 */
[----:B-1----:R-:W-:Y:S01]  /*49f0*/  @!P0 FADD.FTZ R69, R69, R123 ;  /* 0x0000007b45458221 */ /* 0x002fe20000010000 */
[----:B------:R-:W1:Y:S01]  /*4a00*/  SHFL.DOWN PT, R121, R68, 0x4, 0x1f ;  /* 0x08801f0044797f89 */ /* 0x000e6200000e0000 */
[----:B------:R-:W-:Y:S01]  /*4a10*/  ISETP.GT.AND P0, PT, R4, 0x1b, PT ;  /* 0x0000001b0400780c */ /* 0x000fe20003f04270 */
[----:B------:R-:W-:-:S02]  /*4a20*/  IMAD R108, R108, 0xf, R81 ;  /* 0x0000000f6c6c7824 */ /* 0x000fc400078e0251 */
[----:B------:R-:W2:Y:S04]  /*4a30*/  SHFL.DOWN PT, R123, R69, 0x4, 0x1f ;  /* 0x08801f00457b7f89 */ /* 0x000ea800000e0000 */
[----:B------:R-:W-:Y:S06]  /*4a40*/  STS.128 [R109], R64 ;  /* 0x000000406d007388 */ /* 0x000fec0000000c00 */
[----:B-1----:R-:W-:Y:S01]  /*4a50*/  @!P0 FADD.FTZ R68, R68, R121 ;  /* 0x0000007944448221 */ /* 0x002fe20000010000 */
[----:B--2---:R-:W-:-:S04]  /*4a60*/  @!P0 FADD.FTZ R69, R69, R123 ;  /* 0x0000007b45458221 */ /* 0x004fc80000010000 */
[----:B------:R-:W1:Y:S01]  /*4a70*/  SHFL.DOWN PT, R121, R68, 0x8, 0x1f ;  /* 0x09001f0044797f89 */ /* 0x000e6200000e0000 */
[----:B------:R-:W-:-:S03]  /*4a80*/  ISETP.GT.AND P0, PT, R4, 0x17, PT ;  /* 0x000000170400780c */ /* 0x000fc60003f04270 */
[----:B------:R-:W2:Y:S10]  /*4a90*/  SHFL.DOWN PT, R123, R69, 0x8, 0x1f ;  /* 0x09001f00457b7f89 */ /* 0x000eb400000e0000 */
[----:B-1----:R-:W-:Y:S01]  /*4aa0*/  @!P0 FADD.FTZ R68, R68, R121 ;  /* 0x0000007944448221 */ /* 0x002fe20000010000 */
[----:B--2---:R-:W-:-:S04]  /*4ab0*/  @!P0 FADD.FTZ R69, R69, R123 ;  /* 0x0000007b45458221 */ /* 0x004fc80000010000 */
[----:B------:R-:W1:Y:S01]  /*4ac0*/  SHFL.DOWN PT, R121, R68, 0x10, 0x1f ;  /* 0x0a001f0044797f89 */ /* 0x000e6200000e0000 */
[----:B------:R-:W-:-:S03]  /*4ad0*/  ISETP.GT.AND P0, PT, R4, 0xf, PT ;  /* 0x0000000f0400780c */ /* 0x000fc60003f04270 */
[----:B------:R-:W2:Y:S10]  /*4ae0*/  SHFL.DOWN PT, R123, R69, 0x10, 0x1f ;  /* 0x0a001f00457b7f89 */ /* 0x000eb400000e0000 */
[----:B-1----:R-:W-:Y:S01]  /*4af0*/  @!P0 FADD.FTZ R68, R68, R121 ;  /* 0x0000007944448221 */ /* 0x002fe20000010000 */
[----:B--2---:R-:W-:Y:S01]  /*4b00*/  @!P0 FADD.FTZ R69, R69, R123 ;  /* 0x0000007b45458221 */ /* 0x004fe20000010000 */
[----:B------:R-:W-:-:S13]  /*4b10*/  ISETP.NE.AND P0, PT, R4, RZ, PT ;  /* 0x000000ff0400720c */ /* 0x000fda0003f05270 */
[----:B------:R1:W-:Y:S01]  /*4b20*/  @!P0 STS.64 [R10+0x10], R68 ;  /* 0x000010440a008388 */ /* 0x0003e20000000a00 */
[----:B------:R-:W-:Y:S01]  /*4b30*/  BAR.SYNC.DEFER_BLOCKING 0x0 ;  /* 0x0000000000007b1d */ /* 0x000fe20000010000 */
[----:B------:R-:W-:-:S13]  /*4b40*/  ISETP.NE.AND P0, PT, R81, RZ, PT ;  /* 0x000000ff5100720c */ /* 0x000fda0003f05270 */
[----:B01----:R-:W-:Y:S05]  /*4b50*/  @P0 BRA `(.L_x_155) ;  /* 0x0000000000940947 */ /* 0x003fea0003800000 */
[----:B------:R-:W-:-:S09]  /*4b60*/  ULEA UR5, UR11, UR6, 0x18 ;  /* 0x000000060b057291 */ /* 0x000fd2000f8ec03f */
[----:B------:R-:W0:Y:S04]  /*4b70*/  LDS.64 R44, [UR5+0x18] ;  /* 0x00001805ff2c7984 */ /* 0x000e280008000a00 */
[----:B------:R-:W1:Y:S04]  /*4b80*/  LDS.128 R24, [UR5+0x20] ;  /* 0x00002005ff187984 */ /* 0x000e680008000c00 */
[----:B------:R-:W2:Y:S04]  /*4b90*/  LDS.128 R28, [UR5+0x30] ;  /* 0x00003005ff1c7984 */ /* 0x000ea80008000c00 */
[----:B------:R-:W3:Y:S04]  /*4ba0*/  LDS.128 R40, [UR5+0x40] ;  /* 0x00004005ff287984 */ /* 0x000ee80008000c00 */
[----:B------:R-:W4:Y:S04]  /*4bb0*/  LDS.128 R36, [UR5+0x50] ;  /* 0x00005005ff247984 */ /* 0x000f280008000c00 */
[----:B------:R-:W5:Y:S01]  /*4bc0*/  LDS.128 R32, [UR5+0x60] ;  /* 0x00006005ff207984 */ /* 0x000f620008000c00 */
[----:B0-----:R-:W-:Y:S01]  /*4bd0*/  FADD.FTZ R47, R68, R44 ;  /* 0x0000002c442f7221 */ /* 0x001fe20000010000 */
[----:B------:R-:W-:-:S02]  /*4be0*/  FADD.FTZ R48, R69, R45 ;  /* 0x0000002d45307221 */ /* 0x000fc40000010000 */
[----:B------:R-:W-:Y:S01]  /*4bf0*/  LDS.64 R68, [UR5+0x80] ;  /* 0x00008005ff447984 */ /* 0x000fe20008000a00 */
[----:B-1----:R-:W-:Y:S01]  /*4c00*/  FADD.FTZ R49, R47, R24 ;  /* 0x000000182f317221 */ /* 0x002fe20000010000 */
[----:B------:R-:W-:Y:S02]  /*4c10*/  FADD.FTZ R48, R48, R25 ;  /* 0x0000001930307221 */ /* 0x000fe40000010000 */
[----:B------:R-:W0:Y:S01]  /*4c20*/  LDS.128 R44, [UR5+0x70] ;  /* 0x00007005ff2c7984 */ /* 0x000e220008000c00 */
[----:B------:R-:W-:Y:S01]  /*4c30*/  FADD.FTZ R49, R49, R26 ;  /* 0x0000001a31317221 */ /* 0x000fe20000010000 */
[----:B------:R-:W-:-:S03]  /*4c40*/  FADD.FTZ R48, R48, R27 ;  /* 0x0000001b30307221 */ /* 0x000fc60000010000 */
[----:B--2---:R-:W-:Y:S01]  /*4c50*/  FADD.FTZ R49, R49, R28 ;  /* 0x0000001c31317221 */ /* 0x004fe20000010000 */
[----:B------:R-:W-:-:S03]  /*4c60*/  FADD.FTZ R48, R48, R29 ;  /* 0x0000001d30307221 */ /* 0x000fc60000010000 */
[----:B------:R-:W-:Y:S01]  /*4c70*/  FADD.FTZ R49, R49, R30 ;  /* 0x0000001e31317221 */ /* 0x000fe20000010000 */
[----:B------:R-:W-:-:S03]  /*4c80*/  FADD.FTZ R48, R48, R31 ;  /* 0x0000001f30307221 */ /* 0x000fc60000010000 */
[----:B---3--:R-:W-:Y:S01]  /*4c90*/  FADD.FTZ R49, R49, R40 ;  /* 0x0000002831317221 */ /* 0x008fe20000010000 */
[----:B------:R-:W-:-:S03]  /*4ca0*/  FADD.FTZ R48, R48, R41 ;  /* 0x0000002930307221 */ /* 0x000fc60000010000 */
[----:B------:R-:W-:Y:S01]  /*4cb0*/  FADD.FTZ R49, R49, R42 ;  /* 0x0000002a31317221 */ /* 0x000fe20000010000 */
[----:B------:R-:W-:-:S03]  /*4cc0*/  FADD.FTZ R48, R48, R43 ;  /* 0x0000002b30307221 */ /* 0x000fc60000010000 */
[----:B----4-:R-:W-:Y:S01]  /*4cd0*/  FADD.FTZ R49, R49, R36 ;  /* 0x0000002431317221 */ /* 0x010fe20000010000 */
[----:B------:R-:W-:-:S03]  /*4ce0*/  FADD.FTZ R48, R48, R37 ;  /* 0x0000002530307221 */ /* 0x000fc60000010000 */
        /* <DEDUP_REMOVED lines=10> */
[----:B------:R-:W-:Y:S01]  /*4d90*/  FADD.FTZ R68, R49, R68 ;  /* 0x0000004431447221 */ /* 0x000fe20000010000 */
[----:B------:R-:W-:-:S07]  /*4da0*/  FADD.FTZ R69, R48, R69 ;  /* 0x0000004530457221 */ /* 0x000fce0000010000 */
.L_x_155:
[----:B------:R-:W-:Y:S05]  /*4db0*/  BSYNC B0 ;  /* 0x0000000000007941 */ /* 0x000fea0003800000 */
.L_x_154:
[----:B------:R-:W-:Y:S01]  /*4dc0*/  BAR.SYNC.DEFER_BLOCKING 0x0 ;  /* 0x0000000000007b1d */ /* 0x000fe20000010000 */
[----:B------:R-:W-:Y:S02]  /*4dd0*/  ISETP.GT.U32.AND P6, PT, R81, 0xe, PT ;  /* 0x0000000e5100780c */ /* 0x000fe40003fc4070 */
[----:B------:R-:W-:-:S03]  /*4de0*/  LOP3.LUT R83, R83, 0xfffffffe, RZ, 0xc0, !PT ;  /* 0xfffffffe53537812 */ /* 0x000fc600078ec0ff */
[----:B------:R-:W-:Y:S08]  /*4df0*/  BSSY B0, `(.L_x_156) ;  /* 0x000009e000007945 */ /* 0x000ff00003800000 */
[----:B------:R-:W-:Y:S01]  /*4e00*/  @P6 LOP3.LUT R83, R83, 0x1, RZ, 0xfc, !PT ;  /* 0x0000000153536812 */ /* 0x000fe200078efcff */
[----:B------:R-:W-:Y:S06]  /*4e10*/  @P6 BRA `(.L_x_157) ;  /* 0x00000008006c6947 */ /* 0x000fec0003800000 */
[----:B------:R-:W0:Y:S04]  /*4e20*/  LDS.128 R28, [R109+0xf0] ;  /* 0x0000f0006d1c7984 */ /* 0x000e280000000c00 */
[----:B------:R-:W1:Y:S04]  /*4e30*/  LDS.128 R56, [R109+0x1e0] ;  /* 0x0001e0006d387984 */ /* 0x000e680000000c00 */
[----:B------:R-:W2:Y:S04]  /*4e40*/  LDS.128 R24, [R109+0x2d0] ;  /* 0x0002d0006d187984 */ /* 0x000ea80000000c00 */
[----:B------:R-:W3:Y:S04]  /*4e50*/  LDS.128 R52, [R109+0x3c0] ;  /* 0x0003c0006d347984 */ /* 0x000ee80000000c00 */
[----:B------:R-:W4:Y:S04]  /*4e60*/  LDS.128 R48, [R109+0x4b0] ;  /* 0x0004b0006d307984 */ /* 0x000f280000000c00 */
[----:B------:R-:W5:Y:S04]  /*4e70*/  LDS.128 R44, [R109+0x5a0] ;  /* 0x0005a0006d2c7984 */ /* 0x000f680000000c00 */
[----:B------:R-:W5:Y:S04]  /*4e80*/  LDS.128 R40, [R109+0x690] ;  /* 0x000690006d287984 */ /* 0x000f680000000c00 */
[----:B------:R-:W5:Y:S04]  /*4e90*/  LDS.128 R36, [R109+0x780] ;  /* 0x000780006d247984 */ /* 0x000f680000000c00 */
[----:B------:R-:W5:Y:S01]  /*4ea0*/  LDS.128 R32, [R109+0x870] ;  /* 0x000870006d207984 */ /* 0x000f620000000c00 */
[----:B0-----:R-:W-:Y:S01]  /*4eb0*/  FADD.FTZ R61, R64, R28 ;  /* 0x0000001c403d7221 */ /* 0x001fe20000010000 */
[----:B------:R-:W-:Y:S01]  /*4ec0*/  FADD.FTZ R60, R65, R29 ;  /* 0x0000001d413c7221 */ /* 0x000fe20000010000 */
[----:B------:R-:W-:Y:S01]  /*4ed0*/  FADD.FTZ R63, R66, R30 ;  /* 0x0000001e423f7221 */ /* 0x000fe20000010000 */
[----:B------:R-:W-:Y:S01]  /*4ee0*/  FADD.FTZ R62, R67, R31 ;  /* 0x0000001f433e7221 */ /* 0x000fe20000010000 */
[----:B-1----:R-:W-:Y:S01]  /*4ef0*/  FADD.FTZ R61, R61, R56 ;  /* 0x000000383d3d7221 */ /* 0x002fe20000010000 */
[----:B------:R-:W0:Y:S01]  /*4f00*/  LDS.128 R28, [R109+0x960] ;  /* 0x000960006d1c7984 */ /* 0x000e220000000c00 */
        /* <DEDUP_REMOVED lines=18> */
[----:B-----5:R-:W-:Y:S01]  /*5030*/  FADD.FTZ R61, R61, R44 ;  /* 0x0000002c3d3d7221 */ /* 0x020fe20000010000 */
[----:B------:R-:W4:Y:S01]  /*5040*/  LDS.128 R48, [R109+0xd20] ;  /* 0x000d20006d307984 */ /* 0x000f220000000c00 */
[----:B------:R-:W-:Y:S01]  /*5050*/  FADD.FTZ R60, R60, R45 ;  /* 0x0000002d3c3c7221 */ /* 0x000fe20000010000 */
[----:B------:R-:W-:Y:S01]  /*5060*/  FADD.FTZ R63, R63, R46 ;  /* 0x0000002e3f3f7221 */ /* 0x000fe20000010000 */
[----:B------:R-:W-:Y:S01]  /*5070*/  FADD.FTZ R62, R62, R47 ;  /* 0x0000002f3e3e7221 */ /* 0x000fe20000010000 */
[----:B------:R-:W-:Y:S01]  /*5080*/  FADD.FTZ R61, R61, R40 ;  /* 0x000000283d3d7221 */ /* 0x000fe20000010000 */
[----:B------:R-:W5:Y:S01]  /*5090*/  LDS.128 R44, [R109+0xe10] ;  /* 0x000e10006d2c7984 */ /* 0x000f620000000c00 */
        /* <DEDUP_REMOVED lines=13> */
[----:B------:R-:W-:Y:S01]  /*5170*/  LDS.128 R64, [R109+0x12c0] ;  /* 0x0012c0006d407984 */ /* 0x000fe20000000c00 */
[----:B0-----:R-:W-:Y:S01]  /*5180*/  FADD.FTZ R61, R61, R28 ;  /* 0x0000001c3d3d7221 */ /* 0x001fe20000010000 */
[----:B------:R-:W-:Y:S01]  /*5190*/  FADD.FTZ R60, R60, R29 ;  /* 0x0000001d3c3c7221 */ /* 0x000fe20000010000 */
[----:B------:R-:W-:Y:S01]  /*51a0*/  FADD.FTZ R63, R63, R30 ;  /* 0x0000001e3f3f7221 */ /* 0x000fe20000010000 */
[----:B------:R-:W0:Y:S01]  /*51b0*/  LDS.128 R32, [R109+0x10e0] ;  /* 0x0010e0006d207984 */ /* 0x000e220000000c00 */
[----:B------:R-:W-:Y:S01]  /*51c0*/  FADD.FTZ R62, R62, R31 ;  /* 0x0000001f3e3e7221 */ /* 0x000fe20000010000 */
[----:B-1----:R-:W-:Y:S01]  /*51d0*/  FADD.FTZ R61, R61, R56 ;  /* 0x000000383d3d7221 */ /* 0x002fe20000010000 */
[----:B------:R-:W-:Y:S01]  /*51e0*/  FADD.FTZ R60, R60, R57 ;  /* 0x000000393c3c7221 */ /* 0x000fe20000010000 */
[----:B------:R-:W1:Y:S01]  /*51f0*/  LDS.128 R28, [R109+0x11d0] ;  /* 0x0011d0006d1c7984 */ /* 0x000e620000000c00 */
[----:B------:R-:W-:Y:S01]  /*5200*/  FADD.FTZ R63, R63, R58 ;  /* 0x0000003a3f3f7221 */ /* 0x000fe20000010000 */
[----:B------:R-:W-:Y:S01]  /*5210*/  FADD.FTZ R62, R62, R59 ;  /* 0x0000003b3e3e7221 */ /* 0x000fe20000010000 */
        /* <DEDUP_REMOVED lines=8> */
[----:B------:R-:W2:Y:S01]  /*52a0*/  LDS.128 R24, [R109+0x13b0] ;  /* 0x0013b0006d187984 */ /* 0x000ea20000000c00 */
[----:B------:R-:W-:Y:S01]  /*52b0*/  FADD.FTZ R52, R62, R55 ;  /* 0x000000373e347221 */ /* 0x000fe20000010000 */
[----:B----4-:R-:W-:Y:S01]  /*52c0*/  FADD.FTZ R53, R61, R48 ;  /* 0x000000303d357221 */ /* 0x010fe20000010000 */
[----:B------:R-:W-:Y:S01]  /*52d0*/  FADD.FTZ R48, R60, R49 ;  /* 0x000000313c307221 */ /* 0x000fe20000010000 */
[----:B------:R-:W-:Y:S01]  /*52e0*/  FADD.FTZ R49, R63, R50 ;  /* 0x000000323f317221 */ /* 0x000fe20000010000 */
[----:B------:R-:W-:Y:S01]  /*52f0*/  FADD.FTZ R52, R52, R51 ;  /* 0x0000003334347221 */ /* 0x000fe20000010000 */
[----:B------:R-:W3:Y:S01]  /*5300*/  LDS.128 R60, [R109+0x14a0] ;  /* 0x0014a0006d3c7984 */ /* 0x000ee20000000c00 */
[----:B-----5:R-:W-:Y:S01]  /*5310*/  FADD.FTZ R53, R53, R44 ;  /* 0x0000002c35357221 */ /* 0x020fe20000010000 */
[----:B------:R-:W-:Y:S01]  /*5320*/  FADD.FTZ R48, R48, R45 ;  /* 0x0000002d30307221 */ /* 0x000fe20000010000 */
[----:B------:R-:W-:Y:S01]  /*5330*/  FADD.FTZ R49, R49, R46 ;  /* 0x0000002e31317221 */ /* 0x000fe20000010000 */
[----:B------:R-:W-:Y:S01]  /*5340*/  FADD.FTZ R44, R52, R47 ;  /* 0x0000002f342c7221 */ /* 0x000fe20000010000 */
[----:B------:R-:W-:Y:S01]  /*5350*/  FADD.FTZ R45, R53, R40 ;  /* 0x00000028352d7221 */ /* 0x000fe20000010000 */
[----:B------:R-:W-:Y:S01]  /*5360*/  FADD.FTZ R40, R48, R41 ;  /* 0x0000002930287221 */ /* 0x000fe20000010000 */
[----:B------:R-:W4:Y:S01]  /*5370*/  LDS.128 R52, [R109+0x1680] ;  /* 0x001680006d347984 */ /* 0x000f220000000c00 */
[----:B------:R-:W-:Y:S01]  /*5380*/  FADD.FTZ R41, R49, R42 ;  /* 0x0000002a31297221 */ /* 0x000fe20000010000 */
[----:B------:R-:W-:Y:S01]  /*5390*/  FADD.FTZ R42, R44, R43 ;  /* 0x0000002b2c2a7221 */ /* 0x000fe20000010000 */
[----:B------:R-:W-:Y:S01]  /*53a0*/  FADD.FTZ R43, R45, R36 ;  /* 0x000000242d2b7221 */ /* 0x000fe20000010000 */
[----:B------:R-:W5:Y:S01]  /*53b0*/  LDS.128 R48, [R109+0x1770] ;  /* 0x001770006d307984 */ /* 0x000f620000000c00 */
[----:B------:R-:W-:Y:S01]  /*53c0*/  FADD.FTZ R40, R40, R37 ;  /* 0x0000002528287221 */ /* 0x000fe20000010000 */
[----:B------:R-:W-:Y:S01]  /*53d0*/  FADD.FTZ R37, R41, R38 ;  /* 0x0000002629257221 */ /* 0x000fe20000010000 */
[----:B------:R-:W-:Y:S01]  /*53e0*/  FADD.FTZ R36, R42, R39 ;  /* 0x000000272a247221 */ /* 0x000fe20000010000 */
[----:B------:R-:W5:Y:S01]  /*53f0*/  LDS.128 R44, [R109+0x1860] ;  /* 0x001860006d2c7984 */ /* 0x000f620000000c00 */
        /* <DEDUP_REMOVED lines=10> */
[----:B------:R-:W-:Y:S01]  /*54a0*/  FADD.FTZ R117, R117, R64 ;  /* 0x0000004075757221 */ /* 0x000fe20000010000 */
[----:B------:R-:W1:Y:S01]  /*54b0*/  LDS.128 R32, [R109+0x1b30] ;  /* 0x001b30006d207984 */ /* 0x000e620000000c00 */
[----:B------:R-:W-:Y:S01]  /*54c0*/  FADD.FTZ R64, R28, R65 ;  /* 0x000000411c407221 */ /* 0x000fe20000010000 */
[----:B------:R-:W-:Y:S01]  /*54d0*/  FADD.FTZ R119, R29, R66 ;  /* 0x000000421d777221 */ /* 0x000fe20000010000 */
[----:B------:R-:W-:Y:S01]  /*54e0*/  FADD.FTZ R116, R116, R67 ;  /* 0x0000004374747221 */ /* 0x000fe20000010000 */
[----:B------:R-:W1:Y:S01]  /*54f0*/  LDS.128 R28, [R109+0x1c20] ;  /* 0x001c20006d1c7984 */ /* 0x000e620000000c00 */
[----:B--2---:R-:W-:Y:S01]  /*5500*/  FADD.FTZ R117, R117, R24 ;  /* 0x0000001875757221 */ /* 0x004fe20000010000 */
[----:B------:R-:W-:Y:S01]  /*5510*/  FADD.FTZ R24, R64, R25 ;  /* 0x0000001940187221 */ /* 0x000fe20000010000 */
[----:B------:R-:W-:Y:S01]  /*5520*/  FADD.FTZ R119, R119, R26 ;  /* 0x0000001a77777221 */ /* 0x000fe20000010000 */
[----:B------:R-:W2:Y:S01]  /*5530*/  LDS.128 R64, [R109+0x1d10] ;  /* 0x001d10006d407984 */ /* 0x000ea20000000c00 */
        /* <DEDUP_REMOVED lines=8> */
[----:B------:R-:W-:Y:S01]  /*55c0*/  FADD.FTZ R116, R116, R59 ;  /* 0x0000003b74747221 */ /* 0x000fe20000010000 */
[----:B----4-:R-:W-:Y:S01]  /*55d0*/  FADD.FTZ R117, R117, R52 ;  /* 0x0000003475757221 */ /* 0x010fe20000010000 */
[----:B------:R-:W-:Y:S01]  /*55e0*/  FADD.FTZ R24, R24, R53 ;  /* 0x0000003518187221 */ /* 0x000fe20000010000 */
[----:B------:R-:W-:Y:S01]  /*55f0*/  FADD.FTZ R119, R119, R54 ;  /* 0x0000003677777221 */ /* 0x000fe20000010000 */
[----:B------:R-:W-:Y:S01]  /*5600*/  FADD.FTZ R116, R116, R55 ;  /* 0x0000003774747221 */ /* 0x000fe20000010000 */
[----:B-----5:R-:W-:Y:S01]  /*5610*/  FADD.FTZ R117, R117, R48 ;  /* 0x0000003075757221 */ /* 0x020fe20000010000 */
[----:B------:R-:W-:Y:S01]  /*5620*/  FADD.FTZ R24, R24, R49 ;  /* 0x0000003118187221 */ /* 0x000fe20000010000 */
[----:B------:R-:W-:Y:S01]  /*5630*/  FADD.FTZ R119, R119, R50 ;  /* 0x0000003277777221 */ /* 0x000fe20000010000 */
[----:B------:R-:W-:Y:S01]  /*5640*/  FADD.FTZ R116, R116, R51 ;  /* 0x0000003374747221 */ /* 0x000fe20000010000 */
[----:B------:R-:W-:Y:S01]  /*5650*/  FADD.FTZ R117, R117, R44 ;  /* 0x0000002c75757221 */ /* 0x000fe20000010000 */
[----:B------:R-:W-:Y:S01]  /*5660*/  FADD.FTZ R24, R24, R45 ;  /* 0x0000002d18187221 */ /* 0x000fe20000010000 */
[----:B------:R-:W-:Y:S01]  /*5670*/  FADD.FTZ R119, R119, R46 ;  /* 0x0000002e77777221 */ /* 0x000fe20000010000 */
[----:B------:R-:W-:Y:S01]  /*5680*/  FADD.FTZ R116, R116, R47 ;  /* 0x0000002f74747221 */ /* 0x000fe20000010000 */
        /* <DEDUP_REMOVED lines=19> */
[----:B------:R-:W-:-:S07]  /*57c0*/  FADD.FTZ R67, R116, R67 ;  /* 0x0000004374437221 */ /* 0x000fce0000010000 */
.L_x_157:
[----:B------:R-:W-:Y:S05]  /*57d0*/  BSYNC B0 ;  /* 0x0000000000007941 */ /* 0x000fea0003800000 */
.L_x_156:
[----:B------:R-:W-:Y:S01]  /*57e0*/  BSSY B0, `(.L_x_158) ;  /* 0x0000010000007945 */ /* 0x000fe20003800000 */
[----:B------:R-:W-:Y:S01]  /*57f0*/  PRMT R27, R105, 0x7632, R27 ;  /* 0x00007632691b7816 */ /* 0x000fe2000000001b */
[----:B------:R-:W-:Y:S01]  /*5800*/  IMAD.WIDE R108, R108, 0x4, R114 ;  /* 0x000000046c6c7825 */ /* 0x000fe200078e0272 */
[----:B------:R-:W-:Y:S01]  /*5810*/  PRMT R26, R104, 0x7632, R26 ;  /* 0x00007632681a7816 */ /* 0x000fe2000000001a */
[----:B------:R-:W-:Y:S06]  /*5820*/  @P6 BRA `(.L_x_159) ;  /* 0x00000000002c6947 */ /* 0x000fec0003800000 */
[----:B------:R-:W0:Y:S01]  /*5830*/  LDC.64 R24, c[0x0][0x288] ;  /* 0x0000a200ff187b82 */ /* 0x000e220000000a00 */
[-C--:B------:R-:W-:Y:S01]  /*5840*/  LEA R32, P6, R6, R108.reuse, 0x2 ;  /* 0x0000006c06207211 */ /* 0x080fe200078c10ff */
[----:B------:R1:W-:Y:S03]  /*5850*/  REDG.E.ADD.F32.FTZ.RN.STRONG.GPU desc[UR8][R108.64], R64 ;  /* 0x000000406c0079a6 */ /* 0x0003e6000c10f388 */
[----:B------:R-:W-:Y:S02]  /*5860*/  IADD3.X R33, R109, R11, RZ, P6, !PT ;  /* 0x0000000b6d217210 */ /* 0x000fe400037fe4ff */
[----:B------:R-:W-:-:S03]  /*5870*/  LEA R28, P6, R8, R108, 0x2 ;  /* 0x0000006c081c7211 */ /* 0x000fc600078c10ff */
[----:B------:R1:W-:Y:S01]  /*5880*/  REDG.E.ADD.F32.FTZ.RN.STRONG.GPU desc[UR8][R32.64], R65 ;  /* 0x00000041200079a6 */ /* 0x0003e2000c10f388 */
[----:B------:R-:W-:Y:S02]  /*5890*/  IADD3.X R29, R109, R12, RZ, P6, !PT ;  /* 0x0000000c6d1d7210 */ /* 0x000fe400037fe4ff */
[----:B0-----:R-:W-:-:S04]  /*58a0*/  LEA R30, P6, R24, R108, 0x2 ;  /* 0x0000006c181e7211 */ /* 0x001fc800078c10ff */
[----:B------:R-:W-:-:S05]  /*58b0*/  LEA.HI.X R31, R24, R109, R25, 0x2, P6 ;  /* 0x0000006d181f7211 */ /* 0x000fca00030f1419 */
[----:B------:R1:W-:Y:S04]  /*58c0*/  REDG.E.ADD.F32.FTZ.RN.STRONG.GPU desc[UR8][R30.64], R66 ;  /* 0x000000421e0079a6 */ /* 0x0003e8000c10f388 */
[----:B------:R1:W-:Y:S02]  /*58d0*/  REDG.E.ADD.F32.FTZ.RN.STRONG.GPU desc[UR8][R28.64], R67 ;  /* 0x000000431c0079a6 */ /* 0x0003e4000c10f388 */
.L_x_159:
[----:B------:R-:W-:Y:S05]  /*58e0*/  BSYNC B0 ;  /* 0x0000000000007941 */ /* 0x000fea0003800000 */
.L_x_158:
[----:B------:R-:W-:Y:S02]  /*58f0*/  ISETP.GE.U32.AND P6, PT, R2, 0x2, PT ;  /* 0x000000020200780c */ /* 0x000fe40003fc6070 */
[----:B------:R-:W-:Y:S02]  /*5900*/  PRMT R57, R106, 0x7632, R57 ;  /* 0x000076326a397816 */ /* 0x000fe40000000039 */
[----:B------:R-:W-:Y:S02]  /*5910*/  PRMT R56, R103, 0x7632, R56 ;  /* 0x0000763267387816 */ /* 0x000fe40000000038 */
[----:B------:R-:W-:Y:S02]  /*5920*/  PRMT R55, R101, 0x7632, R55 ;  /* 0x0000763265377816 */ /* 0x000fe40000000037 */
[----:B------:R-:W-:Y:S02]  /*5930*/  PRMT R54, R100, 0x7632, R54 ;  /* 0x0000763264367816 */ /* 0x000fe40000000036 */
[----:B------:R-:W-:-:S02]  /*5940*/  PRMT R51, R97, 0x7632, R51 ;  /* 0x0000763261337816 */ /* 0x000fc40000000033 */
[----:B------:R-:W-:Y:S02]  /*5950*/  PRMT R50, R96, 0x7632, R50 ;  /* 0x0000763260327816 */ /* 0x000fe40000000032 */
        /* <DEDUP_REMOVED lines=16> */
[----:B-1----:R-:W-:-:S02]  /*5a60*/  PRMT R33, R72, 0x7632, R33 ;  /* 0x0000763248217816 */ /* 0x002fc40000000021 */
[----:B------:R-:W-:Y:S02]  /*5a70*/  PRMT R32, R17, 0x7632, R32 ;  /* 0x0000763211207816 */ /* 0x000fe40000000020 */
[----:B------:R-:W-:Y:S02]  /*5a80*/  PRMT R31, R13, 0x7632, R31 ;  /* 0x000076320d1f7816 */ /* 0x000fe4000000001f */
[----:B------:R-:W-:Y:S02]  /*5a90*/  PRMT R30, R14, 0x7632, R30 ;  /* 0x000076320e1e7816 */ /* 0x000fe4000000001e */
[----:B------:R-:W-:Y:S02]  /*5aa0*/  PRMT R29, R15, 0x7632, R29 ;  /* 0x000076320f1d7816 */ /* 0x000fe4000000001d */
[----:B------:R-:W-:Y:S02]  /*5ab0*/  PRMT R28, R16, 0x7632, R28 ;  /* 0x00007632101c7816 */ /* 0x000fe4000000001c */
[----:B------:R-:W-:-:S02]  /*5ac0*/  PRMT R53, R102, 0x7632, R53 ;  /* 0x0000763266357816 */ /* 0x000fc40000000035 */
[----:B------:R-:W-:Y:S01]  /*5ad0*/  PRMT R52, R99, 0x7632, R52 ;  /* 0x0000763263347816 */ /* 0x000fe20000000034 */
[----:B------:R-:W-:Y:S06]  /*5ae0*/  @!P6 BRA `(.L_x_160) ;  /* 0x0000001000a8e947 */ /* 0x000fec0003800000 */
[----:B------:R-:W0:Y:S01]  /*5af0*/  LDC.64 R24, c[0x0][0x258] ;  /* 0x00009600ff187b82 */ /* 0x000e220000000a00 */
        /* <DEDUP_REMOVED lines=10> */
[C---:B------:R-:W-:Y:S01]  /*5ba0*/  LEA R58, P6, R79.reuse, R60, 0x3 ;  /* 0x0000003c4f3a7211 */ /* 0x040fe200078c18ff */
[----:B------:R-:W-:Y:S01]  /*5bb0*/  HFMA2.MMA R62, -RZ, RZ, 0, 5.9604644775390625e-08 ;  /* 0x00000001ff3e7435 */ /* 0x000fe200000001ff */
[----:B------:R-:W-:Y:S01]  /*5bc0*/  VOTEU.ANY UR5, UPT, PT ;  /* 0x0000000000057886 */ /* 0x000fe200038e0100 */
[----:B------:R-:W-:Y:S01]  /*5bd0*/  P2R R64, PR, RZ, 0x1 ;  /* 0x00000001ff407803 */ /* 0x000fe20000000000 */
[----:B------:R-:W-:Y:S01]  /*5be0*/  UPOPC UR6, UR5 ;  /* 0x00000005000672bf */ /* 0x000fe20008000000 */
[----:B------:R-:W-:Y:S01]  /*5bf0*/  LEA.HI.X R59, R79, R61, RZ, 0x3, P6 ;  /* 0x0000003d4f3b7211 */ /* 0x000fe200030f1cff */
[----:B------:R-:W-:Y:S01]  /*5c00*/  UFLO.U32 UR5, UR5 ;  /* 0x00000005000572bd */ /* 0x000fe200080e0000 */
[----:B------:R-:W-:-:S03]  /*5c10*/  LOP3.LUT P6, RZ, R73, 0x2, RZ, 0xc0, !PT ;  /* 0x0000000249ff7812 */ /* 0x000fc600078cc0ff */
[----:B------:R1:W-:Y:S01]  /*5c20*/  STG.E.64 desc[UR8][R58.64], R68 ;  /* 0x000000443a007986 */ /* 0x0003e2000c101b08 */
[----:B------:R-:W-:Y:S02]  /*5c30*/  SEL R65, R2, RZ, !P6 ;  /* 0x000000ff02417207 */ /* 0x000fe40007000000 */
[----:B------:R-:W-:Y:S02]  /*5c40*/  SEL R62, R62, 0xffffffff, !P6 ;  /* 0xffffffff3e3e7807 */ /* 0x000fe40007000000 */
[----:B------:R-:W-:-:S03]  /*5c50*/  ISETP.NE.AND P6, PT, R65, -0x1, PT ;  /* 0xffffffff4100780c */ /* 0x000fc60003fc5270 */
[----:B------:R-:W-:Y:S01]  /*5c60*/  IMAD R63, R62, UR6, RZ ;  /* 0x000000063e3f7c24 */ /* 0x000fe2000f8e02ff */
[----:B0-----:R-:W-:-:S13]  /*5c70*/  ISETP.EQ.U32.AND P0, PT, R4, UR5, PT ;  /* 0x0000000504007c0c */ /* 0x001fda000bf02070 */
[----:B------:R-:W-:Y:S06]  /*5c80*/  @P0 MEMBAR.ALL.GPU ;  /* 0x0000000000000992 */ /* 0x000fec000000a000 */
[----:B------:R-:W-:-:S00]  /*5c90*/  @P0 ERRBAR ;  /* 0x00000000000009ab */ /* 0x000fc00000000000 */
[----:B------:R-:W-:Y:S06]  /*5ca0*/  @P0 CGAERRBAR ;  /* 0x00000000000005ab */ /* 0x000fec0000000000 */
[----:B------:R1:W-:Y:S01]  /*5cb0*/  @P0 REDG.E.ADD.S32.STRONG.GPU desc[UR8][R24.64], R63 ;  /* 0x0000003f1800098e */ /* 0x0003e2000c10e388 */
[----:B------:R-:W-:Y:S01]  /*5cc0*/  ISETP.NE.AND P0, PT, R64, RZ, PT ;  /* 0x000000ff4000720c */ /* 0x000fe20003f05270 */
[----:B------:R-:W-:-:S12]  /*5cd0*/  @!P6 BRA `(.L_x_161) ;  /* 0x000000000014e947 */ /* 0x000fd80003800000 */
.L_x_162:
[----:B-1----:R-:W2:Y:S04]  /*5ce0*/  LDG.E.STRONG.GPU R58, desc[UR8][R24.64] ;  /* 0x00000008183a7981 */ /* 0x002ea8000c1ef900 */
[----:B--2---:R-:W-:Y:S01]  /*5cf0*/  CCTL.IVALL ;  /* 0x00000000ff00798f */ /* 0x004fe20002000000 */
[----:B------:R-:W-:Y:S05]  /*5d00*/  YIELD ;  /* 0x0000000000007946 */ /* 0x000fea0003800000 */
[----:B------:R-:W-:-:S13]  /*5d10*/  ISETP.NE.AND P6, PT, R58, R65, PT ;  /* 0x000000413a00720c */ /* 0x000fda0003fc5270 */
[----:B------:R-:W-:Y:S05]  /*5d20*/  @P6 BRA `(.L_x_162) ;  /* 0xfffffffc00ec6947 */ /* 0x000fea000383ffff */
.L_x_161:
        /* <DEDUP_REMOVED lines=8> */
[----:B------:R-:W-:Y:S01]  /*5db0*/  IADD3 R58, -R75, R2, RZ ;  /* 0x000000024b3a7210 */ /* 0x000fe20007ffe1ff */
[----:B------:R-:W-:-:S03]  /*5dc0*/  HFMA2.MMA R59, -RZ, RZ, 0, 0 ;  /* 0x00000000ff3b7435 */ /* 0x000fc600000001ff */
        /* <DEDUP_REMOVED lines=12> */
.L_x_166:
        /* <DEDUP_REMOVED lines=115> */
.L_x_165:
        /* <DEDUP_REMOVED lines=63> */
.L_x_167:
[----:B------:R-:W-:-:S04]  /*69b0*/  LOP3.LUT P6, RZ, R83, 0x1, RZ, 0xc0, !PT ;  /* 0x0000000153ff7812 */ /* 0x000fc800078cc0ff */
[----:B------:R-:W-:-:S13]  /*69c0*/  ISETP.NE.OR P6, PT, R58, RZ, P6 ;  /* 0x000000ff3a00720c */ /* 0x000fda00037c5670 */
[----:B------:R-:W-:Y:S05]  /*69d0*/  @!P6 BRA `(.L_x_163) ;  /* 0x00000000007ce947 */ /* 0x000fea0003800000 */
.L_x_164:
        /* <DEDUP_REMOVED lines=31> */
.L_x_163:
[----:B------:R-:W-:-:S13]  /*6bd0*/  ISETP.NE.AND P6, PT, R75, RZ, PT ;  /* 0x000000ff4b00720c */ /* 0x000fda0003fc5270 */
        /* <DEDUP_REMOVED lines=9> */
.L_x_169:
[----:B------:R-:W-:Y:S05]  /*6c70*/  BSYNC B0 ;  /* 0x0000000000007941 */ /* 0x000fea0003800000 */
.L_x_168:
        /* <DEDUP_REMOVED lines=17> */
.L_x_160:
[----:B------:R-:W0:Y:S01]  /*6d90*/  S2UR UR6, SR_CgaCtaId ;  /* 0x00000000000679c3 */ /* 0x000e220000008800 */
[----:B------:R-:W-:Y:S01]  /*6da0*/  UMOV UR5, 0x400 ;  /* 0x0000040000057882 */ /* 0x000fe20000000000 */
[----:B------:R-:W-:Y:S01]  /*6db0*/  ISETP.NE.AND P6, PT, RZ, UR10, PT ;  /* 0x0000000aff007c0c */ /* 0x000fe2000bfc5270 */
[----:B-1----:R-:W-:Y:S01]  /*6dc0*/  IMAD.WIDE.U32 R58, R81, -0x77777777, RZ ;  /* 0x88888889513a7825 */ /* 0x002fe200078e00ff */
[----:B------:R-:W-:Y:S02]  /*6dd0*/  SHF.L.U32 R105, R105, 0x10, RZ ;  /* 0x0000001069697819 */ /* 0x000fe400000006ff */
[----:B------:R-:W-:Y:S02]  /*6de0*/  SHF.L.U32 R27, R27, 0x10, RZ ;  /* 0x000000101b1b7819 */ /* 0x000fe400000006ff */
[----:B------:R-:W1:Y:S01]  /*6df0*/  LDC R60, c[0x0][0x2ac] ;  /* 0x0000ab00ff3c7b82 */ /* 0x000e620000000800 */
[----:B------:R-:W-:Y:S02]  /*6e00*/  SHF.R.U32.HI R59, RZ, 0x3, R59 ;  /* 0x00000003ff3b7819 */ /* 0x000fe4000001163b */
[----:B------:R-:W-:Y:S01]  /*6e10*/  FADD.FTZ R64, -R18, R27 ;  /* 0x0000001b12407221 */ /* 0x000fe20000010100 */
[----:B------:R-:W-:-:S02]  /*6e20*/  SHF.L.U32 R65, R104, 0x10, RZ ;  /* 0x0000001068417819 */ /* 0x000fc400000006ff */
[----:B------:R-:W-:Y:S01]  /*6e30*/  SHF.L.U32 R62, R26, 0x10, RZ ;  /* 0x000000101a3e7819 */ /* 0x000fe200000006ff */
[----:B------:R-:W-:Y:S01]  /*6e40*/  FMUL.FTZ R64, R64, R107 ;  /* 0x0000006b40407220 */ /* 0x000fe20000410000 */
[----:B------:R-:W-:Y:S02]  /*6e50*/  SHF.L.U32 R63, R106, 0x10, RZ ;  /* 0x000000106a3f7819 */ /* 0x000fe400000006ff */
[----:B------:R-:W-:Y:S01]  /*6e60*/  SHF.L.U32 R57, R57, 0x10, RZ ;  /* 0x0000001039397819 */ /* 0x000fe200000006ff */
[----:B0-----:R-:W-:-:S09]  /*6e70*/  ULEA UR5, UR6, UR5, 0x18 ;  /* 0x0000000506057291 */ /* 0x001fd2000f8ec03f */
[----:B------:R-:W-:Y:S01]  /*6e80*/  @!P0 STS.64 [UR5+0x90], R68 ;  /* 0x00009044ff008988 */ /* 0x000fe20008000a05 */
[----:B------:R-:W-:Y:S06]  /*6e90*/  BAR.SYNC.DEFER_BLOCKING 0x0 ;  /* 0x0000000000007b1d */ /* 0x000fec0000010000 */
        /* <DEDUP_REMOVED lines=25> */
.L_x_170:
        /* <DEDUP_REMOVED lines=21> */
.L_x_172:
[----:B------:R-:W-:Y:S05]  /*7180*/  BSYNC B0 ;  /* 0x0000000000007941 */ /* 0x000fea0003800000 */
.L_x_171:
        /* <DEDUP_REMOVED lines=28> */
.L_x_173:
        /* <DEDUP_REMOVED lines=20> */
.L_x_175:
[----:B------:R-:W-:Y:S05]  /*7490*/  BSYNC B0 ;  /* 0x0000000000007941 */ /* 0x000fea0003800000 */
.L_x_174:
        /* <DEDUP_REMOVED lines=27> */
.L_x_176:
        /* <DEDUP_REMOVED lines=20> */
.L_x_178:
[----:B------:R-:W-:Y:S05]  /*7790*/  BSYNC B0 ;  /* 0x0000000000007941 */ /* 0x000fea0003800000 */
.L_x_177:
        /* <DEDUP_REMOVED lines=27> */
.L_x_179:
[----:B------:R-:W-:Y:S01]  /*7950*/  LOP3.LUT P0, RZ, R83, 0x40, RZ, 0xc0, !PT ;  /* 0x0000004053ff7812 */ /* 0x000fe2000780c0ff */
[----:B------:R-:W-:-:S12]  /*7960*/  BSSY B0, `(.L_x_180) ;  /* 0x0000016000007945 */ /* 0x000fd80003800000 */
[----:B------:R-:W-:Y:S05]  /*7970*/  @!P0 BRA `(.L_x_181) ;  /* 0x0000000000508947 */ /* 0x000fea0003800000 */
[----:B------:R-:W-:Y:S01]  /*7980*/  IADD3 R27, R80, 0x60, RZ ;  /* 0x00000060501b7810 */ /* 0x000fe20007ffe0ff */
[----:B------:R-:W-:Y:S01]  /*7990*/  ULDC.64 UR12, c[0x0][0x288] ;  /* 0x0000a200000c7ab9 */ /* 0x000fe20000000a00 */
[----:B------:R-:W-:Y:S02]  /*79a0*/  MOV R24, R110 ;  /* 0x0000006e00187202 */ /* 0x000fe40000000f00 */
[----:B------:R-:W-:Y:S02]  /*79b0*/  SHF.R.S32.HI R26, RZ, 0x1f, R27 ;  /* 0x0000001fff1a7819 */ /* 0x000fe4000001141b */
[----:B------:R-:W-:-:S03]  /*79c0*/  MOV R25, R113 ;  /* 0x0000007100197202 */ /* 0x000fc60000000f00 */
[----:B------:R-:W-:Y:S02]  /*79d0*/  IMAD R26, R26, UR12, RZ ;  /* 0x0000000c1a1a7c24 */ /* 0x000fe4000f8e02ff */
        /* <DEDUP_REMOVED lines=9> */
[----:B------:R-:W-:-:S04]  /*7a70*/  FFMA.FTZ R24, R99, R20, -R24 ;  /* 0x0000001463187223 */ /* 0x000fc80000010818 */
[-C--:B------:R-:W-:Y:S01]  /*7a80*/  FMUL.FTZ R25, R24, R107.reuse ;  /* 0x0000006b18197220 */ /* 0x080fe20000410000 */
[----:B------:R-:W-:-:S05]  /*7a90*/  FMUL.FTZ R24, R52, R107 ;  /* 0x0000006b34187220 */ /* 0x000fca0000410000 */
[----:B------:R-:W-:-:S05]  /*7aa0*/  F2FP.BF16.F32.PACK_AB R25, R24, R25 ;  /* 0x000000191819723e */ /* 0x000fca00000010ff */
[----:B------:R0:W-:Y:S02]  /*7ab0*/  STG.E desc[UR8][R26.64], R25 ;  /* 0x000000191a007986 */ /* 0x0001e4000c101908 */
.L_x_181:
[----:B------:R-:W-:Y:S05]  /*7ac0*/  BSYNC B0 ;  /* 0x0000000000007941 */ /* 0x000fea0003800000 */
.L_x_180:
        /* <DEDUP_REMOVED lines=28> */
.L_x_182:
        /* <DEDUP_REMOVED lines=23> */
.L_x_184:
[----:B------:R-:W-:Y:S05]  /*7e00*/  BSYNC B0 ;  /* 0x0000000000007941 */ /* 0x000fea0003800000 */
.L_x_183:
        /* <DEDUP_REMOVED lines=28> */
.L_x_185:
        /* <DEDUP_REMOVED lines=23> */
.L_x_187:
[----:B------:R-:W-:Y:S05]  /*8140*/  BSYNC B0 ;  /* 0x0000000000007941 */ /* 0x000fea0003800000 */
.L_x_186:
        /* <DEDUP_REMOVED lines=28> */
.L_x_188:
        /* <DEDUP_REMOVED lines=23> */
.L_x_190:
[----:B------:R-:W-:Y:S05]  /*8480*/  BSYNC B0 ;  /* 0x0000000000007941 */ /* 0x000fea0003800000 */
.L_x_189:
        /* <DEDUP_REMOVED lines=28> */
.L_x_191:
        /* <DEDUP_REMOVED lines=23> */
.L_x_193:
[----:B------:R-:W-:Y:S05]  /*87c0*/  BSYNC B0 ;  /* 0x0000000000007941 */ /* 0x000fea0003800000 */
.L_x_192:
        /* <DEDUP_REMOVED lines=28> */
.L_x_194:
        /* <DEDUP_REMOVED lines=23> */
.L_x_196:
[----:B------:R-:W-:Y:S05]  /*8b00*/  BSYNC B0 ;  /* 0x0000000000007941 */ /* 0x000fea0003800000 */
.L_x_195:
        /* <DEDUP_REMOVED lines=28> */
.L_x_197:
[----:B------:R-:W-:Y:S04]  /*8cd0*/  BSSY B0, `(.L_x_198) ;  /* 0x0000016000007945 */ /* 0x000fe80003800000 */
        /* <DEDUP_REMOVED lines=21> */
.L_x_199:
[----:B------:R-:W-:Y:S05]  /*8e30*/  BSYNC B0 ;  /* 0x0000000000007941 */ /* 0x000fea0003800000 */
.L_x_198:
        /* <DEDUP_REMOVED lines=27> */
.L_x_200:
        /* <DEDUP_REMOVED lines=22> */
.L_x_202:
[----:B------:R-:W-:Y:S05]  /*9150*/  BSYNC B0 ;  /* 0x0000000000007941 */ /* 0x000fea0003800000 */
.L_x_201:
[C---:B------:R-:W-:Y:S01]  /*9160*/  FADD.FTZ R26, -R18.reuse, R49 ;  /* 0x00000031121a7221 */ /* 0x040fe20000010100 */
[----:B0-----:R-:W-:Y:S01]  /*9170*/  FADD.FTZ R24, -R18, R45 ;  /* 0x0000002d12187221 */ /* 0x001fe20000010100 */
[----:B------:R-:W-:Y:S01]  /*9180*/  IMAD R59, R60, UR7, R59 ;  /* 0x000000073c3b7c24 */ /* 0x000fe2000f8e023b */
        /* <DEDUP_REMOVED lines=24> */
.L_x_203:
        /* <DEDUP_REMOVED lines=22> */
.L_x_205:
[----:B------:R-:W-:Y:S05]  /*9470*/  BSYNC B0 ;  /* 0x0000000000007941 */ /* 0x000fea0003800000 */
.L_x_204:
[----:B------:R-:W-:Y:S01]  /*9480*/  SHF.L.U32 R35, R35, 0x10, RZ ;  /* 0x0000001023237819 */ /* 0x000fe200000006ff */
[----:B------:R-:W-:Y:S01]  /*9490*/  FADD.FTZ R26, -R18, R71 ;  /* 0x00000047121a7221 */ /* 0x000fe20000010100 */
[----:B------:R-:W-:Y:S01]  /*94a0*/  IADD3 R42, R59, 0x180, RZ ;  /* 0x000001803b2a7810 */ /* 0x000fe20007ffe0ff */
[----:B------:R-:W-:Y:S01]  /*94b0*/  ULDC.64 UR12, c[0x0][0x290] ;  /* 0x0000a400000c7ab9 */ /* 0x000fe20000000a00 */
[----:B0-----:R-:W-:Y:S01]  /*94c0*/  SHF.L.U32 R19, R70, 0x10, RZ ;  /* 0x0000001046137819 */ /* 0x001fe200000006ff */
        /* <DEDUP_REMOVED lines=24> */
.L_x_206:
[----:B------:R-:W-:Y:S01]  /*9650*/  ISETP.GE.U32.AND P0, PT, R42, UR12, PT ;  /* 0x0000000c2a007c0c */ /* 0x000fe2000bf06070 */
[----:B------:R-:W-:Y:S01]  /*9660*/  BSSY B0, `(.L_x_207) ;  /* 0x000001a000007945 */ /* 0x000fe20003800000 */
[----:B------:R-:W-:Y:S02]  /*9670*/  SHF.L.U32 R37, R72, 0x10, RZ ;  /* 0x0000001048257819 */ /* 0x000fe400000006ff */
[----:B------:R-:W-:Y:S02]  /*9680*/  ISETP.GE.AND.EX P0, PT, R43, UR13, PT, P0 ;  /* 0x0000000d2b007c0c */ /* 0x000fe4000bf06300 */
[----:B------:R-:W-:Y:S02]  /*9690*/  SHF.L.U32 R33, R33, 0x10, RZ ;  /* 0x0000001021217819 */ /* 0x000fe400000006ff */
[----:B------:R-:W-:-:S13]  /*96a0*/  ISETP.LT.U32.AND P0, PT, R81, 0x1e0, !P0 ;  /* 0x000001e05100780c */ /* 0x000fda0004701070 */
        /* <DEDUP_REMOVED lines=21> */
.L_x_208:
[----:B------:R-:W-:Y:S05]  /*9800*/  BSYNC B0 ;  /* 0x0000000000007941 */ /* 0x000fea0003800000 */
.L_x_207:
[C---:B------:R-:W-:Y:S01]  /*9810*/  FADD.FTZ R26, -R18.reuse, R37 ;  /* 0x00000025121a7221 */ /* 0x040fe20000010100 */
[----:B------:R-:W-:Y:S01]  /*9820*/  IADD3 R38, R59, 0x1a0, RZ ;  /* 0x000001a03b267810 */ /* 0x000fe20007ffe0ff */
[----:B0-----:R-:W-:Y:S01]  /*9830*/  FADD.FTZ R24, -R18, R33 ;  /* 0x0000002112187221 */ /* 0x001fe20000010100 */
[----:B------:R-:W-:Y:S01]  /*9840*/  SHF.L.U32 R17, R17, 0x10, RZ ;  /* 0x0000001011117819 */ /* 0x000fe200000006ff */
[-C--:B------:R-:W-:Y:S01]  /*9850*/  FMUL.FTZ R37, R26, R107.reuse ;  /* 0x0000006b1a257220 */ /* 0x080fe20000410000 */
[----:B------:R-:W-:Y:S01]  /*9860*/  SHF.L.U32 R32, R32, 0x10, RZ ;  /* 0x0000001020207819 */ /* 0x000fe200000006ff */
[----:B------:R-:W-:Y:S01]  /*9870*/  FMUL.FTZ R36, R24, R107 ;  /* 0x0000006b18247220 */ /* 0x000fe20000410000 */
[----:B------:R-:W-:Y:S01]  /*9880*/  SHF.R.S32.HI R39, RZ, 0x1f, R38 ;  /* 0x0000001fff277819 */ /* 0x000fe20000011426 */
        /* <DEDUP_REMOVED lines=19> */
.L_x_209:
        /* <DEDUP_REMOVED lines=17> */
[----:B------:R-:W-:-:S04]  /*9ad0*/  IADD3 R13, R27, R13, RZ ;  /* 0x0000000d1b0d7210 */ /* 0x000fc80007ffe0ff */
        /* <DEDUP_REMOVED lines=9> */
.L_x_211:
[----:B------:R-:W-:Y:S05]  /*9b70*/  BSYNC B0 ;  /* 0x0000000000007941 */ /* 0x000fea0003800000 */
.L_x_210:
        /* <DEDUP_REMOVED lines=27> */
.L_x_212:
[----:B------:R-:W-:Y:S01]  /*9d30*/  ISETP.GE.U32.AND P0, PT, R35, UR12, PT ;  /* 0x0000000c23007c0c */ /* 0x000fe2000bf06070 */
[----:B------:R-:W-:Y:S01]  /*9d40*/  BSSY B0, `(.L_x_213) ;  /* 0x000001c000007945 */ /* 0x000fe20003800000 */
[----:B------:R-:W-:Y:S02]  /*9d50*/  SHF.L.U32 R15, R15, 0x10, RZ ;  /* 0x000000100f0f7819 */ /* 0x000fe400000006ff */
[----:B------:R-:W-:Y:S02]  /*9d60*/  ISETP.GE.AND.EX P0, PT, R36, UR13, PT, P0 ;  /* 0x0000000d24007c0c */ /* 0x000fe4000bf06300 */
[----:B------:R-:W-:Y:S01]  /*9d70*/  SHF.L.U32 R29, R29, 0x10, RZ ;  /* 0x000000101d1d7819 */ /* 0x000fe200000006ff */
[----:B------:R-:W-:Y:S01]  /*9d80*/  FADD.FTZ R26, -R18, R15 ;  /* 0x0000000f121a7221 */ /* 0x000fe20000010100 */
[----:B------:R-:W-:-:S03]  /*9d90*/  ISETP.LT.U32.AND P0, PT, R81, 0x1e0, !P0 ;  /* 0x000001e05100780c */ /* 0x000fc60004701070 */
[----:B------:R-:W-:-:S10]  /*9da0*/  FADD.FTZ R24, -R18, R29 ;  /* 0x0000001d12187221 */ /* 0x000fd40000010100 */
        /* <DEDUP_REMOVED lines=21> */
.L_x_214:
[----:B------:R-:W-:Y:S05]  /*9f00*/  BSYNC B0 ;  /* 0x0000000000007941 */ /* 0x000fea0003800000 */
.L_x_213:
[----:B------:R-:W-:Y:S01]  /*9f10*/  IADD3 R59, R59, 0x1e0, RZ ;  /* 0x000001e03b3b7810 */ /* 0x000fe20007ffe0ff */
[-C--:B------:R-:W-:Y:S01]  /*9f20*/  FMUL.FTZ R27, R26, R107.reuse ;  /* 0x0000006b1a1b7220 */ /* 0x080fe20000410000 */
[----:B0-----:R-:W-:Y:S01]  /*9f30*/  SHF.L.U32 R13, R16, 0x10, RZ ;  /* 0x00000010100d7819 */ /* 0x001fe200000006ff */
[----:B------:R-:W-:Y:S01]  /*9f40*/  FMUL.FTZ R26, R24, R107 ;  /* 0x0000006b181a7220 */ /* 0x000fe20000410000 */
[----:B------:R-:W-:Y:S02]  /*9f50*/  SHF.L.U32 R28, R28, 0x10, RZ ;  /* 0x000000101c1c7819 */ /* 0x000fe400000006ff */
        /* <DEDUP_REMOVED lines=20> */
.L_x_215:
[----:B------:R-:W-:Y:S01]  /*a0a0*/  ISETP.GE.U32.AND P0, PT, R59, UR12, PT ;  /* 0x0000000c3b007c0c */ /* 0x000fe2000bf06070 */
[----:B------:R-:W-:Y:S03]  /*a0b0*/  BSSY B0, `(.L_x_216) ;  /* 0x0000016000007945 */ /* 0x000fe60003800000 */
[----:B------:R-:W-:-:S04]  /*a0c0*/  ISETP.GE.AND.EX P0, PT, R29, UR13, PT, P0 ;  /* 0x0000000d1d007c0c */ /* 0x000fc8000bf06300 */
[----:B------:R-:W-:-:S13]  /*a0d0*/  ISETP.LT.U32.AND P0, PT, R81, 0x1e0, !P0 ;  /* 0x000001e05100780c */ /* 0x000fda0004701070 */
[----:B------:R-:W-:Y:S05]  /*a0e0*/  @!P0 BRA `(.L_x_217) ;  /* 0x0000000000488947 */ /* 0x000fea0003800000 */
[----:B------:R-:W-:Y:S01]  /*a0f0*/  SHF.R.S32.HI R15, RZ, 0x1f, R76 ;  /* 0x0000001fff0f7819 */ /* 0x000fe2000001144c */
[----:B------:R-:W-:Y:S01]  /*a100*/  ULDC.64 UR12, c[0x0][0x288] ;  /* 0x0000a200000c7ab9 */ /* 0x000fe20000000a00 */
[----:B------:R-:W-:Y:S01]  /*a110*/  MOV R111, R113 ;  /* 0x00000071006f7202 */ /* 0x000fe20000000f00 */
[C-C-:B------:R-:W-:Y:S01]  /*a120*/  FFMA.FTZ R16, R58.reuse, R27, R61.reuse ;  /* 0x0000001b3a107223 */ /* 0x140fe2000001003d */
[----:B------:R-:W-:Y:S01]  /*a130*/  FFMA.FTZ R61, R58, R26, R61 ;  /* 0x0000001a3a3d7223 */ /* 0x000fe2000001003d */
[----:B------:R-:W-:Y:S02]  /*a140*/  IMAD R15, R15, UR12, RZ ;  /* 0x0000000c0f0f7c24 */ /* 0x000fe4000f8e02ff */
[----:B------:R-:W-:-:S04]  /*a150*/  IMAD.WIDE.U32 R110, R76, UR12, R110 ;  /* 0x0000000c4c6e7c25 */ /* 0x000fc8000f8e006e */
[----:B------:R-:W-:Y:S01]  /*a160*/  FFMA.FTZ R16, R13, R20, -R16 ;  /* 0x000000140d107223 */ /* 0x000fe20000010810 */
[----:B------:R-:W-:Y:S01]  /*a170*/  FFMA.FTZ R28, R28, R21, -R61 ;  /* 0x000000151c1c7223 */ /* 0x000fe2000001083d */
[----:B------:R-:W-:Y:S01]  /*a180*/  IMAD R15, R76, UR13, R15 ;  /* 0x0000000d4c0f7c24 */ /* 0x000fe2000f8e020f */
[----:B------:R-:W-:Y:S01]  /*a190*/  ULDC.64 UR12, c[0x0][0x210] ;  /* 0x00008400000c7ab9 */ /* 0x000fe20000000a00 */
[-C--:B------:R-:W-:Y:S01]  /*a1a0*/  FMUL.FTZ R13, R16, R107.reuse ;  /* 0x0000006b100d7220 */ /* 0x080fe20000410000 */
[----:B------:R-:W-:Y:S01]  /*a1b0*/  FMUL.FTZ R28, R28, R107 ;  /* 0x0000006b1c1c7220 */ /* 0x000fe20000410000 */
[----:B------:R-:W-:Y:S02]  /*a1c0*/  LEA R14, P0, R110, UR12, 0x1 ;  /* 0x0000000c6e0e7c11 */ /* 0x000fe4000f8008ff */
[----:B------:R-:W-:Y:S02]  /*a1d0*/  IADD3 R15, R111, R15, RZ ;  /* 0x0000000f6f0f7210 */ /* 0x000fe40007ffe0ff */
[----:B------:R-:W-:-:S02]  /*a1e0*/  F2FP.BF16.F32.PACK_AB R13, R28, R13 ;  /* 0x0000000d1c0d723e */ /* 0x000fc400000010ff */
[----:B------:R-:W-:-:S05]  /*a1f0*/  LEA.HI.X R15, R110, UR13, R15, 0x1, P0 ;  /* 0x0000000d6e0f7c11 */ /* 0x000fca00080f0c0f */
[----:B------:R0:W-:Y:S02]  /*a200*/  STG.E desc[UR8][R14.64], R13 ;  /* 0x0000000d0e007986 */ /* 0x0001e4000c101908 */
.L_x_217:
[----:B------:R-:W-:Y:S05]  /*a210*/  BSYNC B0 ;  /* 0x0000000000007941 */ /* 0x000fea0003800000 */
.L_x_216:
[----:B------:R-:W-:Y:S02]  /*a220*/  IADD3 R74, R9, R74, RZ ;  /* 0x0000004a094a7210 */ /* 0x000fe40007ffe0ff */
[----:B------:R-:W-:Y:S02]  /*a230*/  IADD3 R73, R73, 0x1, RZ ;  /* 0x0000000149497810 */ /* 0x000fe40007ffe0ff */
[----:B------:R-:W-:-:S13]  /*a240*/  ISETP.GE.AND P0, PT, R74, UR4, PT ;  /* 0x000000044a007c0c */ /* 0x000fda000bf06270 */
[----:B------:R-:W-:Y:S05]  /*a250*/  @!P0 BRA `(.L_x_218) ;  /* 0xffffff64001c8947 */ /* 0x000fea000383ffff */
.L_x_135:
        /* <DEDUP_REMOVED lines=23> */
.L_x_220:
[----:B------:R-:W-:Y:S05]  /*a3d0*/  BSYNC B0 ;  /* 0x0000000000007941 */ /* 0x000fea0003800000 */
.L_x_219:
[----:B------:R-:W-:Y:S05]  /*a3e0*/  @P0 EXIT ;  /* 0x000000000000094d */ /* 0x000fea0003800000 */
[----:B------:R-:W-:Y:S05]  /*a3f0*/  @P2 BRA `(.L_x_221) ;  /* 0x0000000000202947 */ /* 0x000fea0003800000 */
[----:B------:R-:W-:-:S05]  /*a400*/  IMAD R0, R6, R7, RZ ;  /* 0x0000000706007224 */ /* 0x000fca00078e02ff */
[----:B------:R-:W-:-:S13]  /*a410*/  ISETP.NE.AND P0, PT, R0, -0x1, PT ;  /* 0xffffffff0000780c */ /* 0x000fda0003f05270 */
[----:B------:R-:W-:Y:S05]  /*a420*/  @!P0 BRA `(.L_x_221) ;  /* 0x0000000000148947 */ /* 0x000fea0003800000 */
.L_x_222:
[----:B-1----:R-:W2:Y:S04]  /*a430*/  LDG.E.STRONG.GPU R5, desc[UR8][R2.64] ;  /* 0x0000000802057981 */ /* 0x002ea8000c1ef900 */
[----:B--2---:R-:W-:Y:S01]  /*a440*/  CCTL.IVALL ;  /* 0x00000000ff00798f */ /* 0x004fe20002000000 */
[----:B------:R-:W-:Y:S05]  /*a450*/  YIELD ;  /* 0x0000000000007946 */ /* 0x000fea0003800000 */
[----:B------:R-:W-:-:S13]  /*a460*/  ISETP.NE.AND P0, PT, R5, R0, PT ;  /* 0x000000000500720c */ /* 0x000fda0003f05270 */
[----:B------:R-:W-:Y:S05]  /*a470*/  @P0 BRA `(.L_x_222) ;  /* 0xfffffffc00ec0947 */ /* 0x000fea000383ffff */
.L_x_221:
        /* <DEDUP_REMOVED lines=13> */
[----:B0-----:R-:W0:Y:S01]  /*a550*/  LDC.64 R14, c[0x0][0x218] ;  /* 0x00008600ff0e7b82 */ /* 0x001e220000000a00 */
        /* <DEDUP_REMOVED lines=10> */
.L_x_223:
        /* <DEDUP_REMOVED lines=23> */
.L_x_224:
        /* <DEDUP_REMOVED lines=9> */
.L_x_3254:


//--------------------- .text._Z35group_norm_nhwc_bwd_one_pass_kernelI11Bf16IOBf16WLi64ELi30ELi480EEv26Group_norm_nhwc_bwd_params --------------------------
	.section	.text._Z35group_norm_nhwc_bwd_one_pass_kernelI11Bf16IOBf16WLi64ELi30ELi480EEv26Group_norm_nhwc_bwd_params,"ax",@progbits
	.align	128
        .global         _Z35group_norm_nhwc_bwd_one_pass_kernelI11Bf16IOBf16WLi64ELi30ELi480EEv26Group_norm_nhwc_bwd_params
        .type           _Z35group_norm_nhwc_bwd_one_pass_kernelI11Bf16IOBf16WLi64ELi30ELi480EEv26Group_norm_nhwc_bwd_params,@function
        .size           _Z35group_norm_nhwc_bwd_one_pass_kernelI11Bf16IOBf16WLi64ELi30ELi480EEv26Group_norm_nhwc_bwd_params,(.L_x_3255 - _Z35group_norm_nhwc_bwd_one_pass_kernelI11Bf16IOBf16WLi64ELi30ELi480EEv26Group_norm_nhwc_bwd_params)
        .other          _Z35group_norm_nhwc_bwd_one_pass_kernelI11Bf16IOBf16WLi64ELi30ELi480EEv26Group_norm_nhwc_bwd_params,@"STO_CUDA_ENTRY STV_DEFAULT"
_Z35group_norm_nhwc_bwd_one_pass_kernelI11Bf16IOBf16WLi64ELi30ELi480EEv26Group_norm_nhwc_bwd_params:
.text._Z35group_norm_nhwc_bwd_one_pass_kernelI11Bf16IOBf16WLi64ELi30ELi480EEv26Group_norm_nhwc_bwd_params:
        /* <DEDUP_REMOVED lines=27> */
[----:B------:R-:W-:-:S04]  /*01b0*/  LEA R9, R7, R7, 0x1 ;  /* 0x0000000707097211 */ /* 0x000fc800078e08ff */
[----:B------:R-:W-:Y:S02]  /*01c0*/  IADD3 R9, R3, R9, RZ ;  /* 0x0000000903097210 */ /* 0x000fe40007ffe0ff */
[----:B------:R-:W0:Y:S01]  /*01d0*/  LDC R33, c[0x0][0xc] ;  /* 0x00000300ff217b82 */ /* 0x000e220000000800 */
[----:B--2---:R-:W-:Y:S01]  /*01e0*/  IMAD R46, R5, UR7, R46 ;  /* 0x00000007052e7c24 */ /* 0x004fe2000f8e022e */
[----:B------:R-:W-:Y:S02]  /*01f0*/  LEA.HI R5, P0, R7, R6, RZ, 0x1 ;  /* 0x0000000607057211 */ /* 0x000fe400078108ff */
[----:B------:R-:W-:Y:S02]  /*0200*/  LEA.HI R4, P2, R9, R2, RZ, 0x1 ;  /* 0x0000000209047211 */ /* 0x000fe400078508ff */
[----:B------:R-:W-:Y:S02]  /*0210*/  IADD3.X R6, RZ, R7, RZ, P0, !PT ;  /* 0x00000007ff067210 */ /* 0x000fe400007fe4ff */
[----:B------:R-:W-:Y:S01]  /*0220*/  IADD3.X R9, RZ, R9, RZ, P2, !PT ;  /* 0x00000009ff097210 */ /* 0x000fe200017fe4ff */
[----:B---3--:R-:W-:Y:S01]  /*0230*/  ULEA UR5, UR6, UR5, 0x18 ;  /* 0x0000000506057291 */ /* 0x008fe2000f8ec03f */
[----:B------:R-:W-:Y:S01]  /*0240*/  ISETP.GE.U32.AND P1, PT, R46, UR10, PT ;  /* 0x0000000a2e007c0c */ /* 0x000fe2000bf26070 */
[----:B------:R-:W-:Y:S01]  /*0250*/  ULDC.U8 UR10, c[0x0][0x2a4] ;  /* 0x0000a900000a7ab9 */ /* 0x000fe20000000000 */
[----:B------:R-:W-:-:S02]  /*0260*/  SHF.R.S32.HI R3, RZ, 0x1f, R46 ;  /* 0x0000001fff037819 */ /* 0x000fc4000001142e */
[--C-:B------:R-:W-:Y:S02]  /*0270*/  SHF.R.S64 R2, R5, 0x1, R6.reuse ;  /* 0x0000000105027819 */ /* 0x100fe40000001006 */
[----:B------:R-:W-:Y:S01]  /*0280*/  SHF.R.S64 R4, R4, 0x1, R9 ;  /* 0x0000000104047819 */ /* 0x000fe20000001009 */
[----:B----4-:R-:W-:Y:S01]  /*0290*/  IMAD R45, R34, UR7, R35 ;  /* 0x00000007222d7c24 */ /* 0x010fe2000f8e0223 */
[----:B------:R-:W-:Y:S02]  /*02a0*/  ISETP.GE.AND.EX P1, PT, R3, UR11, PT, P1 ;  /* 0x0000000b03007c0c */ /* 0x000fe4000bf26310 */
[----:B------:R-:W-:Y:S02]  /*02b0*/  SHF.R.S32.HI R5, RZ, 0x1, R6 ;  /* 0x00000001ff057819 */ /* 0x000fe40000011406 */
[----:B------:R-:W-:Y:S02]  /*02c0*/  IADD3 R43, R46, 0x20, RZ ;  /* 0x000000202e2b7810 */ /* 0x000fe40007ffe0ff */
[----:B0-----:R-:W-:-:S02]  /*02d0*/  LOP3.LUT R44, R33, 0x3, RZ, 0xc0, !PT ;  /* 0x00000003212c7812 */ /* 0x001fc400078ec0ff */
[----:B------:R-:W-:Y:S02]  /*02e0*/  SHF.R.S32.HI R9, RZ, 0x1, R9 ;  /* 0x00000001ff097819 */ /* 0x000fe40000011409 */
[----:B------:R-:W-:Y:S02]  /*02f0*/  LEA R0, R0, UR5, 0x3 ;  /* 0x0000000500007c11 */ /* 0x000fe4000f8e18ff */
[----:B------:R-:W-:Y:S02]  /*0300*/  ISETP.LT.U32.AND P1, PT, R47, 0x1e0, !P1 ;  /* 0x000001e02f00780c */ /* 0x000fe40004f21070 */
[----:B------:R-:W-:Y:S02]  /*0310*/  IADD3 R42, -R44, R33, RZ ;  /* 0x000000212c2a7210 */ /* 0x000fe40007ffe1ff */
[----:B------:R-:W-:Y:S02]  /*0320*/  SHF.L.U64.HI R5, R2, 0x2, R5 ;  /* 0x0000000202057819 */ /* 0x000fe40000010205 */
[----:B------:R-:W-:-:S02]  /*0330*/  SHF.R.S32.HI R7, RZ, 0x1f, R43 ;  /* 0x0000001fff077819 */ /* 0x000fc4000001142b */
[----:B-1----:R-:W-:-:S07]  /*0340*/  SHF.L.U64.HI R6, R4, 0x2, R9 ;  /* 0x0000000204067819 */ /* 0x002fce0000010209 */
.L_x_252:
        /* <DEDUP_REMOVED lines=8> */
[----:B------:R-:W-:Y:S02]  /*03d0*/  ISETP.GE.AND P2, PT, R16, RZ, PT ;  /* 0x000000ff1000720c */ /* 0x000fe40003f46270 */
[----:B------:R-:W3:Y:S04]  /*03e0*/  @P1 LDC.64 R16, c[0x0][0x288] ;  /* 0x0000a200ff101b82 */ /* 0x000ee80000000a00 */
[----:B0-----:R-:W0:Y:S02]  /*03f0*/  MUFU.RCP R10, R10 ;  /* 0x0000000a000a7308 */ /* 0x001e240000001000 */
[----:B0-----:R-:W-:-:S06]  /*0400*/  IADD3 R8, R10, 0xffffffe, RZ ;  /* 0x0ffffffe0a087810 */ /* 0x001fcc0007ffe0ff */
[----:B------:R0:W4:Y:S02]  /*0410*/  F2I.FTZ.U32.TRUNC.NTZ R9, R8 ;  /* 0x0000000800097305 */ /* 0x000124000021f000 */
[----:B0-----:R-:W-:Y:S02]  /*0420*/  MOV R8, RZ ;  /* 0x000000ff00087202 */ /* 0x001fe40000000f00 */
[----:B----4-:R-:W-:-:S05]  /*0430*/  IADD3 R12, RZ, -R9, RZ ;  /* 0x80000009ff0c7210 */ /* 0x010fca0007ffe0ff */
        /* <DEDUP_REMOVED lines=35> */
[----:B------:R-:W4:Y:S01]  /*0670*/  LDG.E.64 R8, desc[UR8][R8.64] ;  /* 0x0000000808087981 */ /* 0x000f22000c1e1b00 */
[----:B------:R-:W-:Y:S01]  /*0680*/  LEA.HI.X.SX32 R57, R48, R13, 0x1, P2 ;  /* 0x0000000d30397211 */ /* 0x000fe200010f0eff */
[----:B------:R-:W0:Y:S02]  /*0690*/  @P0 LDC.64 R20, c[0x0][0x288] ;  /* 0x0000a200ff140b82 */ /* 0x000e240000000a00 */
[----:B------:R-:W-:-:S02]  /*06a0*/  IMAD R10, R10, UR12, RZ ;  /* 0x0000000c0a0a7c24 */ /* 0x000fc4000f8e02ff */
[----:B------:R-:W-:-:S04]  /*06b0*/  IMAD.WIDE.U32 R56, R11, UR12, R56 ;  /* 0x0000000c0b387c25 */ /* 0x000fc8000f8e0038 */
[----:B------:R-:W-:Y:S01]  /*06c0*/  IMAD R59, R11, UR13, R10 ;  /* 0x0000000d0b3b7c24 */ /* 0x000fe2000f8e020a */
[----:B------:R-:W-:Y:S01]  /*06d0*/  @P1 MOV R58, R56 ;  /* 0x00000038003a1202 */ /* 0x000fe20000000f00 */
[-C--:B---3--:R-:W-:Y:S01]  /*06e0*/  @P1 IMAD R10, R3, R16.reuse, RZ ;  /* 0x00000010030a1224 */ /* 0x088fe200078e02ff */
[----:B------:R-:W1:Y:S02]  /*06f0*/  @P1 LDC.64 R12, c[0x0][0x228] ;  /* 0x00008a00ff0c1b82 */ /* 0x000e640000000a00 */
[----:B------:R-:W-:Y:S01]  /*0700*/  IADD3 R59, R57, R59, RZ ;  /* 0x0000003b393b7210 */ /* 0x000fe20007ffe0ff */
[C---:B------:R-:W-:Y:S02]  /*0710*/  @P1 IMAD R25, R46.reuse, R17, R10 ;  /* 0x000000112e191224 */ /* 0x040fe400078e020a */
[----:B------:R-:W-:-:S03]  /*0720*/  @P1 IMAD.WIDE.U32 R16, R46, R16, R58 ;  /* 0x000000102e101225 */ /* 0x000fc600078e003a */
[----:B------:R-:W3:Y:S08]  /*0730*/  @P0 LDC.64 R14, c[0x0][0x230] ;  /* 0x00008c00ff0e0b82 */ /* 0x000ef00000000a00 */
[----:B------:R-:W3:Y:S01]  /*0740*/  @P0 LDC.64 R10, c[0x0][0x228] ;  /* 0x00008a00ff0a0b82 */ /* 0x000ee20000000a00 */
[----:B------:R-:W-:Y:S01]  /*0750*/  @P1 IADD3 R17, R17, R25, RZ ;  /* 0x0000001911111210 */ /* 0x000fe20007ffe0ff */
[----:B0-----:R-:W-:Y:S01]  /*0760*/  @P0 IMAD R24, R7, R20, RZ ;  /* 0x0000001407180224 */ /* 0x001fe200078e02ff */
[----:B------:R-:W-:-:S02]  /*0770*/  @P1 SHF.L.U32 R25, R16, 0x1, RZ ;  /* 0x0000000110191819 */ /* 0x000fc400000006ff */
[----:B------:R-:W-:Y:S02]  /*0780*/  @P1 SHF.L.U64.HI R22, R16, 0x1, R17 ;  /* 0x0000000110161819 */ /* 0x000fe40000010211 */
[----:B------:R-:W-:Y:S02]  /*0790*/  @P0 MOV R16, R56 ;  /* 0x0000003800100202 */ /* 0x000fe40000000f00 */
[----:B------:R-:W-:Y:S01]  /*07a0*/  @P0 MOV R17, R59 ;  /* 0x0000003b00110202 */ /* 0x000fe20000000f00 */
[----:B------:R-:W-:Y:S01]  /*07b0*/  @P0 IMAD R27, R43, R21, R24 ;  /* 0x000000152b1b0224 */ /* 0x000fe200078e0218 */
[----:B--2---:R-:W-:Y:S01]  /*07c0*/  @P1 IADD3 R18, P2, R25, R18, RZ ;  /* 0x0000001219121210 */ /* 0x004fe20007f5e0ff */
[----:B------:R-:W-:-:S03]  /*07d0*/  @P0 IMAD.WIDE.U32 R20, R43, R20, R16 ;  /* 0x000000142b140225 */ /* 0x000fc600078e0010 */
[----:B------:R-:W-:Y:S02]  /*07e0*/  @P1 IADD3.X R19, R22, R19, RZ, P2, !PT ;  /* 0x0000001316131210 */ /* 0x000fe400017fe4ff */
[----:B-1----:R-:W-:Y:S02]  /*07f0*/  @P1 IADD3 R16, P2, R25, R12, RZ ;  /* 0x0000000c19101210 */ /* 0x002fe40007f5e0ff */
[----:B------:R-:W-:Y:S02]  /*0800*/  @P0 SHF.L.U32 R17, R20, 0x1, RZ ;  /* 0x0000000114110819 */ /* 0x000fe400000006ff */
[----:B------:R-:W-:Y:S02]  /*0810*/  CS2R R38, SRZ ;  /* 0x0000000000267805 */ /* 0x000fe4000001ff00 */
[----:B------:R-:W-:Y:S02]  /*0820*/  CS2R R36, SRZ ;  /* 0x0000000000247805 */ /* 0x000fe4000001ff00 */
[----:B---3--:R-:W-:-:S02]  /*0830*/  @P0 IADD3 R12, P3, R17, R14, RZ ;  /* 0x0000000e110c0210 */ /* 0x008fc40007f7e0ff */
[----:B------:R-:W-:Y:S01]  /*0840*/  @P0 IADD3 R10, P4, R17, R10, RZ ;  /* 0x0000000a110a0210 */ /* 0x000fe20007f9e0ff */
[----:B------:R0:W5:Y:S01]  /*0850*/  @P1 LDG.E R38, desc[UR8][R18.64] ;  /* 0x0000000812261981 */ /* 0x000162000c1e1900 */
[----:B------:R-:W-:-:S05]  /*0860*/  @P1 IADD3.X R17, R22, R13, RZ, P2, !PT ;  /* 0x0000000d16111210 */ /* 0x000fca00017fe4ff */
[----:B------:R0:W5:Y:S01]  /*0870*/  @P1 LDG.E R37, desc[UR8][R16.64] ;  /* 0x0000000810251981 */ /* 0x000162000c1e1900 */
[----:B------:R-:W-:-:S04]  /*0880*/  @P0 IADD3 R21, R21, R27, RZ ;  /* 0x0000001b15150210 */ /* 0x000fc80007ffe0ff */
[----:B------:R-:W-:-:S04]  /*0890*/  @P0 SHF.L.U64.HI R20, R20, 0x1, R21 ;  /* 0x0000000114140819 */ /* 0x000fc80000010215 */
[C---:B------:R-:W-:Y:S02]  /*08a0*/  @P0 IADD3.X R13, R20.reuse, R15, RZ, P3, !PT ;  /* 0x0000000f140d0210 */ /* 0x040fe40001ffe4ff */
[----:B------:R-:W-:-:S03]  /*08b0*/  @P0 IADD3.X R11, R20, R11, RZ, P4, !PT ;  /* 0x0000000b140b0210 */ /* 0x000fc600027fe4ff */
[----:B------:R0:W5:Y:S04]  /*08c0*/  @P0 LDG.E R39, desc[UR8][R12.64] ;  /* 0x000000080c270981 */ /* 0x000168000c1e1900 */
[----:B------:R0:W5:Y:S01]  /*08d0*/  @P0 LDG.E R36, desc[UR8][R10.64] ;  /* 0x000000080a240981 */ /* 0x000162000c1e1900 */
[----:B------:R-:W-:Y:S01]  /*08e0*/  ISETP.GT.U32.AND P2, PT, R47, 0x1df, PT ;  /* 0x000001df2f00780c */ /* 0x000fe20003f44070 */
[----:B------:R-:W-:Y:S01]  /*08f0*/  BSSY B0, `(.L_x_226) ;  /* 0x000001b000007945 */ /* 0x000fe20003800000 */
[----:B------:R-:W-:Y:S02]  /*0900*/  MOV R51, 0x3f800000 ;  /* 0x3f80000000337802 */ /* 0x000fe40000000f00 */
[----:B------:R-:W-:Y:S02]  /*0910*/  MOV R52, RZ ;  /* 0x000000ff00347202 */ /* 0x000fe40000000f00 */
[----:B------:R-:W-:-:S02]  /*0920*/  MOV R49, RZ ;  /* 0x000000ff00317202 */ /* 0x000fc40000000f00 */
[----:B------:R-:W-:Y:S01]  /*0930*/  MOV R50, RZ ;  /* 0x000000ff00327202 */ /* 0x000fe20000000f00 */
[----:B----4-:R-:W-:-:S05]  /*0940*/  FFMA.FTZ R9, -R8, R8, R9 ;  /* 0x0000000808097223 */ /* 0x010fca0000010109 */
[----:B------:R-:W-:-:S13]  /*0950*/  FSETP.GTU.FTZ.AND P0, PT, R9, RZ, PT ;  /* 0x000000ff0900720b */ /* 0x000fda0003f1c000 */
[----:B------:R-:W1:Y:S02]  /*0960*/  @P0 LDC R14, c[0x0][0x250] ;  /* 0x00009400ff0e0b82 */ /* 0x000e640000000800 */
[----:B-1----:R-:W-:Y:S01]  /*0970*/  @P0 FADD.FTZ R14, R9, R14 ;  /* 0x0000000e090e0221 */ /* 0x002fe20000010000 */
[----:B------:R-:W-:Y:S01]  /*0980*/  MOV R9, RZ ;  /* 0x000000ff00097202 */ /* 0x000fe20000000f00 */
[----:B0-----:R-:W-:Y:S06]  /*0990*/  @P2 BRA `(.L_x_227) ;  /* 0x0000000000402947 */ /* 0x001fec0003800000 */
[----:B------:R-:W-:Y:S01]  /*09a0*/  ISETP.NE.AND P2, PT, RZ, UR10, PT ;  /* 0x0000000aff007c0c */ /* 0x000fe2000bf45270 */
[----:B------:R-:W0:Y:S01]  /*09b0*/  LDC.64 R12, c[0x0][0x238] ;  /* 0x00008e00ff0c7b82 */ /* 0x000e220000000a00 */
[----:B------:R-:W-:-:S04]  /*09c0*/  IADD3 R23, R48, R23, RZ ;  /* 0x0000001730177210 */ /* 0x000fc80007ffe0ff */
[----:B------:R-:W-:-:S07]  /*09d0*/  SHF.R.S32.HI R16, RZ, 0x1f, R23 ;  /* 0x0000001fff107819 */ /* 0x000fce0000011417 */
[----:B------:R-:W1:Y:S01]  /*09e0*/  @P2 LDC.64 R10, c[0x0][0x240] ;  /* 0x00009000ff0a2b82 */ /* 0x000e620000000a00 */
[----:B0-----:R-:W-:-:S05]  /*09f0*/  IMAD.WIDE R12, R23, 0x2, R12 ;  /* 0x00000002170c7825 */ /* 0x001fca00078e020c */
[----:B------:R-:W2:Y:S04]  /*0a00*/  LDG.E.U16 R52, desc[UR8][R12.64] ;  /* 0x000000080c347981 */ /* 0x000ea8000c1e1500 */
[----:B------:R-:W3:Y:S01]  /*0a10*/  LDG.E.U16 R9, desc[UR8][R12.64+0x2] ;  /* 0x000002080c097981 */ /* 0x000ee2000c1e1500 */
[----:B-1----:R-:W-:-:S04]  /*0a20*/  @P2 LEA R10, P3, R23, R10, 0x1 ;  /* 0x0000000a170a2211 */ /* 0x002fc800078608ff */
[----:B------:R-:W-:-:S05]  /*0a30*/  @P2 LEA.HI.X R11, R23, R11, R16, 0x1, P3 ;  /* 0x0000000b170b2211 */ /* 0x000fca00018f0c10 */
[----:B------:R-:W4:Y:S04]  /*0a40*/  @P2 LDG.E.U16 R16, desc[UR8][R10.64] ;  /* 0x000000080a102981 */ /* 0x000f28000c1e1500 */
[----:B------:R-:W4:Y:S01]  /*0a50*/  @P2 LDG.E.U16 R15, desc[UR8][R10.64+0x2] ;  /* 0x000002080a0f2981 */ /* 0x000f22000c1e1500 */
[----:B--2---:R-:W-:Y:S02]  /*0a60*/  SHF.L.U32 R52, R52, 0x10, RZ ;  /* 0x0000001034347819 */ /* 0x004fe400000006ff */
[----:B---3--:R-:W-:Y:S02]  /*0a70*/  SHF.L.U32 R9, R9, 0x10, RZ ;  /* 0x0000001009097819 */ /* 0x008fe400000006ff */
[----:B----4-:R-:W-:Y:S02]  /*0a80*/  @P2 SHF.L.U32 R49, R16, 0x10, RZ ;  /* 0x0000001010312819 */ /* 0x010fe400000006ff */
[----:B------:R-:W-:-:S07]  /*0a90*/  @P2 SHF.L.U32 R50, R15, 0x10, RZ ;  /* 0x000000100f322819 */ /* 0x000fce00000006ff */
.L_x_227:
[----:B------:R-:W-:Y:S05]  /*0aa0*/  BSYNC B0 ;  /* 0x0000000000007941 */ /* 0x000fea0003800000 */
.L_x_226:
[----:B------:R0:W1:Y:S01]  /*0ab0*/  @P0 MUFU.RSQ R51, R14 ;  /* 0x0000000e00330308 */ /* 0x0000620000001400 */
[----:B------:R-:W-:Y:S02]  /*0ac0*/  ISETP.NE.AND P2, PT, RZ, UR10, PT ;  /* 0x0000000aff007c0c */ /* 0x000fe4000bf45270 */
[C---:B-----5:R-:W-:Y:S02]  /*0ad0*/  PRMT R10, R38.reuse, 0x7632, R10 ;  /* 0x00007632260a7816 */ /* 0x060fe4000000000a */
[----:B------:R-:W-:Y:S02]  /*0ae0*/  SHF.L.U32 R11, R38, 0x10, RZ ;  /* 0x00000010260b7819 */ /* 0x000fe400000006ff */
[----:B------:R-:W-:Y:S02]  /*0af0*/  SHF.L.U32 R19, R10, 0x10, RZ ;  /* 0x000000100a137819 */ /* 0x000fe400000006ff */
[----:B------:R-:W-:Y:S01]  /*0b00*/  PRMT R12, R37, 0x7632, R12 ;  /* 0x00007632250c7816 */ /* 0x000fe2000000000c */
[C---:B------:R-:W-:Y:S01]  /*0b10*/  FADD.FTZ R10, -R8.reuse, R11 ;  /* 0x0000000b080a7221 */ /* 0x040fe20000010100 */
[C---:B------:R-:W-:Y:S01]  /*0b20*/  SHF.L.U32 R21, R39.reuse, 0x10, RZ ;  /* 0x0000001027157819 */ /* 0x040fe200000006ff */
[----:B------:R-:W-:Y:S01]  /*0b30*/  FADD.FTZ R18, -R8, R19 ;  /* 0x0000001308127221 */ /* 0x000fe20000010100 */
[----:B------:R-:W-:-:S02]  /*0b40*/  PRMT R17, R39, 0x7632, R17 ;  /* 0x0000763227117816 */ /* 0x000fc40000000011 */
[----:B------:R-:W-:Y:S02]  /*0b50*/  PRMT R16, R36, 0x7632, R16 ;  /* 0x0000763224107816 */ /* 0x000fe40000000010 */
[----:B0-----:R-:W-:Y:S01]  /*0b60*/  SHF.L.U32 R14, R12, 0x10, RZ ;  /* 0x000000100c0e7819 */ /* 0x001fe200000006ff */
[----:B------:R-:W-:Y:S01]  /*0b70*/  FADD.FTZ R12, -R8, R21 ;  /* 0x00000015080c7221 */ /* 0x000fe20000010100 */
[----:B------:R-:W-:Y:S01]  /*0b80*/  SHF.L.U32 R13, R37, 0x10, RZ ;  /* 0x00000010250d7819 */ /* 0x000fe200000006ff */
[-C--:B-1----:R-:W-:Y:S01]  /*0b90*/  FMUL.FTZ R10, R10, R51.reuse ;  /* 0x000000330a0a7220 */ /* 0x082fe20000410000 */
        /* <DEDUP_REMOVED lines=23> */
.L_x_228:
        /* <DEDUP_REMOVED lines=26> */
.L_x_229:
        /* <DEDUP_REMOVED lines=11> */
[----:B------:R-:W-:Y:S01]  /*0f60*/  UIADD3 UR5, UR6, 0xa0, URZ ;  /* 0x000000a006057890 */ /* 0x000fe2000fffe03f */
[----:B------:R-:W-:Y:S01]  /*0f70*/  FFMA.FTZ R23, R10, R13, RZ ;  /* 0x0000000d0a177223 */ /* 0x000fe200000100ff */
[----:B------:R-:W-:Y:S01]  /*0f80*/  FADD.FTZ R10, RZ, R13 ;  /* 0x0000000dff0a7221 */ /* 0x000fe20000010000 */
[----:B------:R-:W1:Y:S01]  /*0f90*/  SHFL.DOWN PT, R21, R18, 0x1, 0x1f ;  /* 0x08201f0012157f89 */ /* 0x000e6200000e0000 */
[C---:B------:R-:W-:Y:S01]  /*0fa0*/  ISETP.NE.AND P3, PT, R47.reuse, RZ, PT ;  /* 0x000000ff2f00720c */ /* 0x040fe20003f65270 */
[----:B------:R-:W-:Y:S01]  /*0fb0*/  FFMA.FTZ R12, R12, R15, R23 ;  /* 0x0000000f0c0c7223 */ /* 0x000fe20000010017 */
[----:B------:R-:W-:Y:S01]  /*0fc0*/  BSSY B0, `(.L_x_230) ;  /* 0x000004c000007945 */ /* 0x000fe20003800000 */
[----:B------:R-:W2:Y:S01]  /*0fd0*/  SHFL.DOWN PT, R20, R19, 0x1, 0x1f ;  /* 0x08201f0013147f89 */ /* 0x000ea200000e0000 */
[----:B------:R-:W-:Y:S01]  /*0fe0*/  ISETP.GT.U32.AND P4, PT, R47, 0xe, PT ;  /* 0x0000000e2f00780c */ /* 0x000fe20003f84070 */
        /* <DEDUP_REMOVED lines=24> */
[----:B------:R-:W-:Y:S01]  /*1170*/  ISETP.NE.AND P0, PT, R32, RZ, PT ;  /* 0x000000ff2000720c */ /* 0x000fe20003f05270 */
[----:B------:R-:W-:Y:S01]  /*1180*/  FFMA.FTZ R20, R11, R14, RZ ;  /* 0x0000000e0b147223 */ /* 0x000fe200000100ff */
[----:B------:R-:W-:Y:S01]  /*1190*/  FADD.FTZ R11, RZ, R14 ;  /* 0x0000000eff0b7221 */ /* 0x000fe20000010000 */
[----:B------:R-:W-:Y:S01]  /*11a0*/  FADD.FTZ R14, R10, R15 ;  /* 0x0000000f0a0e7221 */ /* 0x000fe20000010000 */
[----:B------:R-:W-:Y:S01]  /*11b0*/  MOV R10, R18 ;  /* 0x00000012000a7202 */ /* 0x000fe20000000f00 */
[----:B------:R-:W-:Y:S01]  /*11c0*/  FFMA.FTZ R13, R17, R16, R20 ;  /* 0x00000010110d7223 */ /* 0x000fe20000010014 */
[----:B------:R-:W-:Y:S01]  /*11d0*/  FADD.FTZ R15, R11, R16 ;  /* 0x000000100b0f7221 */ /* 0x000fe20000010000 */
[----:B------:R-:W-:-:S04]  /*11e0*/  MOV R11, R19 ;  /* 0x00000013000b7202 */ /* 0x000fc80000000f00 */
[----:B------:R0:W-:Y:S04]  /*11f0*/  STS.128 [R53], R12 ;  /* 0x0000000c35007388 */ /* 0x0001e80000000c00 */
        /* <DEDUP_REMOVED lines=40> */
.L_x_231:
[----:B------:R-:W-:Y:S05]  /*1480*/  BSYNC B0 ;  /* 0x0000000000007941 */ /* 0x000fea0003800000 */
.L_x_230:
        /* <DEDUP_REMOVED lines=158> */
.L_x_233:
[----:B------:R-:W-:Y:S05]  /*1e70*/  BSYNC B0 ;  /* 0x0000000000007941 */ /* 0x000fea0003800000 */
.L_x_232:
        /* <DEDUP_REMOVED lines=18> */
.L_x_235:
[----:B------:R-:W-:Y:S05]  /*1fa0*/  BSYNC B0 ;  /* 0x0000000000007941 */ /* 0x000fea0003800000 */
.L_x_234:
        /* <DEDUP_REMOVED lines=19> */
[----:B------:R-:W-:Y:S01]  /*20e0*/  LEA R14, P5, R45, R26, 0x3 ;  /* 0x0000001a2d0e7211 */ /* 0x000fe200078a18ff */
        /* <DEDUP_REMOVED lines=13> */
.L_x_238:
[----:B-1----:R-:W2:Y:S04]  /*21c0*/  LDG.E.STRONG.GPU R14, desc[UR8][R12.64] ;  /* 0x000000080c0e7981 */ /* 0x002ea8000c1ef900 */
[----:B--2---:R-:W-:Y:S01]  /*21d0*/  CCTL.IVALL ;  /* 0x00000000ff00798f */ /* 0x004fe20002000000 */
[----:B------:R-:W-:Y:S05]  /*21e0*/  YIELD ;  /* 0x0000000000007946 */ /* 0x000fea0003800000 */
[----:B------:R-:W-:-:S13]  /*21f0*/  ISETP.NE.AND P0, PT, R14, R19, PT ;  /* 0x000000130e00720c */ /* 0x000fda0003f05270 */
[----:B------:R-:W-:Y:S05]  /*2200*/  @P0 BRA `(.L_x_238) ;  /* 0xfffffffc00ec0947 */ /* 0x000fea000383ffff */
.L_x_237:
        /* <DEDUP_REMOVED lines=16> */
.L_x_242:
        /* <DEDUP_REMOVED lines=115> */
.L_x_241:
        /* <DEDUP_REMOVED lines=61> */
.L_x_243:
[----:B------:R-:W-:-:S13]  /*2e10*/  ISETP.NE.OR P0, PT, R24, RZ, P0 ;  /* 0x000000ff1800720c */ /* 0x000fda0000705670 */
[----:B------:R-:W-:Y:S05]  /*2e20*/  @!P0 BRA `(.L_x_239) ;  /* 0x00000000007c8947 */ /* 0x000fea0003800000 */
.L_x_240:
        /* <DEDUP_REMOVED lines=31> */
.L_x_239:
        /* <DEDUP_REMOVED lines=11> */
.L_x_245:
[----:B------:R-:W-:Y:S05]  /*30d0*/  BSYNC B0 ;  /* 0x0000000000007941 */ /* 0x000fea0003800000 */
.L_x_244:
        /* <DEDUP_REMOVED lines=16> */
.L_x_236:
        /* <DEDUP_REMOVED lines=44> */
.L_x_246:
        /* <DEDUP_REMOVED lines=20> */
.L_x_248:
[----:B------:R-:W-:Y:S05]  /*35e0*/  BSYNC B0 ;  /* 0x0000000000007941 */ /* 0x000fea0003800000 */
.L_x_247:
        /* <DEDUP_REMOVED lines=24> */
.L_x_249:
[----:B------:R-:W-:Y:S01]  /*3770*/  ULDC.64 UR12, c[0x0][0x290] ;  /* 0x0000a400000c7ab9 */ /* 0x000fe20000000a00 */
[----:B------:R-:W-:Y:S01]  /*3780*/  SHF.R.S32.HI R8, RZ, 0x1f, R21 ;  /* 0x0000001fff087819 */ /* 0x000fe20000011415 */
[----:B------:R-:W-:Y:S01]  /*3790*/  BSSY B0, `(.L_x_250) ;  /* 0x0000016000007945 */ /* 0x000fe20003800000 */
[----:B------:R-:W-:-:S04]  /*37a0*/  ISETP.GE.U32.AND P0, PT, R21, UR12, PT ;  /* 0x0000000c15007c0c */ /* 0x000fc8000bf06070 */
[----:B------:R-:W-:-:S04]  /*37b0*/  ISETP.GE.AND.EX P0, PT, R8, UR13, PT, P0 ;  /* 0x0000000d08007c0c */ /* 0x000fc8000bf06300 */
[----:B------:R-:W-:-:S13]  /*37c0*/  ISETP.LT.U32.AND P0, PT, R47, 0x1e0, !P0 ;  /* 0x000001e02f00780c */ /* 0x000fda0004701070 */
        /* <DEDUP_REMOVED lines=18> */
.L_x_251:
[----:B------:R-:W-:Y:S05]  /*38f0*/  BSYNC B0 ;  /* 0x0000000000007941 */ /* 0x000fea0003800000 */
.L_x_250:
[----:B------:R-:W-:Y:S02]  /*3900*/  IADD3 R41, R34, R41, RZ ;  /* 0x0000002922297210 */ /* 0x000fe40007ffe0ff */
[----:B------:R-:W-:Y:S02]  /*3910*/  IADD3 R40, R40, 0x1, RZ ;  /* 0x0000000128287810 */ /* 0x000fe40007ffe0ff */
[----:B------:R-:W-:-:S13]  /*3920*/  ISETP.GE.AND P0, PT, R41, UR4, PT ;  /* 0x0000000429007c0c */ /* 0x000fda000bf06270 */
[----:B------:R-:W-:Y:S05]  /*3930*/  @!P0 BRA `(.L_x_252) ;  /* 0xffffffc800848947 */ /* 0x000fea000383ffff */
.L_x_225:
        /* <DEDUP_REMOVED lines=8> */
[C---:B--2---:R-:W-:Y:S02]  /*39c0*/  SHF.L.U32 R0, R7.reuse, 0x1, RZ ;  /* 0x0000000107007819 */ /* 0x044fe400000006ff */
[----:B------:R-:W-:Y:S02]  /*39d0*/  IADD3 R4, R7, -0x1, RZ ;  /* 0xffffffff07047810 */ /* 0x000fe40007ffe0ff */
[----:B------:R-:W-:Y:S02]  /*39e0*/  SEL R5, R0, RZ, P1 ;  /* 0x000000ff00057207 */ /* 0x000fe40000800000 */
[----:B------:R-:W-:-:S03]  /*39f0*/  ISETP.NE.OR P0, PT, R35, R4, P0 ;  /* 0x000000042300720c */ /* 0x000fc60000705670 */
[----:B---3--:R-:W-:Y:S01]  /*3a00*/  IMAD.WIDE.U32 R2, R5, 0x4, R2 ;  /* 0x0000000405027825 */ /* 0x008fe200078e0002 */
[----:B------:R-:W-:Y:S09]  /*3a10*/  @P2 BRA `(.L_x_254) ;  /* 0x0000000000242947 */ /* 0x000ff20003800000 */
        /* <DEDUP_REMOVED lines=9> */
.L_x_254:
[----:B------:R-:W-:Y:S05]  /*3ab0*/  BSYNC B0 ;  /* 0x0000000000007941 */ /* 0x000fea0003800000 */
.L_x_253:
[----:B------:R-:W-:Y:S05]  /*3ac0*/  @P0 EXIT ;  /* 0x000000000000094d */ /* 0x000fea0003800000 */
[----:B------:R-:W-:Y:S05]  /*3ad0*/  @P2 BRA `(.L_x_255) ;  /* 0x0000000000202947 */ /* 0x000fea0003800000 */
[----:B------:R-:W-:-:S05]  /*3ae0*/  IMAD R0, R6, R7, RZ ;  /* 0x0000000706007224 */ /* 0x000fca00078e02ff */
[----:B------:R-:W-:-:S13]  /*3af0*/  ISETP.NE.AND P0, PT, R0, -0x1, PT ;  /* 0xffffffff0000780c */ /* 0x000fda0003f05270 */
[----:B------:R-:W-:Y:S05]  /*3b00*/  @!P0 BRA `(.L_x_255) ;  /* 0x0000000000148947 */ /* 0x000fea0003800000 */
.L_x_256:
[----:B-1----:R-:W2:Y:S04]  /*3b10*/  LDG.E.STRONG.GPU R5, desc[UR8][R2.64] ;  /* 0x0000000802057981 */ /* 0x002ea8000c1ef900 */
[----:B--2---:R-:W-:Y:S01]  /*3b20*/  CCTL.IVALL ;  /* 0x00000000ff00798f */ /* 0x004fe20002000000 */
[----:B------:R-:W-:Y:S05]  /*3b30*/  YIELD ;  /* 0x0000000000007946 */ /* 0x000fea0003800000 */
[----:B------:R-:W-:-:S13]  /*3b40*/  ISETP.NE.AND P0, PT, R5, R0, PT ;  /* 0x000000000500720c */ /* 0x000fda0003f05270 */
[----:B------:R-:W-:Y:S05]  /*3b50*/  @P0 BRA `(.L_x_256) ;  /* 0xfffffffc00ec0947 */ /* 0x000fea000383ffff */
.L_x_255:
[----:B------:R-:W-:Y:S05]  /*3b60*/  WARPSYNC.ALL ;  /* 0x0000000000007948 */ /* 0x000fea0003800000 */
[----:B-1----:R-:W1:Y:S08]  /*3b70*/  LDC.64 R2, c[0x0][0x288] ;  /* 0x0000a200ff027b82 */ /* 0x002e700000000a00 */
[----:B------:R-:W-:Y:S01]  /*3b80*/  BAR.SYNC.DEFER_BLOCKING 0x0 ;  /* 0x0000000000007b1d */ /* 0x000fe20000010000 */
[----:B-1----:R-:W-:-:S04]  /*3b90*/  LEA.HI R0, P0, R3, R2, RZ, 0x1 ;  /* 0x0000000203007211 */ /* 0x002fc800078108ff */
[----:B------:R-:W-:-:S04]  /*3ba0*/  IADD3.X R5, RZ, R3, RZ, P0, !PT ;  /* 0x00000003ff057210 */ /* 0x000fc800007fe4ff */
[----:B------:R-:W-:Y:S02]  /*3bb0*/  SHF.R.S64 R20, R0, 0x1, R5 ;  /* 0x0000000100147819 */ /* 0x000fe40000001005 */
[----:B------:R-:W-:Y:S02]  /*3bc0*/  SHF.R.S32.HI R0, RZ, 0x1f, R47 ;  /* 0x0000001fff007819 */ /* 0x000fe4000001142f */
[----:B------:R-:W-:Y:S02]  /*3bd0*/  SHF.R.S32.HI R25, RZ, 0x1, R5 ;  /* 0x00000001ff197819 */ /* 0x000fe40000011405 */
[----:B------:R-:W-:-:S04]  /*3be0*/  ISETP.GT.U32.AND P0, PT, R20, R47, PT ;  /* 0x0000002f1400720c */ /* 0x000fc80003f04070 */
[----:B------:R-:W-:-:S13]  /*3bf0*/  ISETP.GT.AND.EX P0, PT, R25, R0, PT, P0 ;  /* 0x000000001900720c */ /* 0x000fda0003f04300 */
[----:B------:R-:W-:Y:S05]  /*3c00*/  @!P0 EXIT ;  /* 0x000000000000894d */ /* 0x000fea0003800000 */
[C---:B0-----:R-:W-:Y:S01]  /*3c10*/  IMAD.WIDE.U32 R8, R2.reuse, 0x3, RZ ;  /* 0x0000000302087825 */ /* 0x041fe200078e00ff */
        /* <DEDUP_REMOVED lines=12> */
.L_x_257:
[----:B------:R-:W-:-:S04]  /*3ce0*/  LEA R12, P0, R47, UR4, 0x2 ;  /* 0x000000042f0c7c11 */ /* 0x000fc8000f8010ff */
[----:B------:R-:W-:Y:S02]  /*3cf0*/  LEA.HI.X R13, R47, UR5, R0, 0x2, P0 ;  /* 0x000000052f0d7c11 */ /* 0x000fe400080f1400 */
[-C--:B------:R-:W-:Y:S02]  /*3d00*/  LEA R14, P0, R20, R12.reuse, 0x2 ;  /* 0x0000000c140e7211 */ /* 0x080fe400078010ff */
[-C--:B------:R-:W-:Y:S01]  /*3d10*/  LEA R18, P2, R27, R12.reuse, 0x2 ;  /* 0x0000000c1b127211 */ /* 0x080fe200078410ff */
[----:B------:R-:W2:Y:S01]  /*3d20*/  LDG.E R0, desc[UR8][R12.64] ;  /* 0x000000080c007981 */ /* 0x000ea2000c1e1900 */
[----:B------:R-:W-:Y:S02]  /*3d30*/  LEA R16, P1, R2, R12, 0x2 ;  /* 0x0000000c02107211 */ /* 0x000fe400078210ff */
[C---:B------:R-:W-:Y:S02]  /*3d40*/  IADD3.X R15, R13.reuse, R31, RZ, P0, !PT ;  /* 0x0000001f0d0f7210 */ /* 0x040fe400007fe4ff */
[----:B------:R-:W-:-:S02]  /*3d50*/  IADD3.X R19, R13, R29, RZ, P2, !PT ;  /* 0x0000001d0d137210 */ /* 0x000fc400017fe4ff */
[----:B------:R-:W-:Y:S02]  /*3d60*/  IADD3.X R17, R23, R13, RZ, P1, !PT ;  /* 0x0000000d17117210 */ /* 0x000fe40000ffe4ff */
        /* <DEDUP_REMOVED lines=8> */
[----:B--2---:R-:W-:Y:S02]  /*3df0*/  F2FP.BF16.F32.PACK_AB R3, R15, R0 ;  /* 0x000000000f03723e */ /* 0x004fe400000010ff */
[----:B------:R-:W-:Y:S02]  /*3e00*/  SHF.R.S32.HI R0, RZ, 0x1f, R47 ;  /* 0x0000001fff007819 */ /* 0x000fe4000001142f */
[----:B---3--:R-:W-:Y:S01]  /*3e10*/  F2FP.BF16.F32.PACK_AB R21, R19, R16 ;  /* 0x000000101315723e */ /* 0x008fe200000010ff */
[----:B------:R2:W-:Y:S04]  /*3e20*/  STG.E desc[UR8][R8.64], R3 ;  /* 0x0000000308007986 */ /* 0x0005e8000c101908 */
[----:B------:R2:W-:Y:S01]  /*3e30*/  STG.E desc[UR8][R10.64], R21 ;  /* 0x000000150a007986 */ /* 0x0005e2000c101908 */
[----:B------:R-:W-:-:S13]  /*3e40*/  ISETP.GT.AND.EX P0, PT, R25, R0, PT, P0 ;  /* 0x000000001900720c */ /* 0x000fda0003f04300 */
[----:B--2---:R-:W-:Y:S05]  /*3e50*/  @P0 BRA `(.L_x_257) ;  /* 0xfffffffc00a00947 */ /* 0x004fea000383ffff */
[----:B------:R-:W-:Y:S05]  /*3e60*/  EXIT ;  /* 0x000000000000794d */ /* 0x000fea0003800000 */
.L_x_258:
        /* <DEDUP_REMOVED lines=9> */
.L_x_3255:


//--------------------- .text._Z35group_norm_nhwc_bwd_one_pass_kernelI11Bf16IOBf16WLi128ELi30ELi480EEv26Group_norm_nhwc_bwd_params --------------------------
	.section	.text._Z35group_norm_nhwc_bwd_one_pass_kernelI11Bf16IOBf16WLi128ELi30ELi480EEv26Group_norm_nhwc_bwd_params,"ax",@progbits
	.align	128
        .global         _Z35group_norm_nhwc_bwd_one_pass_kernelI11Bf16IOBf16WLi128ELi30ELi480EEv26Group_norm_nhwc_bwd_params
        .type           _Z35group_norm_nhwc_bwd_one_pass_kernelI11Bf16IOBf16WLi128ELi30ELi480EEv26Group_norm_nhwc_bwd_params,@function
        .size           _Z35group_norm_nhwc_bwd_one_pass_kernelI11Bf16IOBf16WLi128ELi30ELi480EEv26Group_norm_nhwc_bwd_params,(.L_x_3256 - _Z35group_norm_nhwc_bwd_one_pass_kernelI11Bf16IOBf16WLi128ELi30ELi480EEv26Group_norm_nhwc_bwd_params)
        .other          _Z35group_norm_nhwc_bwd_one_pass_kernelI11Bf16IOBf16WLi128ELi30ELi480EEv26Group_norm_nhwc_bwd_params,@"STO_CUDA_ENTRY STV_DEFAULT"
_Z35group_norm_nhwc_bwd_one_pass_kernelI11Bf16IOBf16WLi128ELi30ELi480EEv26Group_norm_nhwc_bwd_params:
.text._Z35group_norm_nhwc_bwd_one_pass_kernelI11Bf16IOBf16WLi128ELi30ELi480EEv26Group_norm_nhwc_bwd_params:
        /* <DEDUP_REMOVED lines=47> */
[----:B------:R-:W-:Y:S01]  /*02f0*/  IADD3 R42, R44, 0x40, RZ ;  /* 0x000000402c2a7810 */ /* 0x000fe20007ffe0ff */
        /* <DEDUP_REMOVED lines=9> */
.L_x_294:
[----:B0-----:R-:W0:Y:S01]  /*0390*/  LDC R17, c[0x0][0x2a0] ;  /* 0x0000a800ff117b82 */ /* 0x001e220000000800 */
[----:B------:R-:W-:Y:S01]  /*03a0*/  IABS R12, R38 ;  /* 0x00000026000c7213 */ /* 0x000fe20000000000 */
[----:B------:R-:W-:Y:S01]  /*03b0*/  ULDC.64 UR10, c[0x0][0x298] ;  /* 0x0000a600000a7ab9 */ /* 0x000fe20000000a00 */
[----:B------:R-:W-:Y:S01]  /*03c0*/  ISETP.GE.AND P0, PT, R38, RZ, PT ;  /* 0x000000ff2600720c */ /* 0x000fe20003f06270 */
[----:B------:R-:W-:Y:S01]  /*03d0*/  ULDC.64 UR18, c[0x0][0x290] ;  /* 0x0000a40000127ab9 */ /* 0x000fe20000000a00 */
[----:B-12---:R-:W-:-:S03]  /*03e0*/  SHF.R.S32.HI R14, RZ, 0x1f, R46 ;  /* 0x0000001fff0e7819 */ /* 0x006fc6000001142e */
[----:B------:R-:W1:Y:S08]  /*03f0*/  LDC R21, c[0x0][0x2ac] ;  /* 0x0000ab00ff157b82 */ /* 0x000e700000000800 */
[----:B------:R-:W2:Y:S01]  /*0400*/  @P1 LDC.64 R30, c[0x0][0x228] ;  /* 0x00008a00ff1e1b82 */ /* 0x000ea20000000a00 */
[----:B0--3--:R-:W-:Y:S02]  /*0410*/  IABS R13, R17 ;  /* 0x00000011000d7213 */ /* 0x009fe40000000000 */
        /* <DEDUP_REMOVED lines=20> */
[----:B------:R-:W-:Y:S02]  /*0560*/  IADD3 R11, R6, -R13, RZ ;  /* 0x8000000d060b7210 */ /* 0x000fe40007ffe0ff */
[----:B------:R-:W-:Y:S01]  /*0570*/  ISETP.GT.U32.AND P6, PT, R13, R6, PT ;  /* 0x000000060d00720c */ /* 0x000fe20003fc4070 */
[----:B------:R-:W-:-:S03]  /*0580*/  IMAD.WIDE.U32 R12, R45, -0x77777777, RZ ;  /* 0x888888892d0c7825 */ /* 0x000fc600078e00ff */
[----:B------:R-:W-:Y:S02]  /*0590*/  SEL R6, R11, R6, !P6 ;  /* 0x000000060b067207 */ /* 0x000fe40007000000 */
[----:B------:R-:W3:Y:S01]  /*05a0*/  LDC.64 R10, c[0x0][0x248] ;  /* 0x00009200ff0a7b82 */ /* 0x000ee20000000a00 */
[----:B------:R-:W-:Y:S02]  /*05b0*/  SHF.R.U32.HI R12, RZ, 0x3, R13 ;  /* 0x00000003ff0c7819 */ /* 0x000fe4000001160d */
[----:B------:R-:W-:Y:S02]  /*05c0*/  @P4 IADD3 R8, R8, 0x1, RZ ;  /* 0x0000000108084810 */ /* 0x000fe40007ffe0ff */
[----:B------:R-:W-:Y:S02]  /*05d0*/  ISETP.NE.AND P4, PT, R17, RZ, PT ;  /* 0x000000ff1100720c */ /* 0x000fe40003f85270 */
[----:B------:R-:W-:Y:S01]  /*05e0*/  @!P0 IADD3 R6, -R6, RZ, RZ ;  /* 0x000000ff06068210 */ /* 0x000fe20007ffe1ff */
[----:B------:R-:W4:Y:S01]  /*05f0*/  @P1 LDC.64 R16, c[0x0][0x288] ;  /* 0x0000a200ff101b82 */ /* 0x000f220000000a00 */
[----:B------:R-:W-:-:S02]  /*0600*/  @!P3 IADD3 R8, -R8, RZ, RZ ;  /* 0x000000ff0808b210 */ /* 0x000fc40007ffe1ff */
[----:B------:R-:W-:Y:S01]  /*0610*/  SEL R48, R15, R6, !P4 ;  /* 0x000000060f307207 */ /* 0x000fe20006000000 */
[----:B-1----:R-:W-:Y:S01]  /*0620*/  IMAD R6, R21, UR16, R12 ;  /* 0x0000001015067c24 */ /* 0x002fe2000f8e020c */
[----:B------:R-:W-:Y:S02]  /*0630*/  SEL R19, R15, R8, !P4 ;  /* 0x000000080f137207 */ /* 0x000fe40006000000 */
[----:B------:R-:W-:Y:S01]  /*0640*/  SHF.R.S32.HI R21, RZ, 0x1f, R44 ;  /* 0x0000001fff157819 */ /* 0x000fe2000001142c */
[----:B------:R-:W-:Y:S01]  /*0650*/  IMAD R25, R48, 0x1e, RZ ;  /* 0x0000001e30197824 */ /* 0x000fe200078e02ff */
[----:B------:R-:W-:Y:S01]  /*0660*/  SHF.R.S32.HI R8, RZ, 0x1f, R19 ;  /* 0x0000001fff087819 */ /* 0x000fe20000011413 */
[----:B------:R-:W1:Y:S01]  /*0670*/  @P1 LDC.64 R12, c[0x0][0x230] ;  /* 0x00008c00ff0c1b82 */ /* 0x000e620000000a00 */
[----:B------:R-:W-:Y:S02]  /*0680*/  IADD3 R6, R6, 0x40, RZ ;  /* 0x0000004006067810 */ /* 0x000fe40007ffe0ff */
[----:B------:R-:W-:Y:S01]  /*0690*/  IADD3 R50, P0, R46, R25, RZ ;  /* 0x000000192e327210 */ /* 0x000fe20007f1e0ff */
[----:B------:R-:W-:-:S03]  /*06a0*/  IMAD R8, R8, UR10, RZ ;  /* 0x0000000a08087c24 */ /* 0x000fc6000f8e02ff */
[----:B------:R-:W-:Y:S01]  /*06b0*/  LEA.HI.X.SX32 R51, R25, R14, 0x1, P0 ;  /* 0x0000000e19337211 */ /* 0x000fe200000f0eff */
[----:B---3--:R-:W-:Y:S01]  /*06c0*/  IMAD.WIDE R14, R38, 0x8, R10 ;  /* 0x00000008260e7825 */ /* 0x008fe200078e020a */
[----:B------:R-:W-:Y:S01]  /*06d0*/  ISETP.GE.U32.AND P0, PT, R6, UR18, PT ;  /* 0x0000001206007c0c */ /* 0x000fe2000bf06070 */
[----:B------:R-:W3:Y:S01]  /*06e0*/  @P2 LDC.64 R10, c[0x0][0x288] ;  /* 0x0000a200ff0a2b82 */ /* 0x000ee20000000a00 */
[----:B------:R-:W-:Y:S01]  /*06f0*/  SHF.R.S32.HI R6, RZ, 0x1f, R6 ;  /* 0x0000001fff067819 */ /* 0x000fe20000011406 */
[C---:B------:R-:W-:Y:S02]  /*0700*/  IMAD R53, R19.reuse, UR11, R8 ;  /* 0x0000000b13357c24 */ /* 0x040fe4000f8e0208 */
[----:B------:R-:W2:Y:S01]  /*0710*/  LDG.E.64 R14, desc[UR14][R14.64] ;  /* 0x0000000e0e0e7981 */ /* 0x000ea2000c1e1b00 */
[----:B------:R-:W-:Y:S01]  /*0720*/  IMAD.WIDE.U32 R50, R19, UR10, R50 ;  /* 0x0000000a13327c25 */ /* 0x000fe2000f8e0032 */
[----:B------:R-:W-:-:S03]  /*0730*/  ISETP.GE.AND.EX P0, PT, R6, UR19, PT, P0 ;  /* 0x0000001306007c0c */ /* 0x000fc6000bf06300 */
[----:B----4-:R-:W-:Y:S01]  /*0740*/  @P1 IMAD R6, R21, R16, RZ ;  /* 0x0000001015061224 */ /* 0x010fe200078e02ff */
[----:B------:R-:W-:Y:S02]  /*0750*/  IADD3 R53, R51, R53, RZ ;  /* 0x0000003533357210 */ /* 0x000fe40007ffe0ff */
        /* <DEDUP_REMOVED lines=12> */
[----:B------:R-:W-:Y:S01]  /*0820*/  SHF.R.S32.HI R19, RZ, 0x1f, R43 ;  /* 0x0000001fff137819 */ /* 0x000fe2000001142b */
[----:B------:R-:W1:Y:S01]  /*0830*/  @P2 LDC.64 R12, c[0x0][0x230] ;  /* 0x00008c00ff0c2b82 */ /* 0x000e620000000a00 */
[----:B------:R-:W-:Y:S01]  /*0840*/  ISETP.LT.U32.AND P3, PT, R45, 0x1e0, !P3 ;  /* 0x000001e02d00780c */ /* 0x000fe20005f61070 */
[----:B------:R0:W5:Y:S02]  /*0850*/  @P1 LDG.E R36, desc[UR14][R16.64] ;  /* 0x0000000e10241981 */ /* 0x000164000c1e1900 */
[----:B---3--:R-:W-:-:S04]  /*0860*/  @P2 IMAD R8, R19, R10, RZ ;  /* 0x0000000a13082224 */ /* 0x008fc800078e02ff */
[----:B------:R-:W-:Y:S01]  /*0870*/  @P2 IMAD R27, R43, R11, R8 ;  /* 0x0000000b2b1b2224 */ /* 0x000fe200078e0208 */
[----:B0-----:R-:W-:Y:S02]  /*0880*/  @P2 MOV R16, R50 ;  /* 0x0000003200102202 */ /* 0x001fe40000000f00 */
[----:B------:R-:W-:-:S03]  /*0890*/  @P2 MOV R17, R53 ;  /* 0x0000003500112202 */ /* 0x000fc60000000f00 */
[----:B------:R-:W0:Y:S01]  /*08a0*/  @P3 LDC.64 R18, c[0x0][0x288] ;  /* 0x0000a200ff123b82 */ /* 0x000e220000000a00 */
[----:B------:R-:W-:Y:S01]  /*08b0*/  @P2 IMAD.WIDE.U32 R10, R43, R10, R16 ;  /* 0x0000000a2b0a2225 */ /* 0x000fe200078e0010 */
[----:B--2---:R-:W-:-:S03]  /*08c0*/  @P1 IADD3 R30, P4, R21, R30, RZ ;  /* 0x0000001e151e1210 */ /* 0x004fc60007f9e0ff */
[----:B----4-:R-:W-:Y:S01]  /*08d0*/  @P0 IMAD R8, R7, R28, RZ ;  /* 0x0000001c07080224 */ /* 0x010fe200078e02ff */
[----:B------:R-:W-:Y:S02]  /*08e0*/  @P2 IADD3 R11, R11, R27, RZ ;  /* 0x0000001b0b0b2210 */ /* 0x000fe40007ffe0ff */
[----:B------:R-:W2:Y:S01]  /*08f0*/  @P0 LDC.64 R20, c[0x0][0x230] ;  /* 0x00008c00ff140b82 */ /* 0x000ea20000000a00 */
[----:B------:R-:W-:Y:S02]  /*0900*/  @P1 IADD3.X R31, R6, R31, RZ, P4, !PT ;  /* 0x0000001f061f1210 */ /* 0x000fe400027fe4ff */
[C---:B------:R-:W-:Y:S02]  /*0910*/  @P2 SHF.L.U32 R17, R10.reuse, 0x1, RZ ;  /* 0x000000010a112819 */ /* 0x040fe400000006ff */
[----:B------:R-:W-:Y:S02]  /*0920*/  @P2 SHF.L.U64.HI R6, R10, 0x1, R11 ;  /* 0x000000010a062819 */ /* 0x000fe4000001020b */
[----:B------:R-:W-:-:S02]  /*0930*/  @P0 MOV R10, R50 ;  /* 0x00000032000a0202 */ /* 0x000fc40000000f00 */
[----:B------:R-:W-:Y:S01]  /*0940*/  @P0 MOV R11, R53 ;  /* 0x00000035000b0202 */ /* 0x000fe20000000f00 */
[C---:B------:R-:W-:Y:S01]  /*0950*/  @P0 IMAD R33, R42.reuse, R29, R8 ;  /* 0x0000001d2a210224 */ /* 0x040fe200078e0208 */
[C---:B-1----:R-:W-:Y:S01]  /*0960*/  @P2 IADD3 R26, P4, R17.reuse, R12, RZ ;  /* 0x0000000c111a2210 */ /* 0x042fe20007f9e0ff */
[----:B------:R-:W-:Y:S01]  /*0970*/  @P0 IMAD.WIDE.U32 R28, R42, R28, R10 ;  /* 0x0000001c2a1c0225 */ /* 0x000fe200078e000a */
[----:B------:R-:W-:Y:S02]  /*0980*/  @P2 IADD3 R22, P5, R17, R22, RZ ;  /* 0x0000001611162210 */ /* 0x000fe40007fbe0ff */
[----:B------:R-:W1:Y:S01]  /*0990*/  @P0 LDC.64 R10, c[0x0][0x228] ;  /* 0x00008a00ff0a0b82 */ /* 0x000e620000000a00 */
[----:B------:R-:W-:Y:S02]  /*09a0*/  @P2 IADD3.X R27, R6, R13, RZ, P4, !PT ;  /* 0x0000000d061b2210 */ /* 0x000fe400027fe4ff */
[----:B------:R-:W-:Y:S02]  /*09b0*/  CS2R R34, SRZ ;  /* 0x0000000000227805 */ /* 0x000fe4000001ff00 */
[----:B------:R-:W-:-:S03]  /*09c0*/  @P0 IADD3 R29, R29, R33, RZ ;  /* 0x000000211d1d0210 */ /* 0x000fc60007ffe0ff */
[----:B------:R-:W3:Y:S01]  /*09d0*/  @P3 LDC.64 R16, c[0x0][0x230] ;  /* 0x00008c00ff103b82 */ /* 0x000ee20000000a00 */
[----:B------:R4:W5:Y:S01]  /*09e0*/  @P1 LDG.E R35, desc[UR14][R30.64] ;  /* 0x0000000e1e231981 */ /* 0x000962000c1e1900 */
[----:B------:R-:W-:-:S06]  /*09f0*/  @P2 IADD3.X R23, R6, R23, RZ, P5, !PT ;  /* 0x0000001706172210 */ /* 0x000fcc0002ffe4ff */
[----:B------:R-:W3:Y:S01]  /*0a00*/  @P3 LDC.64 R12, c[0x0][0x228] ;  /* 0x00008a00ff0c3b82 */ /* 0x000ee20000000a00 */
[C---:B------:R-:W-:Y:S01]  /*0a10*/  @P0 SHF.L.U64.HI R6, R28.reuse, 0x1, R29 ;  /* 0x000000011c060819 */ /* 0x040fe2000001021d */
[----:B0-----:R-:W-:Y:S01]  /*0a20*/  @P3 IMAD R8, R9, R18, RZ ;  /* 0x0000001209083224 */ /* 0x001fe200078e02ff */
[----:B----4-:R-:W-:Y:S02]  /*0a30*/  @P0 SHF.L.U32 R31, R28, 0x1, RZ ;  /* 0x000000011c1f0819 */ /* 0x010fe400000006ff */
[----:B------:R-:W-:Y:S02]  /*0a40*/  CS2R R32, SRZ ;  /* 0x0000000000207805 */ /* 0x000fe4000001ff00 */
[----:B------:R-:W-:Y:S01]  /*0a50*/  @P3 MOV R28, R50 ;  /* 0x00000032001c3202 */ /* 0x000fe20000000f00 */
[----:B------:R0:W5:Y:S01]  /*0a60*/  @P2 LDG.E R37, desc[UR14][R26.64] ;  /* 0x0000000e1a252981 */ /* 0x000162000c1e1900 */
[----:B------:R-:W-:Y:S01]  /*0a70*/  @P3 MOV R29, R53 ;  /* 0x00000035001d3202 */ /* 0x000fe20000000f00 */
[C---:B------:R-:W-:Y:S01]  /*0a80*/  @P3 IMAD R19, R40.reuse, R19, R8 ;  /* 0x0000001328133224 */ /* 0x040fe200078e0208 */
[----:B--2---:R-:W-:Y:S01]  /*0a90*/  @P0 IADD3 R20, P4, R31, R20, RZ ;  /* 0x000000141f140210 */ /* 0x004fe20007f9e0ff */
[----:B------:R0:W5:Y:S01]  /*0aa0*/  @P2 LDG.E R34, desc[UR14][R22.64] ;  /* 0x0000000e16222981 */ /* 0x000162000c1e1900 */
[----:B------:R-:W-:-:S02]  /*0ab0*/  @P3 IMAD.WIDE.U32 R28, R40, R18, R28 ;  /* 0x00000012281c3225 */ /* 0x000fc400078e001c */
[----:B------:R-:W-:-:S03]  /*0ac0*/  @P0 IADD3.X R21, R6, R21, RZ, P4, !PT ;  /* 0x0000001506150210 */ /* 0x000fc600027fe4ff */
[----:B------:R-:W-:Y:S02]  /*0ad0*/  @P3 IADD3 R29, R29, R19, RZ ;  /* 0x000000131d1d3210 */ /* 0x000fe40007ffe0ff */
[----:B------:R0:W5:Y:S01]  /*0ae0*/  @P0 LDG.E R32, desc[UR14][R20.64] ;  /* 0x0000000e14200981 */ /* 0x000162000c1e1900 */
[C---:B------:R-:W-:Y:S02]  /*0af0*/  @P3 SHF.L.U32 R19, R28.reuse, 0x1, RZ ;  /* 0x000000011c133819 */ /* 0x040fe400000006ff */
[----:B-1----:R-:W-:Y:S02]  /*0b00*/  @P0 IADD3 R18, P4, R31, R10, RZ ;  /* 0x0000000a1f120210 */ /* 0x002fe40007f9e0ff */
[----:B------:R-:W-:Y:S02]  /*0b10*/  @P3 SHF.L.U64.HI R28, R28, 0x1, R29 ;  /* 0x000000011c1c3819 */ /* 0x000fe4000001021d */
[C---:B---3--:R-:W-:Y:S02]  /*0b20*/  @P3 IADD3 R16, P5, R19.reuse, R16, RZ ;  /* 0x0000001013103210 */ /* 0x048fe40007fbe0ff */
[----:B------:R-:W-:-:S02]  /*0b30*/  @P3 IADD3 R12, P6, R19, R12, RZ ;  /* 0x0000000c130c3210 */ /* 0x000fc40007fde0ff */
[----:B------:R-:W-:Y:S02]  /*0b40*/  @P0 IADD3.X R19, R6, R11, RZ, P4, !PT ;  /* 0x0000000b06130210 */ /* 0x000fe400027fe4ff */
[----:B------:R-:W-:Y:S02]  /*0b50*/  CS2R R10, SRZ ;  /* 0x00000000000a7805 */ /* 0x000fe4000001ff00 */
[C---:B------:R-:W-:Y:S02]  /*0b60*/  @P3 IADD3.X R17, R28.reuse, R17, RZ, P5, !PT ;  /* 0x000000111c113210 */ /* 0x040fe40002ffe4ff */
[----:B------:R-:W-:-:S03]  /*0b70*/  @P3 IADD3.X R13, R28, R13, RZ, P6, !PT ;  /* 0x0000000d1c0d3210 */ /* 0x000fc600037fe4ff */
[----:B------:R0:W5:Y:S04]  /*0b80*/  @P3 LDG.E R33, desc[UR14][R16.64] ;  /* 0x0000000e10213981 */ /* 0x000168000c1e1900 */
[----:B------:R0:W5:Y:S01]  /*0b90*/  @P3 LDG.E R10, desc[UR14][R12.64] ;  /* 0x0000000e0c0a3981 */ /* 0x000162000c1e1900 */
[----:B------:R-:W-:-:S06]  /*0ba0*/  CS2R R30, SRZ ;  /* 0x00000000001e7805 */ /* 0x000fcc000001ff00 */
[----:B------:R0:W5:Y:S01]  /*0bb0*/  @P0 LDG.E R30, desc[UR14][R18.64] ;  /* 0x0000000e121e0981 */ /* 0x000162000c1e1900 */
[----:B------:R-:W-:Y:S01]  /*0bc0*/  UMOV UR11, 0x3f800000 ;  /* 0x3f800000000b7882 */ /* 0x000fe20000000000 */
[----:B------:R-:W-:Y:S01]  /*0bd0*/  BSSY B0, `(.L_x_260) ;  /* 0x0000020000007945 */ /* 0x000fe20003800000 */
[----:B------:R-:W-:Y:S02]  /*0be0*/  MOV R8, RZ ;  /* 0x000000ff00087202 */ /* 0x000fe40000000f00 */
[----:B------:R-:W-:-:S13]  /*0bf0*/  R2UR UR13, R14 ;  /* 0x000000000e0d72ca */ /* 0x000fda00000e0000 */
[----:B------:R-:W-:-:S05]  /*0c00*/  MOV R6, UR13 ;  /* 0x0000000d00067c02 */ /* 0x000fca0008000f00 */
[----:B------:R-:W-:-:S05]  /*0c10*/  FFMA.FTZ R15, -R6, UR13, R15 ;  /* 0x0000000d060f7c23 */ /* 0x000fca000801010f */
[----:B------:R-:W-:-:S13]  /*0c20*/  FSETP.GTU.FTZ.AND P0, PT, R15, RZ, PT ;  /* 0x000000ff0f00720b */ /* 0x000fda0003f1c000 */
[----:B------:R-:W-:Y:S01]  /*0c30*/  VOTEU.ANY UP0, P0 ;  /* 0x00000000003f7886 */ /* 0x000fe20000000100 */
[----:B------:R-:W-:-:S04]  /*0c40*/  PLOP3.LUT P0, PT, PT, PT, UP0, 0x80, 0x0 ;  /* 0x000000000000781c */ /* 0x000fc80003f0f008 */
[----:B------:R-:W-:-:S09]  /*0c50*/  @UP0 ULDC UR5, c[0x0][0x250] ;  /* 0x0000940000050ab9 */ /* 0x000fd20000000800 */
[----:B------:R-:W-:-:S06]  /*0c60*/  @P0 FADD.FTZ R14, R15, UR5 ;  /* 0x000000050f0e0e21 */ /* 0x000fcc0008010000 */
[----:B------:R-:W1:Y:S01]  /*0c70*/  @P0 MUFU.RSQ R14, R14 ;  /* 0x0000000e000e0308 */ /* 0x000e620000001400 */
[----:B------:R-:W-:Y:S02]  /*0c80*/  MOV R6, RZ ;  /* 0x000000ff00067202 */ /* 0x000fe40000000f00 */
[----:B-1----:R-:W-:Y:S02]  /*0c90*/  @P0 R2UR UR5, R14 ;  /* 0x000000000e0502ca */ /* 0x002fe400000e0000 */
[----:B------:R-:W-:-:S11]  /*0ca0*/  ISETP.GT.U32.AND P0, PT, R45, 0x1df, PT ;  /* 0x000001df2d00780c */ /* 0x000fd60003f04070 */
[----:B------:R-:W-:Y:S02]  /*0cb0*/  @UP0 UMOV UR11, UR5 ;  /* 0x00000005000b0c82 */ /* 0x000fe40008000000 */
[----:B0-----:R-:W-:Y:S05]  /*0cc0*/  @P0 BRA `(.L_x_261) ;  /* 0x0000000000400947 */ /* 0x001fea0003800000 */
        /* <DEDUP_REMOVED lines=16> */
.L_x_261:
[----:B------:R-:W-:Y:S05]  /*0dd0*/  BSYNC B0 ;  /* 0x0000000000007941 */ /* 0x000fea0003800000 */
.L_x_260:
[----:B------:R-:W-:Y:S02]  /*0de0*/  ISETP.NE.AND P3, PT, RZ, UR12, PT ;  /* 0x0000000cff007c0c */ /* 0x000fe4000bf65270 */
[C---:B-----5:R-:W-:Y:S02]  /*0df0*/  PRMT R12, R36.reuse, 0x7632, R12 ;  /* 0x00007632240c7816 */ /* 0x060fe4000000000c */
        /* <DEDUP_REMOVED lines=8> */
[C---:B------:R-:W-:Y:S01]  /*0e80*/  PRMT R20, R34.reuse, 0x7632, R20 ;  /* 0x0000763222147816 */ /* 0x040fe20000000014 */
        /* <DEDUP_REMOVED lines=26> */
.L_x_262:
        /* <DEDUP_REMOVED lines=19> */
[----:B-1----:R-:W-:Y:S01]  /*1160*/  FMUL.FTZ R16, R16, R27 ;  /* 0x0000001b10107220 */ /* 0x002fe20000410000 */
[----:B------:R-:W-:Y:S01]  /*1170*/  FADD.FTZ R54, -R27, 1 ;  /* 0x3f8000001b367421 */ /* 0x000fe20000010100 */
[----:B------:R-:W-:-:S03]  /*1180*/  FADD.FTZ R27, -R29, 1 ;  /* 0x3f8000001d1b7421 */ /* 0x000fc60000010100 */
[----:B------:R-:W-:Y:S01]  /*1190*/  FFMA.FTZ R23, R23, R54, 1 ;  /* 0x3f80000017177423 */ /* 0x000fe20000010036 */
[----:B------:R-:W-:-:S03]  /*11a0*/  FFMA.FTZ R27, R24, R27, 1 ;  /* 0x3f800000181b7423 */ /* 0x000fc6000001001b */
[----:B------:R-:W-:Y:S01]  /*11b0*/  FMUL.FTZ R16, R16, R23 ;  /* 0x0000001710107220 */ /* 0x000fe20000410000 */
[----:B------:R-:W-:-:S07]  /*11c0*/  FMUL.FTZ R12, R12, R27 ;  /* 0x0000001b0c0c7220 */ /* 0x000fce0000410000 */
.L_x_263:
[----:B------:R-:W-:Y:S01]  /*11d0*/  FFMA.FTZ R24, R13, R20, R22 ;  /* 0x000000140d187223 */ /* 0x000fe20000010016 */
[----:B------:R-:W-:Y:S01]  /*11e0*/  FMUL.FTZ R22, R16, R31 ;  /* 0x0000001f10167220 */ /* 0x000fe20000410000 */
[----:B------:R-:W-:Y:S01]  /*11f0*/  FADD.FTZ R21, R20, R21 ;  /* 0x0000001514157221 */ /* 0x000fe20000010000 */
[----:B------:R-:W-:Y:S01]  /*1200*/  PRMT R20, R32, 0x7632, R20 ;  /* 0x0000763220147816 */ /* 0x000fe20000000014 */
[----:B------:R-:W-:Y:S01]  /*1210*/  FMUL.FTZ R23, R12, R11 ;  /* 0x0000000b0c177220 */ /* 0x000fe20000410000 */
[----:B------:R-:W-:Y:S01]  /*1220*/  FFMA.FTZ R24, R19, R22, R24 ;  /* 0x0000001613187223 */ /* 0x000fe20000010018 */
[----:B------:R-:W-:Y:S01]  /*1230*/  FADD.FTZ R22, R21, R22 ;  /* 0x0000001615167221 */ /* 0x000fe20000010000 */
[----:B------:R-:W-:Y:S02]  /*1240*/  SHF.L.U32 R21, R32, 0x10, RZ ;  /* 0x0000001020157819 */ /* 0x000fe400000006ff */
[----:B------:R-:W-:Y:S01]  /*1250*/  SHF.L.U32 R25, R20, 0x10, RZ ;  /* 0x0000001014197819 */ /* 0x000fe200000006ff */
[----:B------:R-:W-:Y:S01]  /*1260*/  FFMA.FTZ R24, R17, R23, R24 ;  /* 0x0000001711187223 */ /* 0x000fe20000010018 */
[----:B------:R-:W-:Y:S01]  /*1270*/  PRMT R26, R30, 0x7632, R26 ;  /* 0x000076321e1a7816 */ /* 0x000fe2000000001a */
[----:B------:R-:W-:Y:S01]  /*1280*/  FADD.FTZ R21, R21, -UR13 ;  /* 0x8000000d15157e21 */ /* 0x000fe20008010000 */
[----:B------:R-:W-:Y:S01]  /*1290*/  FADD.FTZ R23, R23, R22 ;  /* 0x0000001617177221 */ /* 0x000fe20000010000 */
[----:B------:R-:W-:Y:S01]  /*12a0*/  FADD.FTZ R27, R25, -UR13 ;  /* 0x8000000d191b7e21 */ /* 0x000fe20008010000 */
[----:B------:R-:W-:Y:S01]  /*12b0*/  SHF.L.U32 R22, R26, 0x10, RZ ;  /* 0x000000101a167819 */ /* 0x000fe200000006ff */
[----:B------:R-:W-:Y:S01]  /*12c0*/  FFMA.FTZ R26, R15, R18, RZ ;  /* 0x000000120f1a7223 */ /* 0x000fe200000100ff */
[----:B------:R-:W-:Y:S01]  /*12d0*/  SHF.L.U32 R20, R30, 0x10, RZ ;  /* 0x000000101e147819 */ /* 0x000fe200000006ff */
[----:B------:R-:W-:Y:S01]  /*12e0*/  FMUL.FTZ R21, R21, UR11 ;  /* 0x0000000b15157c20 */ /* 0x000fe20008410000 */
        /* <DEDUP_REMOVED lines=21> */
.L_x_264:
        /* <DEDUP_REMOVED lines=10> */
[--C-:B------:R-:W-:Y:S01]  /*14e0*/  FADD.FTZ R19, R19, R16.reuse ;  /* 0x0000001013137221 */ /* 0x100fe20000010000 */
[C---:B------:R-:W-:Y:S01]  /*14f0*/  PRMT R16, R10.reuse, 0x7632, R16 ;  /* 0x000076320a107816 */ /* 0x040fe20000000010 */
[----:B------:R-:W-:Y:S01]  /*1500*/  FADD.FTZ R23, R23, -UR13 ;  /* 0x8000000d17177e21 */ /* 0x000fe20008010000 */
[----:B------:R-:W-:Y:S01]  /*1510*/  FADD.FTZ R27, R27, -UR13 ;  /* 0x8000000d1b1b7e21 */ /* 0x000fe20008010000 */
[----:B------:R-:W-:-:S02]  /*1520*/  SHF.L.U32 R24, R10, 0x10, RZ ;  /* 0x000000100a187819 */ /* 0x000fc400000006ff */
[----:B------:R-:W-:Y:S01]  /*1530*/  SHF.L.U32 R16, R16, 0x10, RZ ;  /* 0x0000001010107819 */ /* 0x000fe200000006ff */
[----:B------:R-:W-:Y:S01]  /*1540*/  FMUL.FTZ R23, R23, UR11 ;  /* 0x0000000b17177c20 */ /* 0x000fe20008410000 */
[----:B------:R-:W-:Y:S01]  /*1550*/  FMUL.FTZ R27, R27, UR11 ;  /* 0x0000000b1b1b7c20 */ /* 0x000fe20008410000 */
[----:B------:R-:W-:Y:S06]  /*1560*/  @!P3 BRA `(.L_x_265) ;  /* 0x000000000048b947 */ /* 0x000fec0003800000 */
[----:B------:R-:W-:-:S04]  /*1570*/  FFMA.FTZ R28, R23, R31, R6 ;  /* 0x0000001f171c7223 */ /* 0x000fc80000010006 */
[----:B------:R-:W-:-:S06]  /*1580*/  FMUL.FTZ R29, R28, -1.4426950216293334961 ;  /* 0xbfb8aa3b1c1d7820 */ /* 0x000fcc0000410000 */
[----:B------:R-:W0:Y:S02]  /*1590*/  MUFU.EX2 R29, R29 ;  /* 0x0000001d001d7308 */ /* 0x000e240000000800 */
[----:B0-----:R-:W-:-:S06]  /*15a0*/  FADD.FTZ R47, R29, 1 ;  /* 0x3f8000001d2f7421 */ /* 0x001fcc0000010000 */
[----:B------:R-:W0:Y:S02]  /*15b0*/  MUFU.RCP R47, R47 ;  /* 0x0000002f002f7308 */ /* 0x000e240000001000 */
[----:B0-----:R-:W-:Y:S01]  /*15c0*/  FADD.FTZ R49, -R47, 1 ;  /* 0x3f8000002f317421 */ /* 0x001fe20000010100 */
[----:B------:R-:W-:-:S03]  /*15d0*/  FMUL.FTZ R24, R24, R47 ;  /* 0x0000002f18187220 */ /* 0x000fc60000410000 */
[----:B------:R-:W-:Y:S01]  /*15e0*/  FFMA.FTZ R49, R28, R49, 1 ;  /* 0x3f8000001c317423 */ /* 0x000fe20000010031 */
[----:B------:R-:W-:-:S03]  /*15f0*/  FFMA.FTZ R28, R27, R11, R8 ;  /* 0x0000000b1b1c7223 */ /* 0x000fc60000010008 */
[----:B------:R-:W-:Y:S01]  /*1600*/  FMUL.FTZ R24, R24, R49 ;  /* 0x0000003118187220 */ /* 0x000fe20000410000 */
        /* <DEDUP_REMOVED lines=8> */
.L_x_265:
[----:B------:R-:W-:Y:S01]  /*1690*/  FMUL.FTZ R28, R24, R31 ;  /* 0x0000001f181c7220 */ /* 0x000fe20000410000 */
[----:B------:R-:W-:Y:S01]  /*16a0*/  FMUL.FTZ R29, R16, R11 ;  /* 0x0000000b101d7220 */ /* 0x000fe20000410000 */
[----:B------:R-:W-:Y:S01]  /*16b0*/  ISETP.GT.AND P0, PT, R4, 0x1e, PT ;  /* 0x0000001e0400780c */ /* 0x000fe20003f04270 */
[----:B------:R-:W0:Y:S01]  /*16c0*/  S2UR UR17, SR_CgaCtaId ;  /* 0x00000000001179c3 */ /* 0x000e220000008800 */
[----:B------:R-:W-:Y:S01]  /*16d0*/  FFMA.FTZ R18, R23, R28, R18 ;  /* 0x0000001c17127223 */ /* 0x000fe20000010012 */
[----:B------:R-:W-:Y:S01]  /*16e0*/  FADD.FTZ R54, R19, R28 ;  /* 0x0000001c13367221 */ /* 0x000fe20000010000 */
[----:B------:R-:W-:Y:S01]  /*16f0*/  UMOV UR10, 0x400 ;  /* 0x00000400000a7882 */ /* 0x000fe20000000000 */
[----:B------:R-:W-:Y:S01]  /*1700*/  ISETP.NE.AND P4, PT, R45, RZ, PT ;  /* 0x000000ff2d00720c */ /* 0x000fe20003f85270 */
[----:B------:R-:W-:Y:S01]  /*1710*/  FFMA.FTZ R28, R27, R29, R18 ;  /* 0x0000001d1b1c7223 */ /* 0x000fe20000010012 */
[----:B------:R-:W-:Y:S01]  /*1720*/  FADD.FTZ R29, R29, R54 ;  /* 0x000000361d1d7221 */ /* 0x000fe20000010000 */
[----:B------:R-:W-:Y:S01]  /*1730*/  FFMA.FTZ R54, R13, R14, RZ ;  /* 0x0000000e0d367223 */ /* 0x000fe200000100ff */
[----:B------:R-:W-:Y:S01]  /*1740*/  FADD.FTZ R13, RZ, R14 ;  /* 0x0000000eff0d7221 */ /* 0x000fe20000010000 */
[----:B------:R-:W-:Y:S01]  /*1750*/  UIADD3 UR5, UR10, 0xa0, URZ ;  /* 0x000000a00a057890 */ /* 0x000fe2000fffe03f */
[----:B------:R-:W1:Y:S01]  /*1760*/  SHFL.DOWN PT, R19, R28, 0x1, 0x1f ;  /* 0x08201f001c137f89 */ /* 0x000e6200000e0000 */
[----:B------:R-:W-:Y:S01]  /*1770*/  FFMA.FTZ R54, R17, R12, R54 ;  /* 0x0000000c11367223 */ /* 0x000fe20000010036 */
[----:B------:R-:W-:Y:S01]  /*1780*/  FADD.FTZ R13, R13, R12 ;  /* 0x0000000c0d0d7221 */ /* 0x000fe20000010000 */
[----:B------:R-:W-:Y:S01]  /*1790*/  FFMA.FTZ R26, R21, R20, R26 ;  /* 0x00000014151a7223 */ /* 0x000fe2000001001a */
[----:B------:R-:W2:Y:S01]  /*17a0*/  SHFL.DOWN PT, R18, R29, 0x1, 0x1f ;  /* 0x08201f001d127f89 */ /* 0x000ea200000e0000 */
[----:B------:R-:W-:Y:S01]  /*17b0*/  FFMA.FTZ R54, R15, R22, R54 ;  /* 0x000000160f367223 */ /* 0x000fe20000010036 */
[----:B------:R-:W-:Y:S01]  /*17c0*/  FADD.FTZ R25, R25, R20 ;  /* 0x0000001419197221 */ /* 0x000fe20000010000 */
        /* <DEDUP_REMOVED lines=32> */
[----:B------:R-:W-:-:S13]  /*19d0*/  ISETP.NE.AND P0, PT, R4, RZ, PT ;  /* 0x000000ff0400720c */ /* 0x000fda0003f05270 */
[----:B------:R0:W-:Y:S01]  /*19e0*/  @!P0 STS.64 [R5+0x10], R28 ;  /* 0x0000101c05008388 */ /* 0x0001e20000000a00 */
[----:B------:R-:W-:Y:S06]  /*19f0*/  BAR.SYNC.DEFER_BLOCKING 0x0 ;  /* 0x0000000000007b1d */ /* 0x000fec0000010000 */
[----:B------:R-:W-:Y:S05]  /*1a00*/  @P4 BRA `(.L_x_267) ;  /* 0x0000000000944947 */ /* 0x000fea0003800000 */
[----:B------:R-:W-:-:S09]  /*1a10*/  ULEA UR5, UR17, UR10, 0x18 ;  /* 0x0000000a11057291 */ /* 0x000fd2000f8ec03f */
[----:B------:R-:W1:Y:S04]  /*1a20*/  LDS.64 R24, [UR5+0x18] ;  /* 0x00001805ff187984 */ /* 0x000e680008000a00 */
[----:B------:R-:W0:Y:S04]  /*1a30*/  LDS.128 R16, [UR5+0x20] ;  /* 0x00002005ff107984 */ /* 0x000e280008000c00 */
[----:B------:R-:W2:Y:S01]  /*1a40*/  LDS.128 R20, [UR5+0x30] ;  /* 0x00003005ff147984 */ /* 0x000ea20008000c00 */
[----:B-1----:R-:W-:Y:S01]  /*1a50*/  FADD.FTZ R27, R28, R24 ;  /* 0x000000181c1b7221 */ /* 0x002fe20000010000 */
[----:B------:R-:W-:-:S03]  /*1a60*/  FADD.FTZ R24, R29, R25 ;  /* 0x000000191d187221 */ /* 0x000fc60000010000 */
[----:B0-----:R-:W-:Y:S01]  /*1a70*/  FADD.FTZ R29, R27, R16 ;  /* 0x000000101b1d7221 */ /* 0x001fe20000010000 */
[----:B------:R-:W-:Y:S02]  /*1a80*/  FADD.FTZ R16, R24, R17 ;  /* 0x0000001118107221 */ /* 0x000fe40000010000 */
[----:B------:R-:W0:Y:S01]  /*1a90*/  LDS.128 R24, [UR5+0x40] ;  /* 0x00004005ff187984 */ /* 0x000e220008000c00 */
[----:B------:R-:W-:Y:S01]  /*1aa0*/  FADD.FTZ R29, R29, R18 ;  /* 0x000000121d1d7221 */ /* 0x000fe20000010000 */
[----:B------:R-:W-:Y:S02]  /*1ab0*/  FADD.FTZ R28, R16, R19 ;  /* 0x00000013101c7221 */ /* 0x000fe40000010000 */
[----:B------:R-:W1:Y:S01]  /*1ac0*/  LDS.128 R16, [UR5+0x50] ;  /* 0x00005005ff107984 */ /* 0x000e620008000c00 */
[----:B--2---:R-:W-:Y:S01]  /*1ad0*/  FADD.FTZ R29, R29, R20 ;  /* 0x000000141d1d7221 */ /* 0x004fe20000010000 */
        /* <DEDUP_REMOVED lines=24> */
.L_x_267:
[----:B------:R-:W-:Y:S05]  /*1c60*/  BSYNC B0 ;  /* 0x0000000000007941 */ /* 0x000fea0003800000 */
.L_x_266:
        /* <DEDUP_REMOVED lines=158> */
.L_x_269:
[----:B------:R-:W-:Y:S05]  /*2650*/  BSYNC B0 ;  /* 0x0000000000007941 */ /* 0x000fea0003800000 */
.L_x_268:
        /* <DEDUP_REMOVED lines=20> */
.L_x_271:
[----:B------:R-:W-:Y:S05]  /*27a0*/  BSYNC B0 ;  /* 0x0000000000007941 */ /* 0x000fea0003800000 */
.L_x_270:
        /* <DEDUP_REMOVED lines=34> */
.L_x_274:
[----:B--2---:R-:W2:Y:S04]  /*29d0*/  LDG.E.STRONG.GPU R14, desc[UR14][R12.64] ;  /* 0x0000000e0c0e7981 */ /* 0x004ea8000c1ef900 */
[----:B--2---:R-:W-:Y:S01]  /*29e0*/  CCTL.IVALL ;  /* 0x00000000ff00798f */ /* 0x004fe20002000000 */
[----:B------:R-:W-:Y:S05]  /*29f0*/  YIELD ;  /* 0x0000000000007946 */ /* 0x000fea0003800000 */
[----:B------:R-:W-:-:S13]  /*2a00*/  ISETP.NE.AND P0, PT, R14, R23, PT ;  /* 0x000000170e00720c */ /* 0x000fda0003f05270 */
[----:B------:R-:W-:Y:S05]  /*2a10*/  @P0 BRA `(.L_x_274) ;  /* 0xfffffffc00ec0947 */ /* 0x000fea000383ffff */
.L_x_273:
        /* <DEDUP_REMOVED lines=16> */
.L_x_278:
        /* <DEDUP_REMOVED lines=115> */
.L_x_277:
        /* <DEDUP_REMOVED lines=12> */
[C---:B------:R-:W-:Y:S02]  /*3310*/  IADD3 R17, R23.reuse, 0x3, RZ ;  /* 0x0000000317117810 */ /* 0x040fe40007ffe0ff */
        /* <DEDUP_REMOVED lines=48> */
.L_x_279:
[----:B------:R-:W-:-:S13]  /*3620*/  ISETP.NE.OR P0, PT, R22, RZ, P0 ;  /* 0x000000ff1600720c */ /* 0x000fda0000705670 */
[----:B------:R-:W-:Y:S05]  /*3630*/  @!P0 BRA `(.L_x_275) ;  /* 0x00000000007c8947 */ /* 0x000fea0003800000 */
.L_x_276:
[----:B------:R-:W-:-:S13]  /*3640*/  ISETP.EQ.OR P6, PT, R23, UR16, P4 ;  /* 0x0000001017007c0c */ /* 0x000fda000a7c2670 */
[----:B------:R-:W-:-:S04]  /*3650*/  @!P6 IMAD R13, R3, R23, R0 ;  /* 0x00000017030de224 */ /* 0x000fc800078e0200 */
[----:B------:R-:W-:-:S06]  /*3660*/  @!P6 IMAD.WIDE.U32 R12, R13, 0x8, R24 ;  /* 0x000000080d0ce825 */ /* 0x000fcc00078e0018 */
[----:B------:R-:W0:Y:S01]  /*3670*/  @!P6 LDG.E.64 R12, desc[UR14][R12.64] ;  /* 0x0000000e0c0ce981 */ /* 0x000e22000c1e1b00 */
[C---:B------:R-:W-:Y:S02]  /*3680*/  IADD3 R15, R23.reuse, 0x1, RZ ;  /* 0x00000001170f7810 */ /* 0x040fe40007ffe0ff */
[----:B------:R-:W-:Y:S02]  /*3690*/  IADD3 R17, R23, 0x2, RZ ;  /* 0x0000000217117810 */ /* 0x000fe40007ffe0ff */
        /* <DEDUP_REMOVED lines=25> */
.L_x_275:
        /* <DEDUP_REMOVED lines=11> */
.L_x_281:
[----:B------:R-:W-:Y:S05]  /*38e0*/  BSYNC B0 ;  /* 0x0000000000007941 */ /* 0x000fea0003800000 */
.L_x_280:
        /* <DEDUP_REMOVED lines=16> */
.L_x_272:
[----:B------:R-:W1:Y:S01]  /*39f0*/  S2UR UR10, SR_CgaCtaId ;  /* 0x00000000000a79c3 */ /* 0x000e620000008800 */
[----:B------:R-:W-:Y:S01]  /*3a00*/  UMOV UR5, 0x400 ;  /* 0x0000040000057882 */ /* 0x000fe20000000000 */
[----:B--2---:R-:W-:Y:S01]  /*3a10*/  IMAD.WIDE.U32 R14, R45, -0x77777777, RZ ;  /* 0x888888892d0e7825 */ /* 0x004fe200078e00ff */
[----:B------:R-:W-:Y:S01]  /*3a20*/  ULDC.64 UR20, c[0x0][0x290] ;  /* 0x0000a40000147ab9 */ /* 0x000fe20000000a00 */
[----:B------:R-:W-:-:S03]  /*3a30*/  PRMT R23, R37, 0x7632, R23 ;  /* 0x0000763225177816 */ /* 0x000fc60000000017 */
[--C-:B------:R-:W-:Y:S01]  /*3a40*/  SHF.R.U32.HI R14, RZ, 0x3, R15.reuse ;  /* 0x00000003ff0e7819 */ /* 0x100fe2000001160f */
[----:B------:R-:W2:Y:S01]  /*3a50*/  LDC R17, c[0x0][0x2ac] ;  /* 0x0000ab00ff117b82 */ /* 0x000ea20000000800 */
[----:B------:R-:W-:Y:S01]  /*3a60*/  PRMT R15, R35, 0x7632, R15 ;  /* 0x00007632230f7816 */ /* 0x000fe2000000000f */
[----:B-1----:R-:W-:Y:S02]  /*3a70*/  ULEA UR5, UR10, UR5, 0x18 ;  /* 0x000000050a057291 */ /* 0x002fe4000f8ec03f */
[----:B--2---:R-:W-:-:S07]  /*3a80*/  IMAD R14, R17, UR16, R14 ;  /* 0x00000010110e7c24 */ /* 0x004fce000f8e020e */
[----:B------:R-:W-:Y:S01]  /*3a90*/  @!P4 STS.64 [UR5+0x90], R28 ;  /* 0x0000901cff00c988 */ /* 0x000fe20008000a05 */
[----:B------:R-:W-:Y:S01]  /*3aa0*/  BAR.SYNC.DEFER_BLOCKING 0x0 ;  /* 0x0000000000007b1d */ /* 0x000fe20000010000 */
[----:B------:R-:W-:Y:S02]  /*3ab0*/  IADD3 R22, R14, 0x40, RZ ;  /* 0x000000400e167810 */ /* 0x000fe40007ffe0ff */
[----:B------:R-:W-:Y:S02]  /*3ac0*/  SHF.L.U32 R14, R35, 0x10, RZ ;  /* 0x00000010230e7819 */ /* 0x000fe400000006ff */
[----:B------:R-:W-:Y:S01]  /*3ad0*/  ISETP.GE.U32.AND P0, PT, R22, UR20, PT ;  /* 0x0000001416007c0c */ /* 0x000fe2000bf06070 */
[----:B------:R-:W1:Y:S01]  /*3ae0*/  LDS.64 R12, [UR5+0x90] ;  /* 0x00009005ff0c7984 */ /* 0x000e620008000a00 */
[----:B------:R-:W-:Y:S02]  /*3af0*/  ULDC UR5, c[0x0][0x2bc] ;  /* 0x0000af0000057ab9 */ /* 0x000fe40000000800 */
[----:B-1----:R-:W-:Y:S01]  /*3b00*/  FMUL.FTZ R16, R12, UR5 ;  /* 0x000000050c107c20 */ /* 0x002fe20008410000 */
[C---:B------:R-:W-:Y:S01]  /*3b10*/  PRMT R12, R36.reuse, 0x7632, R12 ;  /* 0x00007632240c7816 */ /* 0x040fe2000000000c */
[----:B------:R-:W-:Y:S01]  /*3b20*/  FMUL.FTZ R17, R13, UR5 ;  /* 0x000000050d117c20 */ /* 0x000fe20008410000 */
[----:B------:R-:W-:-:S02]  /*3b30*/  SHF.L.U32 R36, R36, 0x10, RZ ;  /* 0x0000001024247819 */ /* 0x000fc400000006ff */
[----:B------:R-:W-:-:S03]  /*3b40*/  SHF.L.U32 R12, R12, 0x10, RZ ;  /* 0x000000100c0c7819 */ /* 0x000fc600000006ff */
[----:B------:R-:W-:Y:S02]  /*3b50*/  FADD.FTZ R36, R36, -UR13 ;  /* 0x8000000d24247e21 */ /* 0x000fe40008010000 */
[----:B------:R-:W-:Y:S01]  /*3b60*/  FADD.FTZ R13, R12, -UR13 ;  /* 0x8000000d0c0d7e21 */ /* 0x000fe20008010000 */
[----:B------:R-:W-:Y:S01]  /*3b70*/  SHF.L.U32 R12, R15, 0x10, RZ ;  /* 0x000000100f0c7819 */ /* 0x000fe200000006ff */
[----:B------:R-:W-:Y:S02]  /*3b80*/  FMUL.FTZ R35, R36, UR11 ;  /* 0x0000000b24237c20 */ /* 0x000fe40008410000 */
[----:B0-----:R-:W-:Y:S01]  /*3b90*/  FMUL.FTZ R29, R13, UR11 ;  /* 0x0000000b0d1d7c20 */ /* 0x001fe20008410000 */
        /* <DEDUP_REMOVED lines=19> */
.L_x_282:
        /* <DEDUP_REMOVED lines=15> */
[----:B------:R-:W-:Y:S02]  /*3dc0*/  ULDC.64 UR18, c[0x0][0x210] ;  /* 0x0000840000127ab9 */ /* 0x000fe40000000a00 */
[----:B------:R-:W-:Y:S02]  /*3dd0*/  LEA R14, P4, R12, UR18, 0x1 ;  /* 0x000000120c0e7c11 */ /* 0x000fe4000f8808ff */
[----:B------:R-:W-:Y:S02]  /*3de0*/  IADD3 R27, R13, R27, RZ ;  /* 0x0000001b0d1b7210 */ /* 0x000fe40007ffe0ff */
[----:B------:R-:W-:Y:S02]  /*3df0*/  F2FP.BF16.F32.PACK_AB R13, R24, R25 ;  /* 0x00000019180d723e */ /* 0x000fe400000010ff */
[----:B------:R-:W-:-:S05]  /*3e00*/  LEA.HI.X R15, R12, UR19, R27, 0x1, P4 ;  /* 0x000000130c0f7c11 */ /* 0x000fca000a0f0c1b */
[----:B------:R0:W-:Y:S02]  /*3e10*/  STG.E desc[UR14][R14.64], R13 ;  /* 0x0000000d0e007986 */ /* 0x0001e4000c10190e */
.L_x_284:
[----:B------:R-:W-:Y:S05]  /*3e20*/  BSYNC B0 ;  /* 0x0000000000007941 */ /* 0x000fea0003800000 */
.L_x_283:
        /* <DEDUP_REMOVED lines=14> */
[----:B0-----:R-:W-:Y:S01]  /*3f10*/  FFMA.FTZ R14, R28, R11, R8 ;  /* 0x0000000b1c0e7223 */ /* 0x001fe20000010008 */
        /* <DEDUP_REMOVED lines=17> */
.L_x_285:
[----:B------:R-:W-:Y:S04]  /*4030*/  BSSY B0, `(.L_x_286) ;  /* 0x0000015000007945 */ /* 0x000fe80003800000 */
[----:B------:R-:W-:Y:S05]  /*4040*/  @!P2 BRA `(.L_x_287) ;  /* 0x00000000004ca947 */ /* 0x000fea0003800000 */
[C-C-:B0-----:R-:W-:Y:S01]  /*4050*/  FFMA.FTZ R13, R16.reuse, R37, R17.reuse ;  /* 0x00000025100d7223 */ /* 0x141fe20000010011 */
        /* <DEDUP_REMOVED lines=8> */
[----:B------:R-:W-:Y:S01]  /*40e0*/  FMUL.FTZ R23, R34, UR11 ;  /* 0x0000000b22177c20 */ /* 0x000fe20008410000 */
[----:B------:R-:W-:Y:S01]  /*40f0*/  FMUL.FTZ R22, R15, UR11 ;  /* 0x0000000b0f167c20 */ /* 0x000fe20008410000 */
        /* <DEDUP_REMOVED lines=8> */
.L_x_287:
[----:B------:R-:W-:Y:S05]  /*4180*/  BSYNC B0 ;  /* 0x0000000000007941 */ /* 0x000fea0003800000 */
.L_x_286:
[----:B------:R-:W-:Y:S02]  /*4190*/  SHF.L.U32 R32, R32, 0x10, RZ ;  /* 0x0000001020207819 */ /* 0x000fe400000006ff */
[----:B------:R-:W-:Y:S02]  /*41a0*/  SHF.L.U32 R18, R18, 0x10, RZ ;  /* 0x0000001012127819 */ /* 0x000fe400000006ff */
[----:B------:R-:W-:Y:S01]  /*41b0*/  SHF.L.U32 R30, R30, 0x10, RZ ;  /* 0x000000101e1e7819 */ /* 0x000fe200000006ff */
        /* <DEDUP_REMOVED lines=10> */
[----:B01----:R-:W-:Y:S01]  /*4260*/  FFMA.FTZ R14, R26, R11, R8 ;  /* 0x0000000b1a0e7223 */ /* 0x003fe20000010008 */
        /* <DEDUP_REMOVED lines=17> */
.L_x_288:
[----:B------:R-:W-:Y:S04]  /*4380*/  BSSY B0, `(.L_x_289) ;  /* 0x0000014000007945 */ /* 0x000fe80003800000 */
[----:B------:R-:W-:Y:S05]  /*4390*/  @!P0 BRA `(.L_x_290) ;  /* 0x0000000000488947 */ /* 0x000fea0003800000 */
[C-C-:B01----:R-:W-:Y:S01]  /*43a0*/  FFMA.FTZ R13, R16.reuse, R27, R17.reuse ;  /* 0x0000001b100d7223 */ /* 0x143fe20000010011 */
[----:B------:R-:W-:Y:S01]  /*43b0*/  FFMA.FTZ R15, R16, R26, R17 ;  /* 0x0000001a100f7223 */ /* 0x000fe20000010011 */
[----:B------:R-:W-:Y:S02]  /*43c0*/  ULDC.64 UR18, c[0x0][0x288] ;  /* 0x0000a20000127ab9 */ /* 0x000fe40000000a00 */
        /* <DEDUP_REMOVED lines=15> */
.L_x_290:
[----:B------:R-:W-:Y:S05]  /*44c0*/  BSYNC B0 ;  /* 0x0000000000007941 */ /* 0x000fea0003800000 */
.L_x_289:
[----:B------:R-:W-:Y:S01]  /*44d0*/  FADD.FTZ R33, R33, -UR13 ;  /* 0x8000000d21217e21 */ /* 0x000fe20008010000 */
[----:B------:R-:W-:Y:S01]  /*44e0*/  FADD.FTZ R20, R20, -UR13 ;  /* 0x8000000d14147e21 */ /* 0x000fe20008010000 */
[----:B------:R-:W-:Y:S02]  /*44f0*/  SHF.L.U32 R10, R10, 0x10, RZ ;  /* 0x000000100a0a7819 */ /* 0x000fe400000006ff */
[----:B------:R-:W-:Y:S01]  /*4500*/  SHF.L.U32 R12, R19, 0x10, RZ ;  /* 0x00000010130c7819 */ /* 0x000fe200000006ff */
[----:B------:R-:W-:Y:S01]  /*4510*/  FMUL.FTZ R33, R33, UR11 ;  /* 0x0000000b21217c20 */ /* 0x000fe20008410000 */
[----:B------:R-:W-:Y:S01]  /*4520*/  FMUL.FTZ R20, R20, UR11 ;  /* 0x0000000b14147c20 */ /* 0x000fe20008410000 */
[----:B------:R-:W-:Y:S06]  /*4530*/  @!P3 BRA `(.L_x_291) ;  /* 0x000000000048b947 */ /* 0x000fec0003800000 */
[----:B------:R-:W-:Y:S01]  /*4540*/  FFMA.FTZ R8, R20, R11, R8 ;  /* 0x0000000b14087223 */ /* 0x000fe20000010008 */
[----:B------:R-:W-:-:S03]  /*4550*/  FFMA.FTZ R6, R33, R31, R6 ;  /* 0x0000001f21067223 */ /* 0x000fc60000010006 */
[----:B------:R-:W-:Y:S01]  /*4560*/  FMUL.FTZ R18, R8, -1.4426950216293334961 ;  /* 0xbfb8aa3b08127820 */ /* 0x000fe20000410000 */
[----:B012---:R-:W-:-:S05]  /*4570*/  FMUL.FTZ R13, R6, -1.4426950216293334961 ;  /* 0xbfb8aa3b060d7820 */ /* 0x007fca0000410000 */
        /* <DEDUP_REMOVED lines=14> */
.L_x_291:
[----:B------:R-:W-:Y:S04]  /*4660*/  BSSY B0, `(.L_x_292) ;  /* 0x0000013000007945 */ /* 0x000fe80003800000 */
[----:B------:R-:W-:Y:S05]  /*4670*/  @!P4 BRA `(.L_x_293) ;  /* 0x000000000044c947 */ /* 0x000fea0003800000 */
[----:B------:R-:W-:Y:S01]  /*4680*/  ULDC.64 UR18, c[0x0][0x288] ;  /* 0x0000a20000127ab9 */ /* 0x000fe20000000a00 */
[C-C-:B012---:R-:W-:Y:S01]  /*4690*/  FFMA.FTZ R13, R16.reuse, R33, R17.reuse ;  /* 0x00000021100d7223 */ /* 0x147fe20000010011 */
[----:B------:R-:W-:Y:S01]  /*46a0*/  MOV R51, R53 ;  /* 0x0000003500337202 */ /* 0x000fe20000000f00 */
[----:B------:R-:W-:Y:S01]  /*46b0*/  FFMA.FTZ R17, R16, R20, R17 ;  /* 0x0000001410117223 */ /* 0x000fe20000010011 */
[----:B------:R-:W-:Y:S02]  /*46c0*/  IMAD R15, R9, UR18, RZ ;  /* 0x00000012090f7c24 */ /* 0x000fe4000f8e02ff */
[----:B------:R-:W-:Y:S01]  /*46d0*/  FFMA.FTZ R13, R10, R31, -R13 ;  /* 0x0000001f0a0d7223 */ /* 0x000fe2000001080d */
[----:B------:R-:W-:Y:S01]  /*46e0*/  FFMA.FTZ R17, R12, R11, -R17 ;  /* 0x0000000b0c117223 */ /* 0x000fe20000010811 */
[----:B------:R-:W-:-:S04]  /*46f0*/  IMAD.WIDE.U32 R50, R40, UR18, R50 ;  /* 0x0000001228327c25 */ /* 0x000fc8000f8e0032 */
[----:B------:R-:W-:Y:S01]  /*4700*/  FMUL.FTZ R13, R13, UR11 ;  /* 0x0000000b0d0d7c20 */ /* 0x000fe20008410000 */
        /* <DEDUP_REMOVED lines=8> */
.L_x_293:
[----:B------:R-:W-:Y:S05]  /*4790*/  BSYNC B0 ;  /* 0x0000000000007941 */ /* 0x000fea0003800000 */
.L_x_292:
[----:B------:R-:W-:Y:S02]  /*47a0*/  IADD3 R38, R3, R38, RZ ;  /* 0x0000002603267210 */ /* 0x000fe40007ffe0ff */
[----:B------:R-:W-:Y:S02]  /*47b0*/  IADD3 R39, R39, 0x1, RZ ;  /* 0x0000000127277810 */ /* 0x000fe40007ffe0ff */
[----:B------:R-:W-:-:S13]  /*47c0*/  ISETP.GE.AND P0, PT, R38, UR4, PT ;  /* 0x0000000426007c0c */ /* 0x000fda000bf06270 */
[----:B------:R-:W-:Y:S05]  /*47d0*/  @!P0 BRA `(.L_x_294) ;  /* 0xffffffb800ec8947 */ /* 0x000fea000383ffff */
.L_x_259:
[----:B------:R-:W4:Y:S01]  /*47e0*/  LDC R6, c[0x0][0xc] ;  /* 0x00000300ff067b82 */ /* 0x000f220000000800 */
[----:B------:R-:W-:Y:S01]  /*47f0*/  ISETP.NE.AND P2, PT, R45, RZ, PT ;  /* 0x000000ff2d00720c */ /* 0x000fe20003f45270 */
[----:B------:R-:W-:Y:S06]  /*4800*/  BSSY B0, `(.L_x_295) ;  /* 0x0000015000007945 */ /* 0x000fec0003800000 */
[----:B------:R-:W5:Y:S08]  /*4810*/  LDC R7, c[0x0][0x10] ;  /* 0x00000400ff077b82 */ /* 0x000f700000000800 */
[----:B------:R-:W0:Y:S01]  /*4820*/  LDC.64 R2, c[0x0][0x258] ;  /* 0x00009600ff027b82 */ /* 0x000e220000000a00 */
[----:B----4-:R-:W-:-:S02]  /*4830*/  IADD3 R4, R6, -0x1, RZ ;  /* 0xffffffff06047810 */ /* 0x010fc40007ffe0ff */
[----:B------:R-:W-:Y:S02]  /*4840*/  ISETP.NE.AND P1, PT, R6, 0x1, PT ;  /* 0x000000010600780c */ /* 0x000fe40003f25270 */
[----:B------:R-:W-:Y:S02]  /*4850*/  ISETP.NE.AND P0, PT, R4, UR16, PT ;  /* 0x0000001004007c0c */ /* 0x000fe4000bf05270 */
[C---:B-----5:R-:W-:Y:S02]  /*4860*/  IADD3 R5, R7.reuse, -0x1, RZ ;  /* 0xffffffff07057810 */ /* 0x060fe40007ffe0ff */
[----:B------:R-:W-:Y:S02]  /*4870*/  SHF.L.U32 R4, R7, 0x1, RZ ;  /* 0x0000000107047819 */ /* 0x000fe400000006ff */
[----:B------:R-:W-:Y:S02]  /*4880*/  ISETP.NE.OR P0, PT, R0, R5, P0 ;  /* 0x000000050000720c */ /* 0x000fe40000705670 */
[----:B------:R-:W-:-:S05]  /*4890*/  SEL R5, R4, RZ, P1 ;  /* 0x000000ff04057207 */ /* 0x000fca0000800000 */
[----:B0-----:R-:W-:Y:S01]  /*48a0*/  IMAD.WIDE.U32 R2, R5, 0x4, R2 ;  /* 0x0000000405027825 */ /* 0x001fe200078e0002 */
[----:B------:R-:W-:Y:S06]  /*48b0*/  @P2 BRA `(.L_x_296) ;  /* 0x0000000000242947 */ /* 0x000fec0003800000 */
[----:B------:R-:W0:Y:S01]  /*48c0*/  S2R R0, SR_LANEID ;  /* 0x0000000000007919 */ /* 0x000e220000000000 */
[----:B------:R-:W-:Y:S02]  /*48d0*/  VOTEU.ANY UR4, UPT, PT ;  /* 0x0000000000047886 */ /* 0x000fe400038e0100 */
[----:B------:R-:W-:Y:S02]  /*48e0*/  UFLO.U32 UR5, UR4 ;  /* 0x00000004000572bd */ /* 0x000fe400080e0000 */
[----:B------:R-:W4:Y:S04]  /*48f0*/  POPC R5, UR4 ;  /* 0x0000000400057d09 */ /* 0x000f280008000000 */
[----:B0-----:R-:W-:-:S13]  /*4900*/  ISETP.EQ.U32.AND P1, PT, R0, UR5, PT ;  /* 0x0000000500007c0c */ /* 0x001fda000bf22070 */
[----:B------:R-:W-:Y:S06]  /*4910*/  @P1 MEMBAR.ALL.GPU ;  /* 0x0000000000001992 */ /* 0x000fec000000a000 */
[----:B------:R-:W-:-:S00]  /*4920*/  @P1 ERRBAR ;  /* 0x00000000000019ab */ /* 0x000fc00000000000 */
[----:B------:R-:W-:Y:S06]  /*4930*/  @P1 CGAERRBAR ;  /* 0x00000000000015ab */ /* 0x000fec0000000000 */
[----:B----4-:R0:W-:Y:S02]  /*4940*/  @P1 REDG.E.ADD.S32.STRONG.GPU desc[UR14][R2.64], R5 ;  /* 0x000000050200198e */ /* 0x0101e4000c10e38e */
.L_x_296:
[----:B------:R-:W-:Y:S05]  /*4950*/  BSYNC B0 ;  /* 0x0000000000007941 */ /* 0x000fea0003800000 */
.L_x_295:
[----:B------:R-:W-:Y:S05]  /*4960*/  @P0 EXIT ;  /* 0x000000000000094d */ /* 0x000fea0003800000 */
[----:B------:R-:W-:Y:S05]  /*4970*/  @P2 BRA `(.L_x_297) ;  /* 0x0000000000202947 */ /* 0x000fea0003800000 */
[----:B------:R-:W-:-:S05]  /*4980*/  IMAD R0, R6, R7, RZ ;  /* 0x0000000706007224 */ /* 0x000fca00078e02ff */
[----:B------:R-:W-:-:S13]  /*4990*/  ISETP.NE.AND P0, PT, R0, -0x1, PT ;  /* 0xffffffff0000780c */ /* 0x000fda0003f05270 */
[----:B------:R-:W-:Y:S05]  /*49a0*/  @!P0 BRA `(.L_x_297) ;  /* 0x0000000000148947 */ /* 0x000fea0003800000 */
.L_x_298:
[----:B0-----:R-:W4:Y:S04]  /*49b0*/  LDG.E.STRONG.GPU R5, desc[UR14][R2.64] ;  /* 0x0000000e02057981 */ /* 0x001f28000c1ef900 */
[----:B----4-:R-:W-:Y:S01]  /*49c0*/  CCTL.IVALL ;  /* 0x00000000ff00798f */ /* 0x010fe20002000000 */
[----:B------:R-:W-:Y:S05]  /*49d0*/  YIELD ;  /* 0x0000000000007946 */ /* 0x000fea0003800000 */
[----:B------:R-:W-:-:S13]  /*49e0*/  ISETP.NE.AND P0, PT, R5, R0, PT ;  /* 0x000000000500720c */ /* 0x000fda0003f05270 */
[----:B------:R-:W-:Y:S05]  /*49f0*/  @P0 BRA `(.L_x_298) ;  /* 0xfffffffc00ec0947 */ /* 0x000fea000383ffff */
.L_x_297:
[----:B------:R-:W-:Y:S05]  /*4a00*/  WARPSYNC.ALL ;  /* 0x0000000000007948 */ /* 0x000fea0003800000 */
[----:B0-----:R-:W0:Y:S08]  /*4a10*/  LDC.64 R2, c[0x0][0x288] ;  /* 0x0000a200ff027b82 */ /* 0x001e300000000a00 */
        /* <DEDUP_REMOVED lines=10> */
[----:B---3--:R-:W-:Y:S01]  /*4ac0*/  LEA R11, R3, R3, 0x1 ;  /* 0x00000003030b7211 */ /* 0x008fe200078e08ff */
[----:B------:R-:W0:Y:S01]  /*4ad0*/  LDC.64 R6, c[0x0][0x218] ;  /* 0x00008600ff067b82 */ /* 0x000e220000000a00 */
[----:B------:R-:W-:Y:S01]  /*4ae0*/  SHF.L.U64.HI R23, R2, 0x2, R3 ;  /* 0x0000000202177819 */ /* 0x000fe20000010203 */
[----:B------:R-:W-:Y:S01]  /*4af0*/  ULDC.64 UR4, c[0x0][0x268] ;  /* 0x00009a0000047ab9 */ /* 0x000fe20000000a00 */
[----:B------:R-:W-:Y:S02]  /*4b00*/  IADD3 R11, R9, R11, RZ ;  /* 0x0000000b090b7210 */ /* 0x000fe40007ffe0ff */
[----:B------:R-:W-:Y:S02]  /*4b10*/  SHF.L.U64.HI R31, R20, 0x2, R25 ;  /* 0x00000002141f7819 */ /* 0x000fe40000010219 */
[----:B------:R-:W-:Y:S01]  /*4b20*/  LEA.HI R8, P0, R11, R8, RZ, 0x1 ;  /* 0x000000080b087211 */ /* 0x000fe200078108ff */
[----:B------:R-:W3:Y:S03]  /*4b30*/  LDC.64 R4, c[0x0][0x220] ;  /* 0x00008800ff047b82 */ /* 0x000ee60000000a00 */
[----:B------:R-:W-:-:S04]  /*4b40*/  IADD3.X R11, RZ, R11, RZ, P0, !PT ;  /* 0x0000000bff0b7210 */ /* 0x000fc800007fe4ff */
[--C-:B------:R-:W-:Y:S02]  /*4b50*/  SHF.R.S64 R27, R8, 0x1, R11.reuse ;  /* 0x00000001081b7819 */ /* 0x100fe4000000100b */
[----:B------:R-:W-:-:S04]  /*4b60*/  SHF.R.S32.HI R8, RZ, 0x1, R11 ;  /* 0x00000001ff087819 */ /* 0x000fc8000001140b */
[----:B------:R-:W-:-:S07]  /*4b70*/  SHF.L.U64.HI R29, R27, 0x2, R8 ;  /* 0x000000021b1d7819 */ /* 0x000fce0000010208 */
.L_x_299:
[----:B------:R-:W-:-:S04]  /*4b80*/  LEA R12, P0, R45, UR4, 0x2 ;  /* 0x000000042d0c7c11 */ /* 0x000fc8000f8010ff */
[----:B-12---:R-:W-:Y:S02]  /*4b90*/  LEA.HI.X R13, R45, UR5, R0, 0x2, P0 ;  /* 0x000000052d0d7c11 */ /* 0x006fe400080f1400 */
        /* <DEDUP_REMOVED lines=8> */
[----:B------:R-:W4:Y:S04]  /*4c20*/  LDG.E R16, desc[UR14][R16.64] ;  /* 0x0000000e10107981 */ /* 0x000f28000c1e1900 */
[----:B------:R-:W4:Y:S01]  /*4c30*/  LDG.E R19, desc[UR14][R18.64] ;  /* 0x0000000e12137981 */ /* 0x000f22000c1e1900 */
[----:B------:R-:W-:-:S02]  /*4c40*/  SHF.L.U32 R11, R45, 0x1, RZ ;  /* 0x000000012d0b7819 */ /* 0x000fc400000006ff */
[----:B------:R-:W-:-:S03]  /*4c50*/  IADD3 R45, R45, 0x1e0, RZ ;  /* 0x000001e02d2d7810 */ /* 0x000fc60007ffe0ff */
[----:B0-----:R-:W-:-:S04]  /*4c60*/  IMAD.WIDE R8, R11, 0x2, R6 ;  /* 0x000000020b087825 */ /* 0x001fc800078e0206 */
[----:B---3--:R-:W-:Y:S01]  /*4c70*/  IMAD.WIDE R10, R11, 0x2, R4 ;  /* 0x000000020b0a7825 */ /* 0x008fe200078e0204 */
[----:B------:R-:W-:Y:S02]  /*4c80*/  ISETP.GT.U32.AND P0, PT, R20, R45, PT ;  /* 0x0000002d1400720c */ /* 0x000fe40003f04070 */
[----:B--2---:R-:W-:Y:S02]  /*4c90*/  F2FP.BF16.F32.PACK_AB R3, R15, R0 ;  /* 0x000000000f03723e */ /* 0x004fe400000010ff */
[----:B------:R-:W-:Y:S02]  /*4ca0*/  SHF.R.S32.HI R0, RZ, 0x1f, R45 ;  /* 0x0000001fff007819 */ /* 0x000fe4000001142d */
[----:B----4-:R-:W-:Y:S01]  /*4cb0*/  F2FP.BF16.F32.PACK_AB R21, R19, R16 ;  /* 0x000000101315723e */ /* 0x010fe200000010ff */
[----:B------:R4:W-:Y:S04]  /*4cc0*/  STG.E desc[UR14][R8.64], R3 ;  /* 0x0000000308007986 */ /* 0x0009e8000c10190e */
[----:B------:R4:W-:Y:S01]  /*4cd0*/  STG.E desc[UR14][R10.64], R21 ;  /* 0x000000150a007986 */ /* 0x0009e2000c10190e */
[----:B------:R-:W-:-:S13]  /*4ce0*/  ISETP.GT.AND.EX P0, PT, R25, R0, PT, P0 ;  /* 0x000000001900720c */ /* 0x000fda0003f04300 */
[----:B----4-:R-:W-:Y:S05]  /*4cf0*/  @P0 BRA `(.L_x_299) ;  /* 0xfffffffc00a00947 */ /* 0x010fea000383ffff */
[----:B------:R-:W-:Y:S05]  /*4d00*/  EXIT ;  /* 0x000000000000794d */ /* 0x000fea0003800000 */
.L_x_300:
        /* <DEDUP_REMOVED lines=15> */
.L_x_3256:


//--------------------- .text._Z35group_norm_nhwc_bwd_one_pass_kernelI11Bf16IOBf16WLi256ELi30ELi480EEv26Group_norm_nhwc_bwd_params --------------------------
	.section	.text._Z35group_norm_nhwc_bwd_one_pass_kernelI11Bf16IOBf16WLi256ELi30ELi480EEv26Group_norm_nhwc_bwd_params,"ax",@progbits
	.align	128
        .global         _Z35group_norm_nhwc_bwd_one_pass_kernelI11Bf16IOBf16WLi256ELi30ELi480EEv26Group_norm_nhwc_bwd_params
        .type           _Z35group_norm_nhwc_bwd_one_pass_kernelI11Bf16IOBf16WLi256ELi30ELi480EEv26Group_norm_nhwc_bwd_params,@function
        .size           _Z35group_norm_nhwc_bwd_one_pass_kernelI11Bf16IOBf16WLi256ELi30ELi480EEv26Group_norm_nhwc_bwd_params,(.L_x_3257 - _Z35group_norm_nhwc_bwd_one_pass_kernelI11Bf16IOBf16WLi256ELi30ELi480EEv26Group_norm_nhwc_bwd_params)
        .other          _Z35group_norm_nhwc_bwd_one_pass_kernelI11Bf16IOBf16WLi256ELi30ELi480EEv26Group_norm_nhwc_bwd_params,@"STO_CUDA_ENTRY STV_DEFAULT"
_Z35group_norm_nhwc_bwd_one_pass_kernelI11Bf16IOBf16WLi256ELi30ELi480EEv26Group_norm_nhwc_bwd_params:
.text._Z35group_norm_nhwc_bwd_one_pass_kernelI11Bf16IOBf16WLi256ELi30ELi480EEv26Group_norm_nhwc_bwd_params:
        /* <DEDUP_REMOVED lines=70> */
.L_x_352:
        /* <DEDUP_REMOVED lines=11> */
[----:B------:R-:W0:Y:S08]  /*0510*/  @P3 LDC.64 R28, c[0x0][0x288] ;  /* 0x0000a200ff1c3b82 */ /* 0x000e300000000a00 */
        /* <DEDUP_REMOVED lines=30> */
[----:B------:R-:W4:Y:S02]  /*0700*/  @P6 LDC.64 R22, c[0x0][0x228] ;  /* 0x00008a00ff166b82 */ /* 0x000f240000000a00 */
        /* <DEDUP_REMOVED lines=11> */
[----:B------:R-:W-:-:S04]  /*07c0*/  ULDC.64 UR12, c[0x0][0x290] ;  /* 0x0000a400000c7ab9 */ /* 0x000fc80000000a00 */
[----:B------:R-:W-:Y:S02]  /*07d0*/  IADD3 R87, R85, R87, RZ ;  /* 0x0000005755577210 */ /* 0x000fe40007ffe0ff */
[----:B------:R-:W-:Y:S01]  /*07e0*/  @P6 MOV R86, R84 ;  /* 0x0000005400566202 */ /* 0x000fe20000000f00 */
[----:B--2---:R-:W-:-:S04]  /*07f0*/  @P6 IMAD R12, R3, R18, RZ ;  /* 0x00000012030c6224 */ /* 0x004fc800078e02ff */
[----:B------:R-:W-:-:S04]  /*0800*/  @P6 IMAD.WIDE.U32 R16, R71, R18, R86 ;  /* 0x0000001247106225 */ /* 0x000fc800078e0056 */
[----:B------:R-:W-:Y:S01]  /*0810*/  @P6 IMAD R19, R71, R19, R12 ;  /* 0x0000001347136224 */ /* 0x000fe200078e020c */
[----:B------:R-:W-:-:S04]  /*0820*/  @P6 SHF.L.U32 R39, R16, 0x1, RZ ;  /* 0x0000000110276819 */ /* 0x000fc800000006ff */
[----:B------:R-:W-:Y:S01]  /*0830*/  @P6 IADD3 R17, R17, R19, RZ ;  /* 0x0000001311116210 */ /* 0x000fe20007ffe0ff */
[----:B------:R-:W-:Y:S01]  /*0840*/  @P5 IMAD R19, R70, R21, R14 ;  /* 0x0000001546135224 */ /* 0x000fe200078e020e */
[----:B------:R-:W-:Y:S01]  /*0850*/  @P6 IADD3 R26, P0, R39, R26, RZ ;  /* 0x0000001a271a6210 */ /* 0x000fe20007f1e0ff */
[----:B------:R-:W-:Y:S01]  /*0860*/  @P4 IMAD R14, R7, R30, RZ ;  /* 0x0000001e070e4224 */ /* 0x000fe200078e02ff */
[----:B------:R-:W-:Y:S02]  /*0870*/  @P6 SHF.L.U64.HI R12, R16, 0x1, R17 ;  /* 0x00000001100c6819 */ /* 0x000fe40000010211 */
[----:B------:R-:W-:Y:S01]  /*0880*/  @P5 MOV R16, R84 ;  /* 0x0000005400105202 */ /* 0x000fe20000000f00 */
[----:B------:R-:W-:Y:S01]  /*0890*/  @P4 IMAD R31, R69, R31, R14 ;  /* 0x0000001f451f4224 */ /* 0x000fe200078e020e */
[----:B------:R-:W-:Y:S01]  /*08a0*/  @P5 MOV R17, R87 ;  /* 0x0000005700115202 */ /* 0x000fe20000000f00 */
[----:B0-----:R-:W-:Y:S01]  /*08b0*/  @P3 IMAD R14, R9, R28, RZ ;  /* 0x0000001c090e3224 */ /* 0x001fe200078e02ff */
[----:B------:R-:W-:-:S02]  /*08c0*/  @P6 IADD3.X R27, R12, R27, RZ, P0, !PT ;  /* 0x0000001b0c1b6210 */ /* 0x000fc400007fe4ff */
[----:B----4-:R-:W-:Y:S01]  /*08d0*/  @P6 IADD3 R38, P0, R39, R22, RZ ;  /* 0x0000001627266210 */ /* 0x010fe20007f1e0ff */
[----:B------:R-:W-:Y:S02]  /*08e0*/  @P5 IMAD.WIDE.U32 R16, R70, R20, R16 ;  /* 0x0000001446105225 */ /* 0x000fe400078e0010 */
[----:B------:R-:W0:Y:S01]  /*08f0*/  @P4 LDC.64 R20, c[0x0][0x228] ;  /* 0x00008a00ff144b82 */ /* 0x000e220000000a00 */
[----:B------:R-:W-:Y:S01]  /*0900*/  @P6 IADD3.X R39, R12, R23, RZ, P0, !PT ;  /* 0x000000170c276210 */ /* 0x000fe200007fe4ff */
[----:B------:R-:W-:Y:S01]  /*0910*/  @P3 IMAD R41, R68, R29, R14 ;  /* 0x0000001d44293224 */ /* 0x000fe200078e020e */
[----:B------:R-:W-:Y:S02]  /*0920*/  @P5 IADD3 R17, R17, R19, RZ ;  /* 0x0000001311115210 */ /* 0x000fe40007ffe0ff */
[C---:B------:R-:W-:Y:S02]  /*0930*/  @P5 SHF.L.U32 R25, R16.reuse, 0x1, RZ ;  /* 0x0000000110195819 */ /* 0x040fe400000006ff */
[----:B------:R-:W-:Y:S01]  /*0940*/  @P5 SHF.L.U64.HI R12, R16, 0x1, R17 ;  /* 0x00000001100c5819 */ /* 0x000fe20000010211 */
[----:B------:R-:W1:Y:S01]  /*0950*/  @P2 LDC.64 R22, c[0x0][0x288] ;  /* 0x0000a200ff162b82 */ /* 0x000e620000000a00 */
[----:B------:R-:W-:-:S02]  /*0960*/  @P4 MOV R16, R84 ;  /* 0x0000005400104202 */ /* 0x000fc40000000f00 */
[----:B------:R-:W-:Y:S02]  /*0970*/  @P4 MOV R17, R87 ;  /* 0x0000005700114202 */ /* 0x000fe40000000f00 */
[----:B------:R-:W-:Y:S02]  /*0980*/  @P5 IADD3 R18, P0, R25, R32, RZ ;  /* 0x0000002019125210 */ /* 0x000fe40007f1e0ff */
[----:B------:R-:W-:Y:S01]  /*0990*/  @P3 MOV R32, R84 ;  /* 0x0000005400203202 */ /* 0x000fe20000000f00 */
[----:B------:R-:W-:Y:S01]  /*09a0*/  @P4 IMAD.WIDE.U32 R16, R69, R30, R16 ;  /* 0x0000001e45104225 */ /* 0x000fe200078e0010 */
[----:B------:R-:W-:Y:S02]  /*09b0*/  @P5 IADD3.X R19, R12, R33, RZ, P0, !PT ;  /* 0x000000210c135210 */ /* 0x000fe400007fe4ff */
[----:B------:R-:W-:Y:S02]  /*09c0*/  @P5 IADD3 R36, P0, R25, R36, RZ ;  /* 0x0000002419245210 */ /* 0x000fe40007f1e0ff */
[----:B------:R-:W-:Y:S01]  /*09d0*/  @P4 IADD3 R17, R17, R31, RZ ;  /* 0x0000001f11114210 */ /* 0x000fe20007ffe0ff */
[----:B------:R-:W2:Y:S01]  /*09e0*/  @P3 LDC.64 R24, c[0x0][0x230] ;  /* 0x00008c00ff183b82 */ /* 0x000ea20000000a00 */
[----:B------:R-:W-:-:S02]  /*09f0*/  @P4 SHF.L.U32 R33, R16, 0x1, RZ ;  /* 0x0000000110214819 */ /* 0x000fc400000006ff */
[----:B------:R-:W-:Y:S02]  /*0a00*/  @P5 IADD3.X R37, R12, R37, RZ, P0, !PT ;  /* 0x000000250c255210 */ /* 0x000fe400007fe4ff */
[----:B------:R-:W-:Y:S02]  /*0a10*/  @P4 SHF.L.U64.HI R12, R16, 0x1, R17 ;  /* 0x00000001100c4819 */ /* 0x000fe40000010211 */
[----:B------:R-:W-:Y:S01]  /*0a20*/  @P4 IADD3 R34, P0, R33, R34, RZ ;  /* 0x0000002221224210 */ /* 0x000fe20007f1e0ff */
[----:B------:R-:W4:Y:S01]  /*0a30*/  @P1 LDC.64 R16, c[0x0][0x288] ;  /* 0x0000a200ff101b82 */ /* 0x000f220000000a00 */
[----:B-1----:R-:W-:Y:S02]  /*0a40*/  @P2 IMAD R14, R11, R22, RZ ;  /* 0x000000160b0e2224 */ /* 0x002fe400078e02ff */
[C---:B------:R-:W-:Y:S02]  /*0a50*/  @P4 IADD3.X R35, R12.reuse, R35, RZ, P0, !PT ;  /* 0x000000230c234210 */ /* 0x040fe400007fe4ff */
[----:B0-----:R-:W-:Y:S01]  /*0a60*/  @P4 IADD3 R20, P0, R33, R20, RZ ;  /* 0x0000001421144210 */ /* 0x001fe20007f1e0ff */
        /* <DEDUP_REMOVED lines=90> */
[----:B------:R-:W-:Y:S01]  /*1010*/  MOV R16, RZ ;  /* 0x000000ff00107202 */ /* 0x000fe20000000f00 */
[----:B------:R0:W5:Y:S04]  /*1020*/  @P5 LDG.E R62, desc[UR8][R18.64] ;  /* 0x00000008123e5981 */ /* 0x000168000c1e1900 */
[----:B------:R-:W5:Y:S04]  /*1030*/  @P5 LDG.E R59, desc[UR8][R36.64] ;  /* 0x00000008243b5981 */ /* 0x000f68000c1e1900 */
[----:B------:R1:W5:Y:S01]  /*1040*/  @P6 LDG.E R61, desc[UR8][R26.64] ;  /* 0x000000081a3d6981 */ /* 0x000362000c1e1900 */
[----:B0-----:R-:W-:-:S03]  /*1050*/  CS2R R18, SRZ ;  /* 0x0000000000127805 */ /* 0x001fc6000001ff00 */
[----:B------:R-:W5:Y:S04]  /*1060*/  @P6 LDG.E R60, desc[UR8][R38.64] ;  /* 0x00000008263c6981 */ /* 0x000f68000c1e1900 */
[----:B------:R-:W5:Y:S01]  /*1070*/  @P4 LDG.E R57, desc[UR8][R34.64] ;  /* 0x0000000822394981 */ /* 0x000f62000c1e1900 */
[----:B-1----:R-:W-:-:S03]  /*1080*/  CS2R R26, SRZ ;  /* 0x00000000001a7805 */ /* 0x002fc6000001ff00 */
[----:B------:R-:W5:Y:S04]  /*1090*/  @P2 LDG.E R16, desc[UR8][R32.64] ;  /* 0x0000000820102981 */ /* 0x000f68000c1e1900 */
[----:B------:R-:W5:Y:S04]  /*10a0*/  @P3 LDG.E R27, desc[UR8][R30.64] ;  /* 0x000000081e1b3981 */ /* 0x000f68000c1e1900 */
[----:B------:R-:W5:Y:S04]  /*10b0*/  @P2 LDG.E R18, desc[UR8][R42.64] ;  /* 0x000000082a122981 */ /* 0x000f68000c1e1900 */
[----:B------:R-:W5:Y:S04]  /*10c0*/  @P1 LDG.E R26, desc[UR8][R44.64] ;  /* 0x000000082c1a1981 */ /* 0x000f68000c1e1900 */
[----:B------:R-:W5:Y:S04]  /*10d0*/  @P1 LDG.E R19, desc[UR8][R28.64] ;  /* 0x000000081c131981 */ /* 0x000f68000c1e1900 */
[----:B------:R0:W5:Y:S04]  /*10e0*/  @P4 LDG.E R56, desc[UR8][R20.64] ;  /* 0x0000000814384981 */ /* 0x000168000c1e1900 */
[----:B------:R2:W5:Y:S01]  /*10f0*/  @P3 LDG.E R58, desc[UR8][R24.64] ;  /* 0x00000008183a3981 */ /* 0x000562000c1e1900 */
[----:B0-----:R-:W-:-:S06]  /*1100*/  CS2R R20, SRZ ;  /* 0x0000000000147805 */ /* 0x001fcc000001ff00 */
[----:B------:R0:W5:Y:S04]  /*1110*/  @!P0 LDG.E R20, desc[UR8][R46.64] ;  /* 0x000000082e148981 */ /* 0x000168000c1e1900 */
[----:B------:R0:W5:Y:S01]  /*1120*/  @!P0 LDG.E R21, desc[UR8][R40.64] ;  /* 0x0000000828158981 */ /* 0x000162000c1e1900 */
[----:B------:R-:W-:Y:S01]  /*1130*/  MOV R81, 0x3f800000 ;  /* 0x3f80000000517802 */ /* 0x000fe20000000f00 */
[----:B------:R-:W-:Y:S01]  /*1140*/  BSSY B0, `(.L_x_302) ;  /* 0x000001b000007945 */ /* 0x000fe20003800000 */
[----:B------:R-:W-:Y:S02]  /*1150*/  MOV R80, RZ ;  /* 0x000000ff00507202 */ /* 0x000fe40000000f00 */
[----:B------:R-:W-:Y:S02]  /*1160*/  CS2R R78, SRZ ;  /* 0x00000000004e7805 */ /* 0x000fe4000001ff00 */
[----:B------:R-:W-:Y:S01]  /*1170*/  MOV R77, RZ ;  /* 0x000000ff004d7202 */ /* 0x000fe20000000f00 */
[----:B--2---:R-:W-:-:S05]  /*1180*/  FFMA.FTZ R24, -R22, R22, R23 ;  /* 0x0000001616187223 */ /* 0x004fca0000010117 */
[----:B------:R-:W-:-:S13]  /*1190*/  FSETP.GTU.FTZ.AND P0, PT, R24, RZ, PT ;  /* 0x000000ff1800720b */ /* 0x000fda0003f1c000 */
[----:B------:R-:W1:Y:S02]  /*11a0*/  @P0 LDC R23, c[0x0][0x250] ;  /* 0x00009400ff170b82 */ /* 0x000e640000000800 */
[----:B-1----:R-:W-:-:S04]  /*11b0*/  @P0 FADD.FTZ R23, R24, R23 ;  /* 0x0000001718170221 */ /* 0x002fc80000010000 */
[----:B------:R0:W1:Y:S01]  /*11c0*/  @P0 MUFU.RSQ R81, R23 ;  /* 0x0000001700510308 */ /* 0x0000620000001400 */
[----:B------:R-:W-:-:S13]  /*11d0*/  ISETP.GT.U32.AND P0, PT, R73, 0x1df, PT ;  /* 0x000001df4900780c */ /* 0x000fda0003f04070 */
        /* <DEDUP_REMOVED lines=8> */
[----:B------:R-:W2:Y:S04]  /*1260*/  @P0 LDG.E.U16 R30, desc[UR8][R28.64] ;  /* 0x000000081c1e0981 */ /* 0x000ea8000c1e1500 */
[----:B------:R-:W3:Y:S01]  /*1270*/  @P0 LDG.E.U16 R23, desc[UR8][R28.64+0x2] ;  /* 0x000002081c170981 */ /* 0x000ee2000c1e1500 */
[----:B0-----:R-:W-:-:S05]  /*1280*/  IMAD.WIDE R24, R49, 0x2, R24 ;  /* 0x0000000231187825 */ /* 0x001fca00078e0218 */
[----:B------:R-:W4:Y:S04]  /*1290*/  LDG.E.U16 R80, desc[UR8][R24.64] ;  /* 0x0000000818507981 */ /* 0x000f28000c1e1500 */
[----:B------:R-:W4:Y:S01]  /*12a0*/  LDG.E.U16 R77, desc[UR8][R24.64+0x2] ;  /* 0x00000208184d7981 */ /* 0x000f22000c1e1500 */
[----:B--2---:R-:W-:Y:S02]  /*12b0*/  @P0 SHF.L.U32 R79, R30, 0x10, RZ ;  /* 0x000000101e4f0819 */ /* 0x004fe400000006ff */
[----:B---3--:R-:W-:Y:S02]  /*12c0*/  @P0 SHF.L.U32 R78, R23, 0x10, RZ ;  /* 0x00000010174e0819 */ /* 0x008fe400000006ff */
[----:B----4-:R-:W-:Y:S02]  /*12d0*/  SHF.L.U32 R80, R80, 0x10, RZ ;  /* 0x0000001050507819 */ /* 0x010fe400000006ff */
[----:B------:R-:W-:-:S07]  /*12e0*/  SHF.L.U32 R77, R77, 0x10, RZ ;  /* 0x000000104d4d7819 */ /* 0x000fce00000006ff */
.L_x_303:
[----:B------:R-:W-:Y:S05]  /*12f0*/  BSYNC B0 ;  /* 0x0000000000007941 */ /* 0x000fea0003800000 */
.L_x_302:
[----:B------:R-:W-:Y:S02]  /*1300*/  ISETP.NE.AND P0, PT, RZ, UR10, PT ;  /* 0x0000000aff007c0c */ /* 0x000fe4000bf05270 */
[C---:B-----5:R-:W-:Y:S02]  /*1310*/  PRMT R23, R61.reuse, 0x7632, R23 ;  /* 0x000076323d177816 */ /* 0x060fe40000000017 */
[----:B------:R-:W-:Y:S02]  /*1320*/  SHF.L.U32 R31, R61, 0x10, RZ ;  /* 0x000000103d1f7819 */ /* 0x000fe400000006ff */
[C---:B------:R-:W-:Y:S02]  /*1330*/  PRMT R24, R62.reuse, 0x7632, R24 ;  /* 0x000076323e187816 */ /* 0x040fe40000000018 */
[----:B------:R-:W-:Y:S02]  /*1340*/  SHF.L.U32 R23, R23, 0x10, RZ ;  /* 0x0000001017177819 */ /* 0x000fe400000006ff */
[----:B------:R-:W-:-:S02]  /*1350*/  SHF.L.U32 R33, R62, 0x10, RZ ;  /* 0x000000103e217819 */ /* 0x000fc400000006ff */
[----:B------:R-:W-:Y:S01]  /*1360*/  SHF.L.U32 R41, R24, 0x10, RZ ;  /* 0x0000001018297819 */ /* 0x000fe200000006ff */
[----:B------:R-:W-:Y:S01]  /*1370*/  FADD.FTZ R24, -R22, R31 ;  /* 0x0000001f16187221 */ /* 0x000fe20000010100 */
[----:B------:R-:W-:Y:S01]  /*1380*/  PRMT R28, R60, 0x7632, R28 ;  /* 0x000076323c1c7816 */ /* 0x000fe2000000001c */
[C---:B------:R-:W-:Y:S01]  /*1390*/  FADD.FTZ R32, -R22.reuse, R23 ;  /* 0x0000001716207221 */ /* 0x040fe20000010100 */
[----:B------:R-:W-:Y:S01]  /*13a0*/  LOP3.LUT R75, R75, 0xfffffffb, RZ, 0xc0, !PT ;  /* 0xfffffffb4b4b7812 */ /* 0x000fe200078ec0ff */
[----:B------:R-:W-:Y:S01]  /*13b0*/  FADD.FTZ R40, -R22, R33 ;  /* 0x0000002116287221 */ /* 0x000fe20000010100 */
[----:B------:R-:W-:Y:S01]  /*13c0*/  PRMT R30, R59, 0x7632, R30 ;  /* 0x000076323b1e7816 */ /* 0x000fe2000000001e */
[-C--:B-1----:R-:W-:Y:S01]  /*13d0*/  FMUL.FTZ R24, R24, R81.reuse ;  /* 0x0000005118187220 */ /* 0x082fe20000410000 */
[----:B------:R-:W-:Y:S01]  /*13e0*/  @P0 LOP3.LUT R75, R75, 0x4, RZ, 0xfc, !PT ;  /* 0x000000044b4b0812 */ /* 0x000fe200078efcff */
[----:B------:R-:W-:Y:S01]  /*13f0*/  FMUL.FTZ R23, R32, R81 ;  /* 0x0000005120177220 */ /* 0x000fe20000410000 */
        /* <DEDUP_REMOVED lines=23> */
.L_x_304:
        /* <DEDUP_REMOVED lines=26> */
.L_x_305:
[----:B------:R-:W-:Y:S01]  /*1710*/  FFMA.FTZ R39, R23, R33, R34 ;  /* 0x0000002117277223 */ /* 0x000fe20000010022 */
[----:B------:R-:W-:Y:S01]  /*1720*/  FMUL.FTZ R35, R25, R80 ;  /* 0x0000005019237220 */ /* 0x000fe20000410000 */
[----:B------:R-:W-:Y:S01]  /*1730*/  FADD.FTZ R36, R33, R36 ;  /* 0x0000002421247221 */ /* 0x000fe20000010000 */
[C---:B------:R-:W-:Y:S02]  /*1740*/  PRMT R33, R57.reuse, 0x7632, R33 ;  /* 0x0000763239217816 */ /* 0x040fe40000000021 */
[----:B------:R-:W-:Y:S01]  /*1750*/  FFMA.FTZ R38, R32, R35, R39 ;  /* 0x0000002320267223 */ /* 0x000fe20000010027 */
[----:B------:R-:W-:Y:S01]  /*1760*/  FADD.FTZ R40, R36, R35 ;  /* 0x0000002324287221 */ /* 0x000fe20000010000 */
[----:B------:R-:W-:Y:S02]  /*1770*/  SHF.L.U32 R37, R57, 0x10, RZ ;  /* 0x0000001039257819 */ /* 0x000fe400000006ff */
[----:B------:R-:W-:Y:S02]  /*1780*/  SHF.L.U32 R35, R33, 0x10, RZ ;  /* 0x0000001021237819 */ /* 0x000fe400000006ff */
[----:B------:R-:W-:Y:S01]  /*1790*/  PRMT R36, R56, 0x7632, R36 ;  /* 0x0000763238247816 */ /* 0x000fe20000000024 */
[----:B------:R-:W-:Y:S01]  /*17a0*/  FADD.FTZ R34, -R22, R37 ;  /* 0x0000002516227221 */ /* 0x000fe20000010100 */
[----:B------:R-:W-:Y:S01]  /*17b0*/  SHF.L.U32 R33, R56, 0x10, RZ ;  /* 0x0000001038217819 */ /* 0x000fe200000006ff */
        /* <DEDUP_REMOVED lines=25> */
.L_x_306:
[----:B------:R-:W-:Y:S01]  /*1950*/  FFMA.FTZ R41, R31, R37, R38 ;  /* 0x000000251f297223 */ /* 0x000fe20000010026 */
[----:B------:R-:W-:Y:S01]  /*1960*/  FADD.FTZ R40, R37, R40 ;  /* 0x0000002825287221 */ /* 0x000fe20000010000 */
[----:B------:R-:W-:Y:S01]  /*1970*/  FMUL.FTZ R39, R33, R80 ;  /* 0x0000005021277220 */ /* 0x000fe20000410000 */
[----:B------:R-:W-:Y:S02]  /*1980*/  SHF.L.U32 R37, R58, 0x10, RZ ;  /* 0x000000103a257819 */ /* 0x000fe400000006ff */
[----:B------:R-:W-:Y:S01]  /*1990*/  SHF.L.U32 R49, R49, 0x10, RZ ;  /* 0x0000001031317819 */ /* 0x000fe200000006ff */
[----:B------:R-:W-:Y:S01]  /*19a0*/  FADD.FTZ R44, R40, R39 ;  /* 0x00000027282c7221 */ /* 0x000fe20000010000 */
[C---:B------:R-:W-:Y:S01]  /*19b0*/  PRMT R40, R27.reuse, 0x7632, R40 ;  /* 0x000076321b287816 */ /* 0x040fe20000000028 */
[----:B------:R-:W-:Y:S01]  /*19c0*/  FADD.FTZ R38, -R22, R37 ;  /* 0x0000002516267221 */ /* 0x000fe20000010100 */
[----:B------:R-:W-:Y:S01]  /*19d0*/  FFMA.FTZ R42, R34, R39, R41 ;  /* 0x00000027222a7223 */ /* 0x000fe20000010029 */
        /* <DEDUP_REMOVED lines=25> */
.L_x_307:
[----:B------:R-:W-:Y:S01]  /*1b70*/  FFMA.FTZ R47, R35, R41, R42 ;  /* 0x00000029232f7223 */ /* 0x000fe2000001002a */
[----:B------:R-:W-:Y:S01]  /*1b80*/  FMUL.FTZ R43, R37, R80 ;  /* 0x00000050252b7220 */ /* 0x000fe20000410000 */
[----:B------:R-:W-:Y:S01]  /*1b90*/  FADD.FTZ R44, R41, R44 ;  /* 0x0000002c292c7221 */ /* 0x000fe20000010000 */
[----:B------:R-:W-:Y:S02]  /*1ba0*/  PRMT R41, R16, 0x7632, R41 ;  /* 0x0000763210297816 */ /* 0x000fe40000000029 */
        /* <DEDUP_REMOVED lines=32> */
.L_x_308:
        /* <DEDUP_REMOVED lines=34> */
.L_x_309:
        /* <DEDUP_REMOVED lines=37> */
.L_x_310:
[----:B------:R-:W-:Y:S01]  /*2220*/  FMUL.FTZ R53, R51, R80 ;  /* 0x0000005033357220 */ /* 0x000fe20000410000 */
[----:B------:R-:W-:-:S03]  /*2230*/  SHF.L.U32 R55, R20, 0x10, RZ ;  /* 0x0000001014377819 */ /* 0x000fc600000006ff */
[----:B------:R-:W-:Y:S01]  /*2240*/  FFMA.FTZ R54, R50, R53, R91 ;  /* 0x0000003532367223 */ /* 0x000fe2000001005b */
[----:B------:R-:W-:Y:S01]  /*2250*/  FADD.FTZ R82, R92, R53 ;  /* 0x000000355c527221 */ /* 0x000fe20000010000 */
[----:B------:R-:W-:-:S04]  /*2260*/  FMUL.FTZ R53, R52, R77 ;  /* 0x0000004d34357220 */ /* 0x000fc80000410000 */
[----:B------:R-:W-:Y:S01]  /*2270*/  FFMA.FTZ R95, R49, R53, R54 ;  /* 0x00000035315f7223 */ /* 0x000fe20000010036 */
[----:B------:R-:W-:Y:S01]  /*2280*/  FADD.FTZ R96, R53, R82 ;  /* 0x0000005235607221 */ /* 0x000fe20000010000 */
[----:B------:R-:W-:Y:S01]  /*2290*/  PRMT R53, R20, 0x7632, R53 ;  /* 0x0000763214357816 */ /* 0x000fe20000000035 */
[----:B------:R-:W-:Y:S01]  /*22a0*/  FADD.FTZ R82, -R22, R55 ;  /* 0x0000003716527221 */ /* 0x000fe20000010100 */
[----:B------:R-:W-:Y:S02]  /*22b0*/  PRMT R54, R21, 0x7632, R54 ;  /* 0x0000763215367816 */ /* 0x000fe40000000036 */
[----:B------:R-:W-:Y:S01]  /*22c0*/  SHF.L.U32 R53, R53, 0x10, RZ ;  /* 0x0000001035357819 */ /* 0x000fe200000006ff */
[----:B------:R-:W-:Y:S01]  /*22d0*/  FMUL.FTZ R82, R82, R81 ;  /* 0x0000005152527220 */ /* 0x000fe20000410000 */
[----:B------:R-:W-:Y:S02]  /*22e0*/  SHF.L.U32 R54, R54, 0x10, RZ ;  /* 0x0000001036367819 */ /* 0x000fe400000006ff */
[----:B------:R-:W-:Y:S01]  /*22f0*/  SHF.L.U32 R55, R21, 0x10, RZ ;  /* 0x0000001015377819 */ /* 0x000fe200000006ff */
[----:B------:R-:W-:-:S04]  /*2300*/  FADD.FTZ R88, -R22, R53 ;  /* 0x0000003516587221 */ /* 0x000fc80000010100 */
        /* <DEDUP_REMOVED lines=20> */
.L_x_311:
[----:B------:R-:W-:Y:S01]  /*2450*/  FMUL.FTZ R83, R55, R80 ;  /* 0x0000005037537220 */ /* 0x000fe20000410000 */
[----:B------:R-:W-:Y:S01]  /*2460*/  FMUL.FTZ R89, R54, R77 ;  /* 0x0000004d36597220 */ /* 0x000fe20000410000 */
[----:B------:R-:W-:Y:S01]  /*2470*/  ISETP.GT.AND P0, PT, R0, 0x1e, PT ;  /* 0x0000001e0000780c */ /* 0x000fe20003f04270 */
[----:B------:R-:W0:Y:S01]  /*2480*/  S2UR UR11, SR_CgaCtaId ;  /* 0x00000000000b79c3 */ /* 0x000e220000008800 */
[----:B------:R-:W-:Y:S01]  /*2490*/  FFMA.FTZ R88, R82, R83, R95 ;  /* 0x0000005352587223 */ /* 0x000fe2000001005f */
[----:B------:R-:W-:Y:S01]  /*24a0*/  FADD.FTZ R90, R96, R83 ;  /* 0x00000053605a7221 */ /* 0x000fe20000010000 */
[----:B------:R-:W-:Y:S01]  /*24b0*/  UMOV UR6, 0x400 ;  /* 0x0000040000067882 */ /* 0x000fe20000000000 */
[----:B------:R-:W-:Y:S01]  /*24c0*/  BSSY B0, `(.L_x_312) ;  /* 0x000006e000007945 */ /* 0x000fe20003800000 */
[----:B------:R-:W-:Y:S01]  /*24d0*/  FFMA.FTZ R83, R53, R89, R88 ;  /* 0x0000005935537223 */ /* 0x000fe20000010058 */
[----:B------:R-:W-:Y:S01]  /*24e0*/  FADD.FTZ R88, R89, R90 ;  /* 0x0000005a59587221 */ /* 0x000fe20000010000 */
[----:B------:R-:W-:Y:S01]  /*24f0*/  UIADD3 UR5, UR6, 0xa0, URZ ;  /* 0x000000a006057890 */ /* 0x000fe2000fffe03f */
[----:B------:R-:W-:-:S02]  /*2500*/  IMAD R76, R76, 0xf, R73 ;  /* 0x0000000f4c4c7824 */ /* 0x000fc400078e0249 */
[----:B------:R-:W1:Y:S04]  /*2510*/  SHFL.DOWN PT, R90, R83, 0x1, 0x1f ;  /* 0x08201f00535a7f89 */ /* 0x000e6800000e0000 */
[----:B------:R-:W2:Y:S01]  /*2520*/  SHFL.DOWN PT, R89, R88, 0x1, 0x1f ;  /* 0x08201f0058597f89 */ /* 0x000ea200000e0000 */
[----:B0-----:R-:W-:Y:S01]  /*2530*/  ULEA UR5, UR11, UR5, 0x18 ;  /* 0x000000050b057291 */ /* 0x001fe2000f8ec03f */
[----:B-1----:R-:W-:Y:S01]  /*2540*/  @!P0 FADD.FTZ R83, R83, R90 ;  /* 0x0000005a53538221 */ /* 0x002fe20000010000 */
[----:B--2---:R-:W-:Y:S01]  /*2550*/  @!P0 FADD.FTZ R88, R88, R89 ;  /* 0x0000005958588221 */ /* 0x004fe20000010000 */
[----:B------:R-:W-:-:S03]  /*2560*/  ISETP.GT.AND P0, PT, R0, 0x1d, PT ;  /* 0x0000001d0000780c */ /* 0x000fc60003f04270 */
[----:B------:R-:W0:Y:S04]  /*2570*/  SHFL.DOWN PT, R90, R83, 0x2, 0x1f ;  /* 0x08401f00535a7f89 */ /* 0x000e2800000e0000 */
[----:B------:R-:W1:Y:S06]  /*2580*/  SHFL.DOWN PT, R89, R88, 0x2, 0x1f ;  /* 0x08401f0058597f89 */ /* 0x000e6c00000e0000 */
[----:B0-----:R-:W-:Y:S01]  /*2590*/  @!P0 FADD.FTZ R83, R83, R90 ;  /* 0x0000005a53538221 */ /* 0x001fe20000010000 */
[----:B-1----:R-:W-:Y:S01]  /*25a0*/  @!P0 FADD.FTZ R88, R88, R89 ;  /* 0x0000005958588221 */ /* 0x002fe20000010000 */
        /* <DEDUP_REMOVED lines=15> */
[----:B------:R-:W-:Y:S01]  /*26a0*/  FFMA.FTZ R89, R24, R29, RZ ;  /* 0x0000001d18597223 */ /* 0x000fe200000100ff */
[----:B------:R-:W-:Y:S01]  /*26b0*/  FADD.FTZ R24, RZ, R29 ;  /* 0x0000001dff187221 */ /* 0x000fe20000010000 */
[----:B------:R-:W-:-:S02]  /*26c0*/  ISETP.NE.AND P0, PT, R0, RZ, PT ;  /* 0x000000ff0000720c */ /* 0x000fc40003f05270 */
[----:B------:R-:W-:Y:S01]  /*26d0*/  FFMA.FTZ R89, R32, R25, R89 ;  /* 0x0000001920597223 */ /* 0x000fe20000010059 */
[----:B------:R-:W-:Y:S01]  /*26e0*/  FFMA.FTZ R32, R23, R28, RZ ;  /* 0x0000001c17207223 */ /* 0x000fe200000100ff */
[----:B------:R-:W-:Y:S01]  /*26f0*/  FADD.FTZ R23, RZ, R28 ;  /* 0x0000001cff177221 */ /* 0x000fe20000010000 */
        /* <DEDUP_REMOVED lines=26> */
[----:B------:R-:W-:Y:S01]  /*28a0*/  FFMA.FTZ R37, R53, R54, R32 ;  /* 0x0000003635257223 */ /* 0x000fe20000010020 */
[----:B------:R-:W-:Y:S01]  /*28b0*/  FADD.FTZ R39, R23, R54 ;  /* 0x0000003617277221 */ /* 0x000fe20000010000 */
[----:B------:R-:W-:Y:S01]  /*28c0*/  MOV R24, R83 ;  /* 0x0000005300187202 */ /* 0x000fe20000000f00 */
[----:B------:R-:W0:Y:S01]  /*28d0*/  LDC R23, c[0x0][0xc] ;  /* 0x00000300ff177b82 */ /* 0x000e220000000800 */
[----:B------:R-:W-:-:S02]  /*28e0*/  MOV R25, R88 ;  /* 0x0000005800197202 */ /* 0x000fc40000000f00 */
[----:B------:R1:W-:Y:S04]  /*28f0*/  STS.128 [R82], R36 ;  /* 0x0000002452007388 */ /* 0x0003e80000000c00 */
[----:B------:R1:W-:Y:S01]  /*2900*/  @!P0 STS.64 [R2+0x10], R24 ;  /* 0x0000101802008388 */ /* 0x0003e20000000a00 */
[----:B------:R-:W2:Y:S08]  /*2910*/  LDC.64 R88, c[0x0][0x268] ;  /* 0x00009a00ff587b82 */ /* 0x000eb00000000a00 */
        /* <DEDUP_REMOVED lines=40> */
.L_x_313:
[----:B------:R-:W-:Y:S05]  /*2ba0*/  BSYNC B0 ;  /* 0x0000000000007941 */ /* 0x000fea0003800000 */
.L_x_312:
        /* <DEDUP_REMOVED lines=161> */
.L_x_315:
[----:B------:R-:W-:Y:S05]  /*35c0*/  BSYNC B0 ;  /* 0x0000000000007941 */ /* 0x000fea0003800000 */
.L_x_314:
        /* <DEDUP_REMOVED lines=15> */
.L_x_317:
[----:B------:R-:W-:Y:S05]  /*36c0*/  BSYNC B0 ;  /* 0x0000000000007941 */ /* 0x000fea0003800000 */
.L_x_316:
        /* <DEDUP_REMOVED lines=50> */
.L_x_320:
[----:B-1----:R-:W2:Y:S04]  /*39f0*/  LDG.E.STRONG.GPU R48, desc[UR8][R36.64] ;  /* 0x0000000824307981 */ /* 0x002ea8000c1ef900 */
[----:B--2---:R-:W-:Y:S01]  /*3a00*/  CCTL.IVALL ;  /* 0x00000000ff00798f */ /* 0x004fe20002000000 */
[----:B------:R-:W-:Y:S05]  /*3a10*/  YIELD ;  /* 0x0000000000007946 */ /* 0x000fea0003800000 */
[----:B------:R-:W-:-:S13]  /*3a20*/  ISETP.NE.AND P6, PT, R48, R55, PT ;  /* 0x000000373000720c */ /* 0x000fda0003fc5270 */
[----:B------:R-:W-:Y:S05]  /*3a30*/  @P6 BRA `(.L_x_320) ;  /* 0xfffffffc00ec6947 */ /* 0x000fea000383ffff */
.L_x_319:
        /* <DEDUP_REMOVED lines=23> */
.L_x_324:
        /* <DEDUP_REMOVED lines=115> */
.L_x_323:
        /* <DEDUP_REMOVED lines=63> */
.L_x_325:
[----:B------:R-:W-:-:S04]  /*46d0*/  LOP3.LUT P6, RZ, R75, 0x1, RZ, 0xc0, !PT ;  /* 0x000000014bff7812 */ /* 0x000fc800078cc0ff */
[----:B------:R-:W-:-:S13]  /*46e0*/  ISETP.NE.OR P6, PT, R48, RZ, P6 ;  /* 0x000000ff3000720c */ /* 0x000fda00037c5670 */
[----:B------:R-:W-:Y:S05]  /*46f0*/  @!P6 BRA `(.L_x_321) ;  /* 0x00000000007ce947 */ /* 0x000fea0003800000 */
.L_x_322:
        /* <DEDUP_REMOVED lines=31> */
.L_x_321:
        /* <DEDUP_REMOVED lines=10> */
.L_x_327:
[----:B------:R-:W-:Y:S05]  /*4990*/  BSYNC B0 ;  /* 0x0000000000007941 */ /* 0x000fea0003800000 */
.L_x_326:
        /* <DEDUP_REMOVED lines=17> */
.L_x_318:
        /* <DEDUP_REMOVED lines=15> */
[----:B0-----:R-:W-:-:S05]  /*4ba0*/  FADD.FTZ R24, -R22, R49 ;  /* 0x0000003116187221 */ /* 0x001fca0000010100 */
[----:B------:R-:W0:Y:S01]  /*4bb0*/  LDS.64 R36, [UR5+0x90] ;  /* 0x00009005ff247984 */ /* 0x000e220008000a00 */
[----:B------:R-:W-:Y:S02]  /*4bc0*/  ULDC UR5, c[0x0][0x2bc] ;  /* 0x0000af0000057ab9 */ /* 0x000fe40000000800 */
[----:B0-----:R-:W-:Y:S01]  /*4bd0*/  FMUL.FTZ R23, R36, UR5 ;  /* 0x0000000524177c20 */ /* 0x001fe20008410000 */
[----:B------:R-:W-:Y:S01]  /*4be0*/  FADD.FTZ R36, -R22, R61 ;  /* 0x0000003d16247221 */ /* 0x000fe20000010100 */
[----:B------:R-:W-:Y:S01]  /*4bf0*/  FMUL.FTZ R28, R37, UR5 ;  /* 0x00000005251c7c20 */ /* 0x000fe20008410000 */
[-C--:B------:R-:W-:Y:S02]  /*4c00*/  FMUL.FTZ R61, R24, R81.reuse ;  /* 0x00000051183d7220 */ /* 0x080fe40000410000 */
        /* <DEDUP_REMOVED lines=20> */
.L_x_328:
        /* <DEDUP_REMOVED lines=21> */
.L_x_330:
[----:B------:R-:W-:Y:S05]  /*4ea0*/  BSYNC B0 ;  /* 0x0000000000007941 */ /* 0x000fea0003800000 */
.L_x_329:
        /* <DEDUP_REMOVED lines=28> */
.L_x_331:
        /* <DEDUP_REMOVED lines=20> */
.L_x_333:
[----:B------:R-:W-:Y:S05]  /*51b0*/  BSYNC B0 ;  /* 0x0000000000007941 */ /* 0x000fea0003800000 */
.L_x_332:
        /* <DEDUP_REMOVED lines=27> */
.L_x_334:
        /* <DEDUP_REMOVED lines=20> */
.L_x_336:
[----:B------:R-:W-:Y:S05]  /*54b0*/  BSYNC B0 ;  /* 0x0000000000007941 */ /* 0x000fea0003800000 */
.L_x_335:
        /* <DEDUP_REMOVED lines=27> */
.L_x_337:
[----:B------:R-:W-:Y:S04]  /*5670*/  BSSY B0, `(.L_x_338) ;  /* 0x0000014000007945 */ /* 0x000fe80003800000 */
[----:B------:R-:W-:Y:S05]  /*5680*/  @!P3 BRA `(.L_x_339) ;  /* 0x000000000048b947 */ /* 0x000fea0003800000 */
[----:B------:R-:W-:Y:S01]  /*5690*/  ULDC.64 UR12, c[0x0][0x288] ;  /* 0x0000a200000c7ab9 */ /* 0x000fe20000000a00 */
[----:B------:R-:W-:Y:S01]  /*56a0*/  MOV R36, R84 ;  /* 0x0000005400247202 */ /* 0x000fe20000000f00 */
[--C-:B------:R-:W-:Y:S01]  /*56b0*/  FFMA.FTZ R16, R23, R42, R28.reuse ;  /* 0x0000002a17107223 */ /* 0x100fe2000001001c */
[----:B------:R-:W-:Y:S01]  /*56c0*/  MOV R37, R87 ;  /* 0x0000005700257202 */ /* 0x000fe20000000f00 */
[----:B------:R-:W-:Y:S02]  /*56d0*/  IMAD R25, R9, UR12, RZ ;  /* 0x0000000c09197c24 */ /* 0x000fe4000f8e02ff */
[----:B------:R-:W-:Y:S01]  /*56e0*/  FFMA.FTZ R29, R23, R49, R28 ;  /* 0x00000031171d7223 */ /* 0x000fe2000001001c */
[----:B------:R-:W-:Y:S01]  /*56f0*/  FFMA.FTZ R16, R27, R80, -R16 ;  /* 0x000000501b107223 */ /* 0x000fe20000010810 */
[----:B------:R-:W-:-:S04]  /*5700*/  IMAD.WIDE.U32 R36, R68, UR12, R36 ;  /* 0x0000000c44247c25 */ /* 0x000fc8000f8e0024 */
[----:B------:R-:W-:Y:S01]  /*5710*/  FFMA.FTZ R40, R40, R77, -R29 ;  /* 0x0000004d28287223 */ /* 0x000fe2000001081d */
[-C--:B------:R-:W-:Y:S01]  /*5720*/  FMUL.FTZ R27, R16, R81.reuse ;  /* 0x00000051101b7220 */ /* 0x080fe20000410000 */
[----:B------:R-:W-:Y:S01]  /*5730*/  IMAD R25, R68, UR13, R25 ;  /* 0x0000000d44197c24 */ /* 0x000fe2000f8e0219 */
[----:B------:R-:W-:Y:S01]  /*5740*/  ULDC.64 UR12, c[0x0][0x210] ;  /* 0x00008400000c7ab9 */ /* 0x000fe20000000a00 */
[----:B------:R-:W-:Y:S01]  /*5750*/  FMUL.FTZ R16, R40, R81 ;  /* 0x0000005128107220 */ /* 0x000fe20000410000 */
[----:B------:R-:W-:Y:S02]  /*5760*/  LEA R24, P0, R36, UR12, 0x1 ;  /* 0x0000000c24187c11 */ /* 0x000fe4000f8008ff */
[----:B------:R-:W-:Y:S02]  /*5770*/  IADD3 R25, R37, R25, RZ ;  /* 0x0000001925197210 */ /* 0x000fe40007ffe0ff */
[----:B------:R-:W-:Y:S02]  /*5780*/  F2FP.BF16.F32.PACK_AB R27, R16, R27 ;  /* 0x0000001b101b723e */ /* 0x000fe400000010ff */
[----:B------:R-:W-:-:S05]  /*5790*/  LEA.HI.X R25, R36, UR13, R25, 0x1, P0 ;  /* 0x0000000d24197c11 */ /* 0x000fca00080f0c19 */
[----:B------:R0:W-:Y:S02]  /*57a0*/  STG.E desc[UR8][R24.64], R27 ;  /* 0x0000001b18007986 */ /* 0x0001e4000c101908 */
.L_x_339:
[----:B------:R-:W-:Y:S05]  /*57b0*/  BSYNC B0 ;  /* 0x0000000000007941 */ /* 0x000fea0003800000 */
.L_x_338:
[----:B------:R-:W-:Y:S01]  /*57c0*/  SHF.L.U32 R29, R18, 0x10, RZ ;  /* 0x00000010121d7819 */ /* 0x000fe200000006ff */
[C---:B------:R-:W-:Y:S01]  /*57d0*/  FADD.FTZ R18, -R22.reuse, R51 ;  /* 0x0000003316127221 */ /* 0x040fe20000010100 */
[----:B------:R-:W-:Y:S01]  /*57e0*/  FADD.FTZ R16, -R22, R45 ;  /* 0x0000002d16107221 */ /* 0x000fe20000010100 */
        /* <DEDUP_REMOVED lines=8> */
[----:B0-----:R-:W-:Y:S01]  /*5870*/  FMUL.FTZ R27, R18, -1.4426950216293334961 ;  /* 0xbfb8aa3b121b7820 */ /* 0x001fe20000410000 */
        /* <DEDUP_REMOVED lines=15> */
.L_x_340:
[----:B------:R-:W-:Y:S04]  /*5970*/  BSSY B0, `(.L_x_341) ;  /* 0x0000014000007945 */ /* 0x000fe80003800000 */
[----:B------:R-:W-:Y:S05]  /*5980*/  @!P2 BRA `(.L_x_342) ;  /* 0x000000000048a947 */ /* 0x000fea0003800000 */
[----:B------:R-:W-:Y:S01]  /*5990*/  ULDC.64 UR12, c[0x0][0x288] ;  /* 0x0000a200000c7ab9 */ /* 0x000fe20000000a00 */
[----:B0-----:R-:W-:Y:S01]  /*59a0*/  MOV R24, R84 ;  /* 0x0000005400187202 */ /* 0x001fe20000000f00 */
        /* <DEDUP_REMOVED lines=9> */
[----:B------:R-:W-:-:S03]  /*5a40*/  FFMA.FTZ R27, R23, R43, R28 ;  /* 0x0000002b171b7223 */ /* 0x000fc6000001001c */
[----:B------:R-:W-:Y:S01]  /*5a50*/  LEA.HI.X R25, R26, UR13, R25, 0x1, P0 ;  /* 0x0000000d1a197c11 */ /* 0x000fe200080f0c19 */
[----:B------:R-:W-:Y:S01]  /*5a60*/  FFMA.FTZ R30, R30, R77, -R27 ;  /* 0x0000004d1e1e7223 */ /* 0x000fe2000001081b */
[----:B------:R-:W-:-:S03]  /*5a70*/  FMUL.FTZ R27, R16, R81 ;  /* 0x00000051101b7220 */ /* 0x000fc60000410000 */
[----:B------:R-:W-:-:S05]  /*5a80*/  FMUL.FTZ R16, R30, R81 ;  /* 0x000000511e107220 */ /* 0x000fca0000410000 */
[----:B------:R-:W-:-:S05]  /*5a90*/  F2FP.BF16.F32.PACK_AB R27, R16, R27 ;  /* 0x0000001b101b723e */ /* 0x000fca00000010ff */
[----:B------:R1:W-:Y:S02]  /*5aa0*/  STG.E desc[UR8][R24.64], R27 ;  /* 0x0000001b18007986 */ /* 0x0003e4000c101908 */
.L_x_342:
[----:B------:R-:W-:Y:S05]  /*5ab0*/  BSYNC B0 ;  /* 0x0000000000007941 */ /* 0x000fea0003800000 */
.L_x_341:
[C---:B------:R-:W-:Y:S01]  /*5ac0*/  FADD.FTZ R18, -R22.reuse, R45 ;  /* 0x0000002d16127221 */ /* 0x040fe20000010100 */
[----:B------:R-:W-:Y:S01]  /*5ad0*/  FADD.FTZ R16, -R22, R41 ;  /* 0x0000002916107221 */ /* 0x000fe20000010100 */
[----:B------:R-:W-:Y:S01]  /*5ae0*/  IMAD R47, R48, UR7, R47 ;  /* 0x00000007302f7c24 */ /* 0x000fe2000f8e022f */
[----:B01----:R-:W-:Y:S01]  /*5af0*/  SHF.L.U32 R27, R19, 0x10, RZ ;  /* 0x00000010131b7819 */ /* 0x003fe200000006ff */
        /* <DEDUP_REMOVED lines=23> */
.L_x_343:
        /* <DEDUP_REMOVED lines=13> */
[----:B------:R-:W-:-:S03]  /*5d40*/  LEA R18, P0, R24, UR12, 0x1 ;  /* 0x0000000c18127c11 */ /* 0x000fc6000f8008ff */
[----:B------:R-:W-:Y:S01]  /*5d50*/  FFMA.FTZ R32, R32, R77, -R25 ;  /* 0x0000004d20207223 */ /* 0x000fe20000010819 */
[-C--:B------:R-:W-:Y:S01]  /*5d60*/  FMUL.FTZ R25, R12, R81.reuse ;  /* 0x000000510c197220 */ /* 0x080fe20000410000 */
[----:B------:R-:W-:Y:S02]  /*5d70*/  LEA.HI.X R19, R24, UR13, R29, 0x1, P0 ;  /* 0x0000000d18137c11 */ /* 0x000fe400080f0c1d */
[----:B------:R-:W-:-:S05]  /*5d80*/  FMUL.FTZ R12, R32, R81 ;  /* 0x00000051200c7220 */ /* 0x000fca0000410000 */
[----:B------:R-:W-:-:S05]  /*5d90*/  F2FP.BF16.F32.PACK_AB R25, R12, R25 ;  /* 0x000000190c19723e */ /* 0x000fca00000010ff */
[----:B------:R0:W-:Y:S02]  /*5da0*/  STG.E desc[UR8][R18.64], R25 ;  /* 0x0000001912007986 */ /* 0x0001e4000c101908 */
.L_x_345:
[----:B------:R-:W-:Y:S05]  /*5db0*/  BSYNC B0 ;  /* 0x0000000000007941 */ /* 0x000fea0003800000 */
.L_x_344:
[----:B------:R-:W-:Y:S01]  /*5dc0*/  SHF.L.U32 R33, R33, 0x10, RZ ;  /* 0x0000001021217819 */ /* 0x000fe200000006ff */
[----:B------:R-:W-:Y:S01]  /*5dd0*/  ULDC.64 UR12, c[0x0][0x290] ;  /* 0x0000a400000c7ab9 */ /* 0x000fe20000000a00 */
[----:B------:R-:W-:Y:S01]  /*5de0*/  SHF.L.U32 R27, R14, 0x10, RZ ;  /* 0x000000100e1b7819 */ /* 0x000fe200000006ff */
        /* <DEDUP_REMOVED lines=26> */
.L_x_346:
[----:B------:R-:W-:Y:S01]  /*5f90*/  ISETP.GE.U32.AND P0, PT, R47, UR12, PT ;  /* 0x0000000c2f007c0c */ /* 0x000fe2000bf06070 */
[----:B------:R-:W-:Y:S03]  /*5fa0*/  BSSY B0, `(.L_x_347) ;  /* 0x0000016000007945 */ /* 0x000fe60003800000 */
[----:B------:R-:W-:-:S04]  /*5fb0*/  ISETP.GE.AND.EX P0, PT, R30, UR13, PT, P0 ;  /* 0x0000000d1e007c0c */ /* 0x000fc8000bf06300 */
[----:B------:R-:W-:-:S13]  /*5fc0*/  ISETP.LT.U32.AND P0, PT, R73, 0x1e0, !P0 ;  /* 0x000001e04900780c */ /* 0x000fda0004701070 */
        /* <DEDUP_REMOVED lines=19> */
.L_x_348:
[----:B------:R-:W-:Y:S05]  /*6100*/  BSYNC B0 ;  /* 0x0000000000007941 */ /* 0x000fea0003800000 */
.L_x_347:
[----:B01----:R-:W-:Y:S02]  /*6110*/  SHF.L.U32 R19, R20, 0x10, RZ ;  /* 0x0000001014137819 */ /* 0x003fe400000006ff */
        /* <DEDUP_REMOVED lines=29> */
.L_x_349:
        /* <DEDUP_REMOVED lines=19> */
.L_x_351:
[----:B------:R-:W-:Y:S05]  /*6420*/  BSYNC B0 ;  /* 0x0000000000007941 */ /* 0x000fea0003800000 */
.L_x_350:
[----:B0-----:R-:W0:Y:S01]  /*6430*/  LDC R17, c[0x0][0x10] ;  /* 0x00000400ff117b82 */ /* 0x001e220000000800 */
[----:B------:R-:W-:Y:S02]  /*6440*/  IADD3 R63, R63, 0x1, RZ ;  /* 0x000000013f3f7810 */ /* 0x000fe40007ffe0ff */
[----:B0-----:R-:W-:-:S04]  /*6450*/  IADD3 R72, R17, R72, RZ ;  /* 0x0000004811487210 */ /* 0x001fc80007ffe0ff */
[----:B------:R-:W-:-:S13]  /*6460*/  ISETP.GE.AND P0, PT, R72, UR4, PT ;  /* 0x0000000448007c0c */ /* 0x000fda000bf06270 */
[----:B------:R-:W-:Y:S05]  /*6470*/  @!P0 BRA `(.L_x_352) ;  /* 0xffffff9c00f88947 */ /* 0x000fea000383ffff */
.L_x_301:
        /* <DEDUP_REMOVED lines=19> */
.L_x_354:
[----:B------:R-:W-:Y:S05]  /*65b0*/  BSYNC B0 ;  /* 0x0000000000007941 */ /* 0x000fea0003800000 */
.L_x_353:
        /* <DEDUP_REMOVED lines=11> */
.L_x_356:
[----:B------:R-:W2:Y:S04]  /*6670*/  LDG.E.STRONG.GPU R5, desc[UR8][R2.64] ;  /* 0x0000000802057981 */ /* 0x000ea8000c1ef900 */
[----:B--2---:R-:W-:Y:S01]  /*6680*/  CCTL.IVALL ;  /* 0x00000000ff00798f */ /* 0x004fe20002000000 */
[----:B------:R-:W-:Y:S05]  /*6690*/  YIELD ;  /* 0x0000000000007946 */ /* 0x000fea0003800000 */
[----:B------:R-:W-:-:S13]  /*66a0*/  ISETP.NE.AND P0, PT, R5, R0, PT ;  /* 0x000000000500720c */ /* 0x000fda0003f05270 */
[----:B------:R-:W-:Y:S05]  /*66b0*/  @P0 BRA `(.L_x_356) ;  /* 0xfffffffc00ec0947 */ /* 0x000fea000383ffff */
.L_x_355:
        /* <DEDUP_REMOVED lines=24> */
.L_x_357:
        /* <DEDUP_REMOVED lines=25> */
.L_x_358:
        /* <DEDUP_REMOVED lines=11> */
.L_x_3257:


//--------------------- .text._Z35group_norm_nhwc_bwd_one_pass_kernelI11Bf16IOBf16WLi512ELi30ELi480EEv26Group_norm_nhwc_bwd_params --------------------------
	.section	.text._Z35group_norm_nhwc_bwd_one_pass_kernelI11Bf16IOBf16WLi512ELi30ELi480EEv26Group_norm_nhwc_bwd_params,"ax",@progbits
	.align	128
        .global         _Z35group_norm_nhwc_bwd_one_pass_kernelI11Bf16IOBf16WLi512ELi30ELi480EEv26Group_norm_nhwc_bwd_params
        .type           _Z35group_norm_nhwc_bwd_one_pass_kernelI11Bf16IOBf16WLi512ELi30ELi480EEv26Group_norm_nhwc_bwd_params,@function
        .size           _Z35group_norm_nhwc_bwd_one_pass_kernelI11Bf16IOBf16WLi512ELi30ELi480EEv26Group_norm_nhwc_bwd_params,(.L_x_3258 - _Z35group_norm_nhwc_bwd_one_pass_kernelI11Bf16IOBf16WLi512ELi30ELi480EEv26Group_norm_nhwc_bwd_params)
        .other          _Z35group_norm_nhwc_bwd_one_pass_kernelI11Bf16IOBf16WLi512ELi30ELi480EEv26Group_norm_nhwc_bwd_params,@"STO_CUDA_ENTRY STV_DEFAULT"
_Z35group_norm_nhwc_bwd_one_pass_kernelI11Bf16IOBf16WLi512ELi30ELi480EEv26Group_norm_nhwc_bwd_params:
.text._Z35group_norm_nhwc_bwd_one_pass_kernelI11Bf16IOBf16WLi512ELi30ELi480EEv26Group_norm_nhwc_bwd_params:
        /* <DEDUP_REMOVED lines=109> */
.L_x_442:
[----:B0-----:R-:W0:Y:S01]  /*06d0*/  LDC R19, c[0x0][0x2a0] ;  /* 0x0000a800ff137b82 */ /* 0x001e220000000800 */
[----:B------:R-:W-:Y:S01]  /*06e0*/  IABS R18, R70 ;  /* 0x0000004600127213 */ /* 0x000fe20000000000 */
[----:B------:R-:W-:Y:S01]  /*06f0*/  ULDC.64 UR12, c[0x0][0x298] ;  /* 0x0000a600000c7ab9 */ /* 0x000fe20000000a00 */
[----:B------:R-:W-:Y:S02]  /*0700*/  LOP3.LUT P6, RZ, R79, 0x80, RZ, 0xc0, !PT ;  /* 0x000000804fff7812 */ /* 0x000fe400078cc0ff */
        /* <DEDUP_REMOVED lines=10> */
[----:B---3--:R-:W3:Y:S02]  /*07b0*/  MUFU.RCP R13, R13 ;  /* 0x0000000d000d7308 */ /* 0x008ee40000001000 */
[----:B---3--:R-:W-:-:S06]  /*07c0*/  IADD3 R14, R13, 0xffffffe, RZ ;  /* 0x0ffffffe0d0e7810 */ /* 0x008fcc0007ffe0ff */
        /* <DEDUP_REMOVED lines=213> */
[----:B------:R-:W-:Y:S02]  /*1520*/  SHF.R.S32.HI R89, RZ, 0x1f, R83 ;  /* 0x0000001fff597819 */ /* 0x000fe40000011453 */
        /* <DEDUP_REMOVED lines=9> */
[----:B------:R-:W-:-:S05]  /*15c0*/  @P3 MOV R14, R110 ;  /* 0x0000006e000e3202 */ /* 0x000fca0000000f00 */
[----:B------:R-:W-:Y:S02]  /*15d0*/  @P3 IMAD.WIDE.U32 R14, R19, R16, R14 ;  /* 0x00000010130e3225 */ /* 0x000fe400078e000e */
[----:B------:R-:W5:Y:S01]  /*15e0*/  @P4 LDG.E R102, desc[UR8][R56.64] ;  /* 0x0000000838664981 */ /* 0x000f62000c1e1900 */
[----:B------:R-:W0:Y:S02]  /*15f0*/  @P3 LDC.64 R16, c[0x0][0x228] ;  /* 0x00008a00ff103b82 */ /* 0x000e240000000a00 */
[----:B------:R-:W-:Y:S01]  /*1600*/  @P3 IADD3 R13, R15, R13, RZ ;  /* 0x0000000d0f0d3210 */ /* 0x000fe20007ffe0ff */
[----:B------:R-:W5:Y:S01]  /*1610*/  @P4 LDG.E R99, desc[UR8][R54.64] ;  /* 0x0000000836634981 */ /* 0x000f62000c1e1900 */
[C---:B------:R-:W-:Y:S02]  /*1620*/  @P3 SHF.L.U32 R23, R14.reuse, 0x1, RZ ;  /* 0x000000010e173819 */ /* 0x040fe400000006ff */
[----:B------:R-:W-:Y:S02]  /*1630*/  @P3 SHF.L.U64.HI R14, R14, 0x1, R13 ;  /* 0x000000010e0e3819 */ /* 0x000fe4000001020d */
[----:B------:R-:W-:-:S04]  /*1640*/  @P3 IADD3 R28, P0, R23, R28, RZ ;  /* 0x0000001c171c3210 */ /* 0x000fc80007f1e0ff */
[----:B------:R-:W-:Y:S02]  /*1650*/  @P3 IADD3.X R29, R14, R29, RZ, P0, !PT ;  /* 0x0000001d0e1d3210 */ /* 0x000fe400007fe4ff */
[----:B0-----:R-:W-:-:S04]  /*1660*/  @P3 IADD3 R22, P0, R23, R16, RZ ;  /* 0x0000001017163210 */ /* 0x001fc80007f1e0ff */
[----:B------:R-:W-:Y:S01]  /*1670*/  @P3 IADD3.X R23, R14, R17, RZ, P0, !PT ;  /* 0x000000110e173210 */ /* 0x000fe200007fe4ff */
[----:B------:R-:W-:Y:S01]  /*1680*/  IMAD.WIDE.U32 R14, R77, -0x77777777, RZ ;  /* 0x888888894d0e7825 */ /* 0x000fe200078e00ff */
[----:B------:R-:W0:Y:S04]  /*1690*/  LDC R17, c[0x0][0x2ac] ;  /* 0x0000ab00ff117b82 */ /* 0x000e280000000800 */
        /* <DEDUP_REMOVED lines=16> */
[----:B------:R-:W-:Y:S02]  /*17a0*/  @P0 IADD3 R13, R19, R13, RZ ;  /* 0x0000000d130d0210 */ /* 0x000fe40007ffe0ff */
[----:B-1----:R-:W-:Y:S02]  /*17b0*/  @P0 IADD3 R20, P6, R27, R14, RZ ;  /* 0x0000000e1b140210 */ /* 0x002fe40007fde0ff */
[----:B------:R-:W-:Y:S02]  /*17c0*/  @P0 SHF.L.U64.HI R18, R18, 0x1, R13 ;  /* 0x0000000112120819 */ /* 0x000fe4000001020d */
[----:B------:R-:W-:Y:S02]  /*17d0*/  MOV R19, RZ ;  /* 0x000000ff00137202 */ /* 0x000fe40000000f00 */
[----:B------:R-:W-:Y:S02]  /*17e0*/  @P0 IADD3.X R21, R18, R15, RZ, P6, !PT ;  /* 0x0000000f12150210 */ /* 0x000fe400037fe4ff */
[----:B------:R-:W0:Y:S01]  /*17f0*/  @P0 LDC.64 R14, c[0x0][0x228] ;  /* 0x00008a00ff0e0b82 */ /* 0x000e220000000a00 */
[----:B------:R-:W-:-:S02]  /*1800*/  MOV R13, RZ ;  /* 0x000000ff000d7202 */ /* 0x000fc40000000f00 */
[----:B------:R1:W5:Y:S01]  /*1810*/  @P0 LDG.E R19, desc[UR8][R20.64] ;  /* 0x0000000814130981 */ /* 0x000362000c1e1900 */
[----:B0-----:R-:W-:Y:S02]  /*1820*/  @P0 IADD3 R26, P6, R27, R14, RZ ;  /* 0x0000000e1b1a0210 */ /* 0x001fe40007fde0ff */
[----:B------:R-:W-:Y:S02]  /*1830*/  IADD3 R14, R17, 0x1a0, RZ ;  /* 0x000001a0110e7810 */ /* 0x000fe40007ffe0ff */
[----:B------:R-:W-:Y:S02]  /*1840*/  @P0 IADD3.X R27, R18, R15, RZ, P6, !PT ;  /* 0x0000000f121b0210 */ /* 0x000fe400037fe4ff */
[----:B------:R-:W-:-:S03]  /*1850*/  SHF.R.S32.HI R15, RZ, 0x1f, R14 ;  /* 0x0000001fff0f7819 */ /* 0x000fc6000001140e */
[----:B------:R0:W5:Y:S01]  /*1860*/  @P0 LDG.E R13, desc[UR8][R26.64] ;  /* 0x000000081a0d0981 */ /* 0x000162000c1e1900 */
[----:B------:R-:W-:-:S04]  /*1870*/  ISETP.GE.U32.AND P0, PT, R14, UR12, PT ;  /* 0x0000000c0e007c0c */ /* 0x000fc8000bf06070 */
[----:B------:R-:W-:-:S04]  /*1880*/  ISETP.GE.AND.EX P0, PT, R15, UR13, PT, P0 ;  /* 0x0000000d0f007c0c */ /* 0x000fc8000bf06300 */
[----:B------:R-:W-:-:S13]  /*1890*/  ISETP.LT.U32.AND P0, PT, R77, 0x1e0, !P0 ;  /* 0x000001e04d00780c */ /* 0x000fda0004701070 */
[----:B------:R-:W2:Y:S08]  /*18a0*/  @P0 LDC.64 R24, c[0x0][0x288] ;  /* 0x0000a200ff180b82 */ /* 0x000eb00000000a00 */
[----:B------:R-:W3:Y:S01]  /*18b0*/  @P0 LDC.64 R14, c[0x0][0x230] ;  /* 0x00008c00ff0e0b82 */ /* 0x000ee20000000a00 */
[----:B-1----:R-:W-:Y:S02]  /*18c0*/  @P0 MOV R20, R110 ;  /* 0x0000006e00140202 */ /* 0x002fe40000000f00 */
[----:B------:R-:W-:Y:S01]  /*18d0*/  @P0 MOV R21, R113 ;  /* 0x0000007100150202 */ /* 0x000fe20000000f00 */
[----:B--2---:R-:W-:-:S04]  /*18e0*/  @P0 IMAD R16, R89, R24, RZ ;  /* 0x0000001859100224 */ /* 0x004fc800078e02ff */
[C---:B0-----:R-:W-:Y:S02]  /*18f0*/  @P0 IMAD R27, R83.reuse, R25, R16 ;  /* 0x00000019531b0224 */ /* 0x041fe400078e0210 */
[----:B------:R-:W-:-:S05]  /*1900*/  @P0 IMAD.WIDE.U32 R24, R83, R24, R20 ;  /* 0x0000001853180225 */ /* 0x000fca00078e0014 */
[----:B------:R-:W-:Y:S02]  /*1910*/  @P0 IADD3 R21, R25, R27, RZ ;  /* 0x0000001b19150210 */ /* 0x000fe40007ffe0ff */
[C---:B------:R-:W-:Y:S02]  /*1920*/  @P0 SHF.L.U32 R83, R24.reuse, 0x1, RZ ;  /* 0x0000000118530819 */ /* 0x040fe400000006ff */
[----:B------:R-:W-:Y:S02]  /*1930*/  @P0 SHF.L.U64.HI R24, R24, 0x1, R21 ;  /* 0x0000000118180819 */ /* 0x000fe40000010215 */
[----:B---3--:R-:W-:-:S04]  /*1940*/  @P0 IADD3 R20, P6, R83, R14, RZ ;  /* 0x0000000e53140210 */ /* 0x008fc80007fde0ff */
[C---:B------:R-:W-:Y:S02]  /*1950*/  @P0 IADD3.X R21, R24.reuse, R15, RZ, P6, !PT ;  /* 0x0000000f18150210 */ /* 0x040fe400037fe4ff */
[----:B------:R-:W0:Y:S03]  /*1960*/  @P0 LDC.64 R14, c[0x0][0x228] ;  /* 0x00008a00ff0e0b82 */ /* 0x000e260000000a00 */
[----:B------:R1:W5:Y:S01]  /*1970*/  @P0 LDG.E R68, desc[UR8][R20.64] ;  /* 0x0000000814440981 */ /* 0x000362000c1e1900 */
[----:B0-----:R-:W-:Y:S02]  /*1980*/  @P0 IADD3 R82, P6, R83, R14, RZ ;  /* 0x0000000e53520210 */ /* 0x001fe40007fde0ff */
[----:B------:R-:W-:Y:S02]  /*1990*/  MOV R14, RZ ;  /* 0x000000ff000e7202 */ /* 0x000fe40000000f00 */
[----:B------:R-:W-:-:S02]  /*19a0*/  @P0 IADD3.X R83, R24, R15, RZ, P6, !PT ;  /* 0x0000000f18530210 */ /* 0x000fc400037fe4ff */
[----:B------:R-:W-:-:S03]  /*19b0*/  IADD3 R15, R17, 0x1c0, RZ ;  /* 0x000001c0110f7810 */ /* 0x000fc60007ffe0ff */
[----:B------:R0:W5:Y:S01]  /*19c0*/  @P0 LDG.E R14, desc[UR8][R82.64] ;  /* 0x00000008520e0981 */ /* 0x000162000c1e1900 */
[----:B------:R-:W-:Y:S02]  /*19d0*/  SHF.R.S32.HI R16, RZ, 0x1f, R15 ;  /* 0x0000001fff107819 */ /* 0x000fe4000001140f */
[----:B------:R-:W-:-:S04]  /*19e0*/  ISETP.GE.U32.AND P0, PT, R15, UR12, PT ;  /* 0x0000000c0f007c0c */ /* 0x000fc8000bf06070 */
[----:B------:R-:W-:-:S04]  /*19f0*/  ISETP.GE.AND.EX P0, PT, R16, UR13, PT, P0 ;  /* 0x0000000d10007c0c */ /* 0x000fc8000bf06300 */
[----:B------:R-:W-:-:S13]  /*1a00*/  ISETP.LT.U32.AND P0, PT, R77, 0x1e0, !P0 ;  /* 0x000001e04d00780c */ /* 0x000fda0004701070 */
[----:B------:R-:W2:Y:S01]  /*1a10*/  @P0 LDC.64 R24, c[0x0][0x288] ;  /* 0x0000a200ff180b82 */ /* 0x000ea20000000a00 */
[----:B------:R-:W-:-:S07]  /*1a20*/  IADD3 R15, R76, 0x1c0, RZ ;  /* 0x000001c04c0f7810 */ /* 0x000fce0007ffe0ff */
[----:B------:R-:W3:Y:S01]  /*1a30*/  @P0 LDC.64 R26, c[0x0][0x230] ;  /* 0x00008c00ff1a0b82 */ /* 0x000ee20000000a00 */
[----:B------:R-:W-:Y:S02]  /*1a40*/  SHF.R.S32.HI R89, RZ, 0x1f, R15 ;  /* 0x0000001fff597819 */ /* 0x000fe4000001140f */
[----:B-1----:R-:W-:-:S05]  /*1a50*/  @P0 MOV R20, R110 ;  /* 0x0000006e00140202 */ /* 0x002fca0000000f00 */
[----:B0-----:R-:W0:Y:S01]  /*1a60*/  @P0 LDC.64 R82, c[0x0][0x228] ;  /* 0x00008a00ff520b82 */ /* 0x001e220000000a00 */
[----:B------:R-:W-:Y:S01]  /*1a70*/  @P0 MOV R21, R113 ;  /* 0x0000007100150202 */ /* 0x000fe20000000f00 */
[-C--:B--2---:R-:W-:Y:S02]  /*1a80*/  @P0 IMAD R16, R89, R24.reuse, RZ ;  /* 0x0000001859100224 */ /* 0x084fe400078e02ff */
[----:B------:R-:W-:-:S04]  /*1a90*/  @P0 IMAD.WIDE.U32 R20, R15, R24, R20 ;  /* 0x000000180f140225 */ /* 0x000fc800078e0014 */
[----:B------:R-:W-:Y:S01]  /*1aa0*/  @P0 IMAD R25, R15, R25, R16 ;  /* 0x000000190f190224 */ /* 0x000fe200078e0210 */
[----:B------:R-:W-:-:S04]  /*1ab0*/  @P0 SHF.L.U32 R15, R20, 0x1, RZ ;  /* 0x00000001140f0819 */ /* 0x000fc800000006ff */
[----:B------:R-:W-:Y:S02]  /*1ac0*/  @P0 IADD3 R21, R21, R25, RZ ;  /* 0x0000001915150210 */ /* 0x000fe40007ffe0ff */
[----:B---3--:R-:W-:Y:S02]  /*1ad0*/  @P0 IADD3 R26, P6, R15, R26, RZ ;  /* 0x0000001a0f1a0210 */ /* 0x008fe40007fde0ff */
[----:B------:R-:W-:-:S04]  /*1ae0*/  @P0 SHF.L.U64.HI R20, R20, 0x1, R21 ;  /* 0x0000000114140819 */ /* 0x000fc80000010215 */
[C---:B------:R-:W-:Y:S02]  /*1af0*/  @P0 IADD3.X R27, R20.reuse, R27, RZ, P6, !PT ;  /* 0x0000001b141b0210 */ /* 0x040fe400037fe4ff */
[----:B0-----:R-:W-:Y:S02]  /*1b00*/  @P0 IADD3 R82, P6, R15, R82, RZ ;  /* 0x000000520f520210 */ /* 0x001fe40007fde0ff */
        /* <DEDUP_REMOVED lines=21> */
[C---:B---3--:R-:W-:Y:S02]  /*1c60*/  @P0 IADD3 R20, P6, R17.reuse, R20, RZ ;  /* 0x0000001411140210 */ /* 0x048fe40007fde0ff */
[----:B------:R-:W-:Y:S02]  /*1c70*/  @P0 SHF.L.U64.HI R26, R26, 0x1, R25 ;  /* 0x000000011a1a0819 */ /* 0x000fe40000010219 */
[----:B------:R-:W-:Y:S01]  /*1c80*/  SHF.R.S32.HI R89, RZ, 0x1f, R91 ;  /* 0x0000001fff597819 */ /* 0x000fe2000001145b */
[----:B------:R-:W1:Y:S01]  /*1c90*/  @P5 LDC.64 R24, c[0x0][0x230] ;  /* 0x00008c00ff185b82 */ /* 0x000e620000000a00 */
[----:B------:R-:W-:Y:S02]  /*1ca0*/  @P0 IADD3.X R21, R26, R21, RZ, P6, !PT ;  /* 0x000000151a150210 */ /* 0x000fe400037fe4ff */
[----:B0-----:R-:W-:-:S04]  /*1cb0*/  @P0 IADD3 R82, P6, R17, R82, RZ ;  /* 0x0000005211520210 */ /* 0x001fc80007fde0ff */
[----:B------:R-:W-:Y:S02]  /*1cc0*/  @P0 IADD3.X R83, R26, R83, RZ, P6, !PT ;  /* 0x000000531a530210 */ /* 0x000fe400037fe4ff */
[----:B------:R-:W0:Y:S01]  /*1cd0*/  @P5 LDC.64 R26, c[0x0][0x288] ;  /* 0x0000a200ff1a5b82 */ /* 0x000e220000000a00 */
[----:B------:R-:W-:-:S06]  /*1ce0*/  MOV R17, RZ ;  /* 0x000000ff00117202 */ /* 0x000fcc0000000f00 */
[----:B------:R2:W5:Y:S02]  /*1cf0*/  @P0 LDG.E R17, desc[UR8][R20.64] ;  /* 0x0000000814110981 */ /* 0x000564000c1e1900 */
[----:B--2---:R-:W-:Y:S02]  /*1d00*/  @P5 MOV R20, R110 ;  /* 0x0000006e00145202 */ /* 0x004fe40000000f00 */
        /* <DEDUP_REMOVED lines=10> */
[----:B-1----:R-:W-:-:S04]  /*1db0*/  @P5 IADD3 R24, P0, R21, R24, RZ ;  /* 0x0000001815185210 */ /* 0x002fc80007f1e0ff */
[----:B------:R-:W-:Y:S02]  /*1dc0*/  @P5 IADD3.X R25, R20, R25, RZ, P0, !PT ;  /* 0x0000001914195210 */ /* 0x000fe400007fe4ff */
[----:B0-----:R-:W-:-:S04]  /*1dd0*/  @P5 IADD3 R26, P0, R21, R26, RZ ;  /* 0x0000001a151a5210 */ /* 0x001fc80007f1e0ff */
[----:B------:R-:W-:Y:S02]  /*1de0*/  @P5 IADD3.X R27, R20, R27, RZ, P0, !PT ;  /* 0x0000001b141b5210 */ /* 0x000fe400007fe4ff */
[----:B------:R-:W0:Y:S02]  /*1df0*/  LDC.64 R20, c[0x0][0x248] ;  /* 0x00009200ff147b82 */ /* 0x000e240000000a00 */
[----:B0-----:R-:W-:-:S06]  /*1e00*/  IMAD.WIDE R20, R70, 0x8, R20 ;  /* 0x0000000846147825 */ /* 0x001fcc00078e0214 */
[----:B------:R-:W2:Y:S01]  /*1e10*/  LDG.E.64 R20, desc[UR8][R20.64] ;  /* 0x0000000814147981 */ /* 0x000ea2000c1e1b00 */
[----:B------:R-:W-:-:S13]  /*1e20*/  ISETP.NE.AND P4, PT, R87, RZ, PT ;  /* 0x000000ff5700720c */ /* 0x000fda0003f85270 */
[----:B------:R-:W5:Y:S04]  /*1e30*/  @P4 LDG.E R97, desc[UR8][R52.64] ;  /* 0x0000000834614981 */ /* 0x000f68000c1e1900 */
[----:B------:R-:W5:Y:S01]  /*1e40*/  @P4 LDG.E R96, desc[UR8][R50.64] ;  /* 0x0000000832604981 */ /* 0x000f62000c1e1900 */
[----:B------:R-:W-:Y:S02]  /*1e50*/  ISETP.NE.AND P4, PT, R86, RZ, PT ;  /* 0x000000ff5600720c */ /* 0x000fe40003f85270 */
[----:B------:R-:W-:Y:S02]  /*1e60*/  CS2R R104, SRZ ;  /* 0x0000000000687805 */ /* 0x000fe4000001ff00 */
[----:B------:R-:W-:Y:S02]  /*1e70*/  CS2R R92, SRZ ;  /* 0x00000000005c7805 */ /* 0x000fe4000001ff00 */
[----:B------:R-:W-:-:S02]  /*1e80*/  LOP3.LUT P6, RZ, R79, 0x2, RZ, 0xc0, !PT ;  /* 0x000000024fff7812 */ /* 0x000fc400078cc0ff */
[----:B------:R-:W-:Y:S01]  /*1e90*/  MOV R107, 0x3f800000 ;  /* 0x3f800000006b7802 */ /* 0x000fe20000000f00 */
[----:B------:R0:W5:Y:S04]  /*1ea0*/  @P2 LDG.E R105, desc[UR8][R80.64] ;  /* 0x0000000850692981 */ /* 0x000168000c1e1900 */
[----:B------:R1:W5:Y:S04]  /*1eb0*/  @P2 LDG.E R104, desc[UR8][R66.64] ;  /* 0x0000000842682981 */ /* 0x000368000c1e1900 */
[----:B------:R1:W5:Y:S04]  /*1ec0*/  @P4 LDG.E R98, desc[UR8][R48.64] ;  /* 0x0000000830624981 */ /* 0x000368000c1e1900 */
[----:B------:R1:W5:Y:S01]  /*1ed0*/  @P4 LDG.E R95, desc[UR8][R46.64] ;  /* 0x000000082e5f4981 */ /* 0x000362000c1e1900 */
[----:B------:R-:W-:-:S02]  /*1ee0*/  ISETP.NE.AND P4, PT, R85, RZ, PT ;  /* 0x000000ff5500720c */ /* 0x000fc40003f85270 */
[----:B------:R-:W-:Y:S02]  /*1ef0*/  ISETP.NE.AND P2, PT, R88, RZ, PT ;  /* 0x000000ff5800720c */ /* 0x000fe40003f45270 */
[----:B------:R-:W-:Y:S02]  /*1f00*/  CS2R R100, SRZ ;  /* 0x0000000000647805 */ /* 0x000fe4000001ff00 */
[----:B------:R-:W-:Y:S02]  /*1f10*/  MOV R106, RZ ;  /* 0x000000ff006a7202 */ /* 0x000fe40000000f00 */
[----:B------:R-:W-:-:S05]  /*1f20*/  CS2R R90, SRZ ;  /* 0x00000000005a7805 */ /* 0x000fca000001ff00 */
[----:B------:R1:W5:Y:S04]  /*1f30*/  @P4 LDG.E R93, desc[UR8][R44.64] ;  /* 0x000000082c5d4981 */ /* 0x000368000c1e1900 */
[----:B------:R1:W5:Y:S01]  /*1f40*/  @P4 LDG.E R92, desc[UR8][R42.64] ;  /* 0x000000082a5c4981 */ /* 0x000362000c1e1900 */
[----:B------:R-:W-:Y:S02]  /*1f50*/  ISETP.NE.AND P4, PT, R84, RZ, PT ;  /* 0x000000ff5400720c */ /* 0x000fe40003f85270 */
[----:B------:R-:W-:Y:S02]  /*1f60*/  CS2R R88, SRZ ;  /* 0x0000000000587805 */ /* 0x000fe4000001ff00 */
[----:B------:R-:W-:Y:S02]  /*1f70*/  CS2R R84, SRZ ;  /* 0x0000000000547805 */ /* 0x000fe4000001ff00 */
[----:B------:R-:W-:Y:S01]  /*1f80*/  CS2R R86, SRZ ;  /* 0x0000000000567805 */ /* 0x000fe2000001ff00 */
[----:B------:R1:W5:Y:S04]  /*1f90*/  @P2 LDG.E R106, desc[UR8][R64.64] ;  /* 0x00000008406a2981 */ /* 0x000368000c1e1900 */
        /* <DEDUP_REMOVED lines=9> */
[----:B------:R1:W5:Y:S01]  /*2030*/  @P5 LDG.E R87, desc[UR8][R26.64] ;  /* 0x000000081a575981 */ /* 0x000362000c1e1900 */
[----:B--2---:R-:W-:-:S05]  /*2040*/  FFMA.FTZ R83, -R20, R20, R21 ;  /* 0x0000001414537223 */ /* 0x004fca0000010115 */
[----:B------:R-:W-:-:S13]  /*2050*/  FSETP.GTU.FTZ.AND P0, PT, R83, RZ, PT ;  /* 0x000000ff5300720b */ /* 0x000fda0003f1c000 */
[----:B------:R-:W2:Y:S02]  /*2060*/  @P0 LDC R82, c[0x0][0x250] ;  /* 0x00009400ff520b82 */ /* 0x000ea40000000800 */
[----:B--2---:R-:W-:-:S04]  /*2070*/  @P0 FADD.FTZ R82, R83, R82 ;  /* 0x0000005253520221 */ /* 0x004fc80000010000 */
[----:B------:R2:W3:Y:S02]  /*2080*/  @P0 MUFU.RSQ R107, R82 ;  /* 0x00000052006b0308 */ /* 0x0004e40000001400 */
[----:B--2---:R-:W-:-:S06]  /*2090*/  CS2R R82, SRZ ;  /* 0x0000000000527805 */ /* 0x004fcc000001ff00 */
[----:B------:R1:W5:Y:S01]  /*20a0*/  @P3 LDG.E R83, desc[UR8][R22.64] ;  /* 0x0000000816533981 */ /* 0x000362000c1e1900 */
[----:B------:R-:W-:-:S13]  /*20b0*/  LOP3.LUT P0, RZ, R79, 0x4, RZ, 0xc0, !PT ;  /* 0x000000044fff7812 */ /* 0x000fda000780c0ff */
[----:B------:R1:W5:Y:S04]  /*20c0*/  @P0 LDG.E R94, desc[UR8][R40.64] ;  /* 0x00000008285e0981 */ /* 0x000368000c1e1900 */
[----:B------:R1:W5:Y:S01]  /*20d0*/  @P0 LDG.E R91, desc[UR8][R38.64] ;  /* 0x00000008265b0981 */ /* 0x000362000c1e1900 */
[----:B------:R-:W-:Y:S01]  /*20e0*/  ISETP.GT.U32.AND P0, PT, R77, 0x1df, PT ;  /* 0x000001df4d00780c */ /* 0x000fe20003f04070 */
[----:B------:R-:W-:Y:S01]  /*20f0*/  BSSY B0, `(.L_x_360) ;  /* 0x0000014000007945 */ /* 0x000fe20003800000 */
[----:B0-----:R-:W-:Y:S02]  /*2100*/  CS2R R80, SRZ ;  /* 0x0000000000507805 */ /* 0x001fe4000001ff00 */
[----:B------:R-:W-:-:S09]  /*2110*/  MOV R21, RZ ;  /* 0x000000ff00157202 */ /* 0x000fd20000000f00 */
[----:B-1-3--:R-:W-:Y:S05]  /*2120*/  @P0 BRA `(.L_x_361) ;  /* 0x0000000000400947 */ /* 0x00afea0003800000 */
[----:B------:R-:W-:Y:S02]  /*2130*/  ISETP.NE.AND P0, PT, RZ, UR10, PT ;  /* 0x0000000aff007c0c */ /* 0x000fe4000bf05270 */
[----:B------:R-:W-:-:S04]  /*2140*/  IADD3 R109, R78, R109, RZ ;  /* 0x0000006d4e6d7210 */ /* 0x000fc80007ffe0ff */
[----:B------:R-:W-:-:S07]  /*2150*/  SHF.R.S32.HI R24, RZ, 0x1f, R109 ;  /* 0x0000001fff187819 */ /* 0x000fce000001146d */
[----:B------:R-:W0:Y:S02]  /*2160*/  @P0 LDC.64 R22, c[0x0][0x240] ;  /* 0x00009000ff160b82 */ /* 0x000e240000000a00 */
[----:B0-----:R-:W-:-:S04]  /*2170*/  @P0 LEA R22, P6, R109, R22, 0x1 ;  /* 0x000000166d160211 */ /* 0x001fc800078c08ff */
[----:B------:R-:W-:-:S05]  /*2180*/  @P0 LEA.HI.X R23, R109, R23, R24, 0x1, P6 ;  /* 0x000000176d170211 */ /* 0x000fca00030f0c18 */
[----:B------:R-:W2:Y:S04]  /*2190*/  @P0 LDG.E.U16 R24, desc[UR8][R22.64] ;  /* 0x0000000816180981 */ /* 0x000ea8000c1e1500 */
[----:B------:R-:W3:Y:S01]  /*21a0*/  @P0 LDG.E.U16 R21, desc[UR8][R22.64+0x2] ;  /* 0x0000020816150981 */ /* 0x000ee2000c1e1500 */
[----:B--2---:R-:W-:Y:S02]  /*21b0*/  @P0 SHF.L.U32 R81, R24, 0x10, RZ ;  /* 0x0000001018510819 */ /* 0x004fe400000006ff */
[----:B------:R-:W0:Y:S01]  /*21c0*/  LDC.64 R24, c[0x0][0x238] ;  /* 0x00008e00ff187b82 */ /* 0x000e220000000a00 */
[----:B---3--:R-:W-:Y:S01]  /*21d0*/  @P0 SHF.L.U32 R80, R21, 0x10, RZ ;  /* 0x0000001015500819 */ /* 0x008fe200000006ff */
[----:B0-----:R-:W-:-:S05]  /*21e0*/  IMAD.WIDE R24, R109, 0x2, R24 ;  /* 0x000000026d187825 */ /* 0x001fca00078e0218 */
[----:B------:R-:W2:Y:S04]  /*21f0*/  LDG.E.U16 R82, desc[UR8][R24.64] ;  /* 0x0000000818527981 */ /* 0x000ea8000c1e1500 */
[----:B------:R-:W3:Y:S01]  /*2200*/  LDG.E.U16 R21, desc[UR8][R24.64+0x2] ;  /* 0x0000020818157981 */ /* 0x000ee2000c1e1500 */
[----:B--2---:R-:W-:Y:S02]  /*2210*/  SHF.L.U32 R82, R82, 0x10, RZ ;  /* 0x0000001052527819 */ /* 0x004fe400000006ff */
[----:B---3--:R-:W-:-:S07]  /*2220*/  SHF.L.U32 R21, R21, 0x10, RZ ;  /* 0x0000001015157819 */ /* 0x008fce00000006ff */
.L_x_361:
[----:B------:R-:W-:Y:S05]  /*2230*/  BSYNC B0 ;  /* 0x0000000000007941 */ /* 0x000fea0003800000 */
.L_x_360:
[----:B------:R-:W-:Y:S02]  /*2240*/  ISETP.NE.AND P0, PT, RZ, UR10, PT ;  /* 0x0000000aff007c0c */ /* 0x000fe4000bf05270 */
[C---:B-----5:R-:W-:Y:S02]  /*2250*/  PRMT R22, R105.reuse, 0x7632, R22 ;  /* 0x0000763269167816 */ /* 0x060fe40000000016 */
[----:B------:R-:W-:Y:S02]  /*2260*/  SHF.L.U32 R23, R105, 0x10, RZ ;  /* 0x0000001069177819 */ /* 0x000fe400000006ff */
[----:B------:R-:W-:Y:S02]  /*2270*/  PRMT R24, R104, 0x7632, R24 ;  /* 0x0000763268187816 */ /* 0x000fe40000000018 */
[----:B------:R-:W-:Y:S02]  /*2280*/  PRMT R26, R106, 0x7632, R26 ;  /* 0x000076326a1a7816 */ /* 0x000fe4000000001a */
[----:B------:R-:W-:-:S02]  /*2290*/  SHF.L.U32 R27, R22, 0x10, RZ ;  /* 0x00000010161b7819 */ /* 0x000fc400000006ff */
[----:B------:R-:W-:Y:S02]  /*22a0*/  SHF.L.U32 R31, R106, 0x10, RZ ;  /* 0x000000106a1f7819 */ /* 0x000fe400000006ff */
[----:B------:R-:W-:Y:S01]  /*22b0*/  SHF.L.U32 R28, R24, 0x10, RZ ;  /* 0x00000010181c7819 */ /* 0x000fe200000006ff */
[----:B------:R-:W-:Y:S01]  /*22c0*/  FADD.FTZ R24, -R20, R23 ;  /* 0x0000001714187221 */ /* 0x000fe20000010100 */
[----:B------:R-:W-:Y:S01]  /*22d0*/  SHF.L.U32 R33, R26, 0x10, RZ ;  /* 0x000000101a217819 */ /* 0x000fe200000006ff */
[C---:B------:R-:W-:Y:S01]  /*22e0*/  FADD.FTZ R22, -R20.reuse, R27 ;  /* 0x0000001b14167221 */ /* 0x040fe20000010100 */
[----:B------:R-:W-:Y:S01]  /*22f0*/  PRMT R30, R103, 0x7632, R30 ;  /* 0x00007632671e7816 */ /* 0x000fe2000000001e */
[C---:B------:R-:W-:Y:S01]  /*2300*/  FADD.FTZ R38, -R20.reuse, R31 ;  /* 0x0000001f14267221 */ /* 0x040fe20000010100 */
[----:B------:R-:W-:Y:S01]  /*2310*/  LOP3.LUT R79, R79, 0xfffffeff, RZ, 0xc0, !PT ;  /* 0xfffffeff4f4f7812 */ /* 0x000fe200078ec0ff */
[----:B------:R-:W-:Y:S01]  /*2320*/  FADD.FTZ R40, -R20, R33 ;  /* 0x0000002114287221 */ /* 0x000fe20000010100 */
[----:B------:R-:W-:Y:S01]  /*2330*/  SHF.L.U32 R29, R104, 0x10, RZ ;  /* 0x00000010681d7819 */ /* 0x000fe200000006ff */
[-C--:B------:R-:W-:Y:S01]  /*2340*/  FMUL.FTZ R24, R24, R107.reuse ;  /* 0x0000006b18187220 */ /* 0x080fe20000410000 */
[----:B------:R-:W-:Y:S01]  /*2350*/  SHF.L.U32 R25, R103, 0x10, RZ ;  /* 0x0000001067197819 */ /* 0x000fe200000006ff */
[----:B------:R-:W-:Y:S01]  /*2360*/  FMUL.FTZ R23, R22, R107 ;  /* 0x0000006b16177220 */ /* 0x000fe20000410000 */
[----:B------:R-:W-:-:S02]  /*2370*/  SHF.L.U32 R26, R30, 0x10, RZ ;  /* 0x000000101e1a7819 */ /* 0x000fc400000006ff */
        /* <DEDUP_REMOVED lines=20> */
.L_x_362:
        /* <DEDUP_REMOVED lines=26> */
.L_x_363:
[----:B------:R-:W-:Y:S01]  /*2660*/  FFMA.FTZ R31, R23, R27, R24 ;  /* 0x0000001b171f7223 */ /* 0x000fe20000010018 */
[----:B------:R-:W-:Y:S01]  /*2670*/  FADD.FTZ R24, RZ, R29 ;  /* 0x0000001dff187221 */ /* 0x000fe20000010000 */
[----:B------:R-:W-:Y:S01]  /*2680*/  FADD.FTZ R29, R27, R22 ;  /* 0x000000161b1d7221 */ /* 0x000fe20000010000 */
[----:B------:R-:W-:Y:S01]  /*2690*/  FFMA.FTZ R27, R23, R28, RZ ;  /* 0x0000001c171b7223 */ /* 0x000fe200000100ff */
[----:B------:R-:W-:Y:S01]  /*26a0*/  FFMA.FTZ R42, R44, R25, R42 ;  /* 0x000000192c2a7223 */ /* 0x000fe2000001002a */
[----:B------:R-:W-:Y:S01]  /*26b0*/  FMUL.FTZ R22, R25, R82 ;  /* 0x0000005219167220 */ /* 0x000fe20000410000 */
[--C-:B------:R-:W-:Y:S01]  /*26c0*/  FADD.FTZ R34, R24, R25.reuse ;  /* 0x0000001918227221 */ /* 0x100fe20000010000 */
[----:B------:R-:W-:Y:S01]  /*26d0*/  FADD.FTZ R23, RZ, R28 ;  /* 0x0000001cff177221 */ /* 0x000fe20000010000 */
[----:B------:R-:W-:Y:S01]  /*26e0*/  PRMT R25, R101, 0x7632, R25 ;  /* 0x0000763265197816 */ /* 0x000fe20000000019 */
[----:B------:R-:W-:Y:S01]  /*26f0*/  FFMA.FTZ R35, R41, R26, R27 ;  /* 0x0000001a29237223 */ /* 0x000fe2000001001b */
[----:B------:R-:W-:Y:S01]  /*2700*/  FFMA.FTZ R24, R44, R22, R31 ;  /* 0x000000162c187223 */ /* 0x000fe2000001001f */
[----:B------:R-:W-:Y:S01]  /*2710*/  FADD.FTZ R67, R23, R26 ;  /* 0x0000001a17437221 */ /* 0x000fe20000010000 */
[----:B------:R-:W-:Y:S01]  /*2720*/  FMUL.FTZ R23, R26, R21 ;  /* 0x000000151a177220 */ /* 0x000fe20000410000 */
[----:B------:R-:W-:Y:S01]  /*2730*/  SHF.L.U32 R27, R101, 0x10, RZ ;  /* 0x00000010651b7819 */ /* 0x000fe200000006ff */
[----:B------:R-:W-:Y:S01]  /*2740*/  FADD.FTZ R22, R29, R22 ;  /* 0x000000161d167221 */ /* 0x000fe20000010000 */
[----:B------:R-:W-:Y:S01]  /*2750*/  SHF.L.U32 R25, R25, 0x10, RZ ;  /* 0x0000001019197819 */ /* 0x000fe200000006ff */
[--C-:B------:R-:W-:Y:S01]  /*2760*/  FFMA.FTZ R36, R41, R23, R24.reuse ;  /* 0x0000001729247223 */ /* 0x100fe20000010018 */
[----:B------:R-:W-:Y:S01]  /*2770*/  PRMT R24, R100, 0x7632, R24 ;  /* 0x0000763264187816 */ /* 0x000fe20000000018 */
[----:B------:R-:W-:Y:S01]  /*2780*/  FADD.FTZ R26, -R20, R27 ;  /* 0x0000001b141a7221 */ /* 0x000fe20000010100 */
[----:B------:R-:W-:Y:S01]  /*2790*/  SHF.L.U32 R109, R100, 0x10, RZ ;  /* 0x00000010646d7819 */ /* 0x000fe200000006ff */
[----:B------:R-:W-:Y:S01]  /*27a0*/  FADD.FTZ R28, -R20, R25 ;  /* 0x00000019141c7221 */ /* 0x000fe20000010100 */
[----:B------:R-:W-:Y:S01]  /*27b0*/  SHF.L.U32 R24, R24, 0x10, RZ ;  /* 0x0000001018187819 */ /* 0x000fe200000006ff */
[----:B------:R-:W-:-:S02]  /*27c0*/  FMUL.FTZ R37, R26, R107 ;  /* 0x0000006b1a257220 */ /* 0x000fc40000410000 */
        /* <DEDUP_REMOVED lines=20> */
.L_x_364:
[C---:B------:R-:W-:Y:S01]  /*2910*/  PRMT R26, R102.reuse, 0x7632, R26 ;  /* 0x00007632661a7816 */ /* 0x040fe2000000001a */
[----:B------:R-:W-:Y:S01]  /*2920*/  FMUL.FTZ R25, R109, R82 ;  /* 0x000000526d197220 */ /* 0x000fe20000410000 */
[----:B------:R-:W-:Y:S01]  /*2930*/  SHF.L.U32 R27, R102, 0x10, RZ ;  /* 0x00000010661b7819 */ /* 0x000fe200000006ff */
[----:B------:R-:W-:Y:S01]  /*2940*/  FADD.FTZ R28, R23, R22 ;  /* 0x00000016171c7221 */ /* 0x000fe20000010000 */
[----:B------:R-:W-:Y:S01]  /*2950*/  SHF.L.U32 R29, R26, 0x10, RZ ;  /* 0x000000101a1d7819 */ /* 0x000fe200000006ff */
[----:B------:R-:W-:Y:S01]  /*2960*/  FADD.FTZ R67, R67, R24 ;  /* 0x0000001843437221 */ /* 0x000fe20000010000 */
[----:B------:R-:W-:Y:S01]  /*2970*/  FFMA.FTZ R66, R38, R24, R35 ;  /* 0x0000001826427223 */ /* 0x000fe20000010023 */
[----:B------:R-:W-:Y:S01]  /*2980*/  FFMA.FTZ R23, R37, R25, R36 ;  /* 0x0000001925177223 */ /* 0x000fe20000010024 */
[----:B------:R-:W-:Y:S01]  /*2990*/  FMUL.FTZ R24, R24, R21 ;  /* 0x0000001518187220 */ /* 0x000fe20000410000 */
[----:B------:R-:W-:Y:S01]  /*29a0*/  PRMT R64, R99, 0x7632, R64 ;  /* 0x0000763263407816 */ /* 0x000fe20000000040 */
[C---:B------:R-:W-:Y:S01]  /*29b0*/  FADD.FTZ R114, -R20.reuse, R27 ;  /* 0x0000001b14727221 */ /* 0x040fe20000010100 */
[----:B------:R-:W-:Y:S01]  /*29c0*/  FADD.FTZ R26, -R20, R29 ;  /* 0x0000001d141a7221 */ /* 0x000fe20000010100 */
[----:B------:R-:W-:Y:S01]  /*29d0*/  FADD.FTZ R22, R34, R109 ;  /* 0x0000006d22167221 */ /* 0x000fe20000010000 */
[----:B------:R-:W-:Y:S01]  /*29e0*/  FFMA.FTZ R109, R37, R109, R42 ;  /* 0x0000006d256d7223 */ /* 0x000fe2000001002a */
[----:B------:R-:W-:Y:S01]  /*29f0*/  FFMA.FTZ R37, R38, R24, R23 ;  /* 0x0000001826257223 */ /* 0x000fe20000010017 */
[----:B------:R-:W-:Y:S01]  /*2a00*/  FADD.FTZ R25, R28, R25 ;  /* 0x000000191c197221 */ /* 0x000fe20000010000 */
[----:B------:R-:W-:Y:S01]  /*2a10*/  SHF.L.U32 R23, R99, 0x10, RZ ;  /* 0x0000001063177819 */ /* 0x000fe200000006ff */
[-C--:B------:R-:W-:Y:S01]  /*2a20*/  FMUL.FTZ R114, R114, R107.reuse ;  /* 0x0000006b72727220 */ /* 0x080fe20000410000 */
[----:B------:R-:W-:Y:S01]  /*2a30*/  PRMT R36, R97, 0x7632, R36 ;  /* 0x0000763261247816 */ /* 0x000fe20000000024 */
        /* <DEDUP_REMOVED lines=21> */
.L_x_365:
[----:B------:R-:W-:Y:S01]  /*2b90*/  FADD.FTZ R26, R24, R25 ;  /* 0x00000019181a7221 */ /* 0x000fe20000010000 */
[----:B------:R-:W-:Y:S01]  /*2ba0*/  SHF.L.U32 R25, R97, 0x10, RZ ;  /* 0x0000001061197819 */ /* 0x000fe200000006ff */
[----:B------:R-:W-:Y:S01]  /*2bb0*/  FMUL.FTZ R27, R23, R82 ;  /* 0x00000052171b7220 */ /* 0x000fe20000410000 */
[----:B------:R-:W-:Y:S02]  /*2bc0*/  SHF.L.U32 R29, R36, 0x10, RZ ;  /* 0x00000010241d7819 */ /* 0x000fe400000006ff */
[----:B------:R-:W-:Y:S01]  /*2bd0*/  PRMT R62, R96, 0x7632, R62 ;  /* 0x00007632603e7816 */ /* 0x000fe2000000003e */
[----:B------:R-:W-:Y:S01]  /*2be0*/  FADD.FTZ R60, -R20, R25 ;  /* 0x00000019143c7221 */ /* 0x000fe20000010100 */
        /* <DEDUP_REMOVED lines=27> */
.L_x_366:
[----:B------:R-:W-:Y:S01]  /*2da0*/  FFMA.FTZ R31, R65, R25, R24 ;  /* 0x00000019411f7223 */ /* 0x000fe20000010018 */
[----:B------:R-:W-:Y:S01]  /*2db0*/  FADD.FTZ R26, R25, R26 ;  /* 0x0000001a191a7221 */ /* 0x000fe20000010000 */
[C---:B------:R-:W-:Y:S01]  /*2dc0*/  PRMT R25, R98.reuse, 0x7632, R25 ;  /* 0x0000763262197816 */ /* 0x040fe20000000019 */
[----:B------:R-:W-:Y:S01]  /*2dd0*/  FMUL.FTZ R27, R63, R82 ;  /* 0x000000523f1b7220 */ /* 0x000fe20000410000 */
[----:B------:R-:W-:Y:S02]  /*2de0*/  SHF.L.U32 R29, R98, 0x10, RZ ;  /* 0x00000010621d7819 */ /* 0x000fe400000006ff */
[----:B------:R-:W-:Y:S01]  /*2df0*/  SHF.L.U32 R25, R25, 0x10, RZ ;  /* 0x0000001019197819 */ /* 0x000fe200000006ff */
[----:B------:R-:W-:Y:S01]  /*2e00*/  FFMA.FTZ R24, R60, R27, R31 ;  /* 0x0000001b3c187223 */ /* 0x000fe2000001001f */
[C---:B------:R-:W-:Y:S01]  /*2e10*/  PRMT R58, R95.reuse, 0x7632, R58 ;  /* 0x000076325f3a7816 */ /* 0x040fe2000000003a */
[----:B------:R-:W-:Y:S01]  /*2e20*/  FADD.FTZ R56, -R20, R29 ;  /* 0x0000001d14387221 */ /* 0x000fe20000010100 */
        /* <DEDUP_REMOVED lines=27> */
.L_x_367:
[----:B------:R-:W-:Y:S01]  /*2fe0*/  FFMA.FTZ R31, R61, R25, R24 ;  /* 0x000000193d1f7223 */ /* 0x000fe20000010018 */
        /* <DEDUP_REMOVED lines=33> */
.L_x_368:
        /* <DEDUP_REMOVED lines=36> */
.L_x_369:
        /* <DEDUP_REMOVED lines=34> */
.L_x_370:
[----:B------:R-:W-:Y:S01]  /*3660*/  FFMA.FTZ R31, R49, R25, R24 ;  /* 0x00000019311f7223 */ /* 0x000fe20000010018 */
[----:B------:R-:W-:Y:S01]  /*3670*/  FMUL.FTZ R27, R47, R82 ;  /* 0x000000522f1b7220 */ /* 0x000fe20000410000 */
[--C-:B------:R-:W-:Y:S01]  /*3680*/  FADD.FTZ R28, R25, R26.reuse ;  /* 0x0000001a191c7221 */ /* 0x100fe20000010000 */
[----:B------:R-:W-:Y:S02]  /*3690*/  PRMT R26, R90, 0x7632, R26 ;  /* 0x000076325a1a7816 */ /* 0x000fe4000000001a */
[----:B------:R-:W-:Y:S01]  /*36a0*/  FFMA.FTZ R24, R44, R27, R31 ;  /* 0x0000001b2c187223 */ /* 0x000fe2000001001f */
[----:B------:R-:W-:Y:S01]  /*36b0*/  FADD.FTZ R25, R28, R27 ;  /* 0x0000001b1c197221 */ /* 0x000fe20000010000 */
[----:B------:R-:W-:Y:S01]  /*36c0*/  SHF.L.U32 R29, R90, 0x10, RZ ;  /* 0x000000105a1d7819 */ /* 0x000fe200000006ff */
[----:B------:R-:W-:Y:S01]  /*36d0*/  FMUL.FTZ R28, R46, R21 ;  /* 0x000000152e1c7220 */ /* 0x000fe20000410000 */
[----:B------:R-:W-:Y:S02]  /*36e0*/  SHF.L.U32 R27, R26, 0x10, RZ ;  /* 0x000000101a1b7819 */ /* 0x000fe400000006ff */
[----:B------:R-:W-:Y:S01]  /*36f0*/  PRMT R42, R87, 0x7632, R42 ;  /* 0x00007632572a7816 */ /* 0x000fe2000000002a */
[C---:B------:R-:W-:Y:S01]  /*3700*/  FADD.FTZ R40, -R20.reuse, R29 ;  /* 0x0000001d14287221 */ /* 0x040fe20000010100 */
        /* <DEDUP_REMOVED lines=25> */
.L_x_371:
[----:B------:R-:W-:Y:S01]  /*38a0*/  FFMA.FTZ R33, R45, R28, R24 ;  /* 0x0000001c2d217223 */ /* 0x000fe20000010018 */
[----:B------:R-:W-:Y:S01]  /*38b0*/  FMUL.FTZ R27, R43, R82 ;  /* 0x000000522b1b7220 */ /* 0x000fe20000410000 */
[----:B------:R-:W-:Y:S01]  /*38c0*/  FADD.FTZ R28, R28, R25 ;  /* 0x000000191c1c7221 */ /* 0x000fe20000010000 */
[----:B------:R-:W-:Y:S02]  /*38d0*/  SHF.L.U32 R29, R85, 0x10, RZ ;  /* 0x00000010551d7819 */ /* 0x000fe400000006ff */
[----:B------:R-:W-:Y:S01]  /*38e0*/  SHF.L.U32 R31, R26, 0x10, RZ ;  /* 0x000000101a1f7819 */ /* 0x000fe200000006ff */
[----:B------:R-:W-:Y:S01]  /*38f0*/  FADD.FTZ R25, R28, R27 ;  /* 0x0000001b1c197221 */ /* 0x000fe20000010000 */
[----:B------:R-:W-:Y:S01]  /*3900*/  PRMT R38, R84, 0x7632, R38 ;  /* 0x0000763254267816 */ /* 0x000fe20000000026 */
        /* <DEDUP_REMOVED lines=27> */
.L_x_372:
[----:B------:R-:W-:Y:S01]  /*3ac0*/  FFMA.FTZ R31, R41, R26, R24 ;  /* 0x0000001a291f7223 */ /* 0x000fe20000010018 */
[----:B------:R-:W-:Y:S01]  /*3ad0*/  FMUL.FTZ R27, R39, R82 ;  /* 0x00000052271b7220 */ /* 0x000fe20000410000 */
[----:B------:R-:W-:Y:S01]  /*3ae0*/  FADD.FTZ R28, R26, R25 ;  /* 0x000000191a1c7221 */ /* 0x000fe20000010000 */
[----:B------:R-:W-:Y:S02]  /*3af0*/  PRMT R26, R86, 0x7632, R26 ;  /* 0x00007632561a7816 */ /* 0x000fe4000000001a */
[----:B------:R-:W-:Y:S01]  /*3b00*/  FFMA.FTZ R24, R36, R27, R31 ;  /* 0x0000001b24187223 */ /* 0x000fe2000001001f */
[----:B------:R-:W-:Y:S01]  /*3b10*/  FADD.FTZ R25, R28, R27 ;  /* 0x0000001b1c197221 */ /* 0x000fe20000010000 */
[----:B------:R-:W-:Y:S01]  /*3b20*/  SHF.L.U32 R29, R86, 0x10, RZ ;  /* 0x00000010561d7819 */ /* 0x000fe200000006ff */
[----:B------:R-:W-:Y:S01]  /*3b30*/  FMUL.FTZ R28, R38, R21 ;  /* 0x00000015261c7220 */ /* 0x000fe20000410000 */
[----:B------:R-:W-:Y:S02]  /*3b40*/  SHF.L.U32 R27, R26, 0x10, RZ ;  /* 0x000000101a1b7819 */ /* 0x000fe400000006ff */
[C---:B------:R-:W-:Y:S01]  /*3b50*/  PRMT R34, R83.reuse, 0x7632, R34 ;  /* 0x0000763253227816 */ /* 0x040fe20000000022 */
[C---:B------:R-:W-:Y:S01]  /*3b60*/  FADD.FTZ R32, -R20.reuse, R29 ;  /* 0x0000001d14207221 */ /* 0x040fe20000010100 */
[----:B------:R-:W-:Y:S01]  /*3b70*/  SHF.L.U32 R35, R83, 0x10, RZ ;  /* 0x0000001053237819 */ /* 0x000fe200000006ff */
[----:B------:R-:W-:Y:S01]  /*3b80*/  FADD.FTZ R30, -R20, R27 ;  /* 0x0000001b141e7221 */ /* 0x000fe20000010100 */
[----:B------:R-:W-:Y:S01]  /*3b90*/  PRMT R26, R19, 0x7632, R26 ;  /* 0x00007632131a7816 */ /* 0x000fe2000000001a */
        /* <DEDUP_REMOVED lines=22> */
.L_x_373:
[----:B------:R-:W-:Y:S01]  /*3d00*/  FFMA.FTZ R31, R37, R28, R24 ;  /* 0x0000001c251f7223 */ /* 0x000fe20000010018 */
[----:B------:R-:W-:Y:S01]  /*3d10*/  FMUL.FTZ R27, R35, R82 ;  /* 0x00000052231b7220 */ /* 0x000fe20000410000 */
[----:B------:R-:W-:Y:S01]  /*3d20*/  FADD.FTZ R28, R28, R25 ;  /* 0x000000191c1c7221 */ /* 0x000fe20000010000 */
        /* <DEDUP_REMOVED lines=31> */
.L_x_374:
        /* <DEDUP_REMOVED lines=37> */
.L_x_375:
[----:B------:R-:W-:Y:S01]  /*4170*/  FMUL.FTZ R118, R27, R82 ;  /* 0x000000521b767220 */ /* 0x000fe20000410000 */
[----:B------:R-:W-:Y:S01]  /*4180*/  FFMA.FTZ R109, R114, R23, R109 ;  /* 0x00000017726d7223 */ /* 0x000fe2000001006d */
[--C-:B------:R-:W-:Y:S01]  /*4190*/  FADD.FTZ R116, R22, R23.reuse ;  /* 0x0000001716747221 */ /* 0x100fe20000010000 */
[----:B------:R-:W-:Y:S01]  /*41a0*/  PRMT R23, R15, 0x7632, R23 ;  /* 0x000076320f177816 */ /* 0x000fe20000000017 */
[----:B------:R-:W-:Y:S01]  /*41b0*/  FFMA.FTZ R22, R24, R118, R115 ;  /* 0x0000007618167223 */ /* 0x000fe20000010073 */
[----:B------:R-:W-:Y:S01]  /*41c0*/  FMUL.FTZ R114, R26, R21 ;  /* 0x000000151a727220 */ /* 0x000fe20000410000 */
[----:B------:R-:W-:Y:S01]  /*41d0*/  FADD.FTZ R117, R117, R118 ;  /* 0x0000007675757221 */ /* 0x000fe20000010000 */
[----:B------:R-:W-:Y:S02]  /*41e0*/  SHF.L.U32 R115, R15, 0x10, RZ ;  /* 0x000000100f737819 */ /* 0x000fe400000006ff */
[----:B------:R-:W-:Y:S01]  /*41f0*/  SHF.L.U32 R119, R23, 0x10, RZ ;  /* 0x0000001017777819 */ /* 0x000fe200000006ff */
[----:B------:R-:W-:Y:S01]  /*4200*/  FFMA.FTZ R23, R25, R114, R22 ;  /* 0x0000007219177223 */ /* 0x000fe20000010016 */
[----:B------:R-:W-:Y:S01]  /*4210*/  FADD.FTZ R22, R114, R117 ;  /* 0x0000007572167221 */ /* 0x000fe20000010000 */
        /* <DEDUP_REMOVED lines=26> */
.L_x_376:
[----:B------:R-:W-:-:S04]  /*43c0*/  FMUL.FTZ R115, R119, R82 ;  /* 0x0000005277737220 */ /* 0x000fc80000410000 */
[----:B------:R-:W-:Y:S01]  /*43d0*/  FFMA.FTZ R114, R120, R115, R23 ;  /* 0x0000007378727223 */ /* 0x000fe20000010017 */
[----:B------:R-:W-:Y:S01]  /*43e0*/  FADD.FTZ R115, R22, R115 ;  /* 0x0000007316737221 */ /* 0x000fe20000010000 */
[----:B------:R-:W-:-:S04]  /*43f0*/  FMUL.FTZ R22, R118, R21 ;  /* 0x0000001576167220 */ /* 0x000fc80000410000 */
[--C-:B------:R-:W-:Y:S01]  /*4400*/  FFMA.FTZ R23, R117, R22, R114.reuse ;  /* 0x0000001675177223 */ /* 0x100fe20000010072 */
[C---:B------:R-:W-:Y:S01]  /*4410*/  PRMT R114, R17.reuse, 0x7632, R114 ;  /* 0x0000763211727816 */ /* 0x040fe20000000072 */
[----:B------:R-:W-:Y:S01]  /*4420*/  FADD.FTZ R22, R22, R115 ;  /* 0x0000007316167221 */ /* 0x000fe20000010000 */
[----:B------:R-:W-:Y:S02]  /*4430*/  SHF.L.U32 R115, R17, 0x10, RZ ;  /* 0x0000001011737819 */ /* 0x000fe400000006ff */
[----:B------:R-:W-:Y:S02]  /*4440*/  SHF.L.U32 R121, R114, 0x10, RZ ;  /* 0x0000001072797819 */ /* 0x000fe400000006ff */
        /* <DEDUP_REMOVED lines=15> */
[----:B------:R-:W-:-:S04]  /*4540*/  FFMA.FTZ R123, R123, R124, 1 ;  /* 0x3f8000007b7b7423 */ /* 0x000fc8000001007c */
[----:B------:R-:W-:Y:S01]  /*4550*/  FMUL.FTZ R115, R115, R123 ;  /* 0x0000007b73737220 */ /* 0x000fe20000410000 */
        /* <DEDUP_REMOVED lines=9> */
.L_x_377:
[----:B------:R-:W-:Y:S01]  /*45f0*/  FMUL.FTZ R123, R115, R82 ;  /* 0x00000052737b7220 */ /* 0x000fe20000410000 */
[----:B------:R-:W-:Y:S01]  /*4600*/  ISETP.GT.AND P0, PT, R4, 0x1e, PT ;  /* 0x0000001e0400780c */ /* 0x000fe20003f04270 */
[----:B------:R-:W-:Y:S01]  /*4610*/  FFMA.FTZ R66, R65, R64, R66 ;  /* 0x0000004041427223 */ /* 0x000fe20000010042 */
[----:B------:R-:W-:Y:S01]  /*4620*/  FADD.FTZ R67, R67, R64 ;  /* 0x0000004043437221 */ /* 0x000fe20000010000 */
[----:B------:R-:W-:Y:S01]  /*4630*/  FFMA.FTZ R124, R122, R123, R23 ;  /* 0x0000007b7a7c7223 */ /* 0x000fe20000010017 */
[----:B------:R-:W-:Y:S01]  /*4640*/  FMUL.FTZ R23, R114, R21 ;  /* 0x0000001572177220 */ /* 0x000fe20000410000 */
[----:B------:R-:W-:Y:S01]  /*4650*/  FADD.FTZ R123, R22, R123 ;  /* 0x0000007b167b7221 */ /* 0x000fe20000010000 */
[----:B------:R-:W-:Y:S01]  /*4660*/  FFMA.FTZ R109, R60, R63, R109 ;  /* 0x0000003f3c6d7223 */ /* 0x000fe2000001006d */
[----:B------:R-:W-:Y:S01]  /*4670*/  FFMA.FTZ R66, R61, R62, R66 ;  /* 0x0000003e3d427223 */ /* 0x000fe20000010042 */
[----:B------:R-:W-:Y:S01]  /*4680*/  FFMA.FTZ R22, R121, R23, R124 ;  /* 0x0000001779167223 */ /* 0x000fe2000001007c */
[----:B------:R-:W-:Y:S01]  /*4690*/  FADD.FTZ R23, R23, R123 ;  /* 0x0000007b17177221 */ /* 0x000fe20000010000 */
[----:B------:R-:W-:Y:S01]  /*46a0*/  FADD.FTZ R116, R116, R63 ;  /* 0x0000003f74747221 */ /* 0x000fe20000010000 */
[----:B------:R-:W-:Y:S01]  /*46b0*/  FADD.FTZ R67, R67, R62 ;  /* 0x0000003e43437221 */ /* 0x000fe20000010000 */
[----:B------:R-:W-:Y:S01]  /*46c0*/  FFMA.FTZ R109, R56, R59, R109 ;  /* 0x0000003b386d7223 */ /* 0x000fe2000001006d */
[----:B------:R-:W0:Y:S01]  /*46d0*/  SHFL.DOWN PT, R123, R22, 0x1, 0x1f ;  /* 0x08201f00167b7f89 */ /* 0x000e2200000e0000 */
[----:B------:R-:W-:Y:S01]  /*46e0*/  FFMA.FTZ R66, R57, R58, R66 ;  /* 0x0000003a39427223 */ /* 0x000fe20000010042 */
[----:B------:R-:W-:Y:S01]  /*46f0*/  FADD.FTZ R116, R116, R59 ;  /* 0x0000003b74747221 */ /* 0x000fe20000010000 */
[----:B------:R-:W-:Y:S01]  /*4700*/  FADD.FTZ R67, R67, R58 ;  /* 0x0000003a43437221 */ /* 0x000fe20000010000 */
[----:B------:R-:W1:Y:S01]  /*4710*/  SHFL.DOWN PT, R124, R23, 0x1, 0x1f ;  /* 0x08201f00177c7f89 */ /* 0x000e6200000e0000 */
        /* <DEDUP_REMOVED lines=8> */
[----:B------:R-:W2:Y:S01]  /*47a0*/  S2UR UR11, SR_CgaCtaId ;  /* 0x00000000000b79c3 */ /* 0x000ea20000008800 */
        /* <DEDUP_REMOVED lines=10> */
[----:B0-----:R-:W-:Y:S01]  /*4850*/  @!P0 FADD.FTZ R22, R22, R123 ;  /* 0x0000007b16168221 */ /* 0x001fe20000010000 */
[----:B------:R-:W-:Y:S01]  /*4860*/  FADD.FTZ R116, R116, R39 ;  /* 0x0000002774747221 */ /* 0x000fe20000010000 */
[----:B------:R-:W-:Y:S01]  /*4870*/  FADD.FTZ R67, R67, R38 ;  /* 0x0000002643437221 */ /* 0x000fe20000010000 */
[----:B------:R-:W-:Y:S01]  /*4880*/  FFMA.FTZ R109, R32, R35, R109 ;  /* 0x00000023206d7223 */ /* 0x000fe2000001006d */
[----:B-1----:R-:W-:Y:S01]  /*4890*/  @!P0 FADD.FTZ R23, R23, R124 ;  /* 0x0000007c17178221 */ /* 0x002fe20000010000 */
[----:B------:R-:W0:Y:S01]  /*48a0*/  SHFL.DOWN PT, R123, R22, 0x2, 0x1f ;  /* 0x08401f00167b7f89 */ /* 0x000e2200000e0000 */
[----:B------:R-:W-:Y:S01]  /*48b0*/  ISETP.GT.AND P0, PT, R4, 0x1d, PT ;  /* 0x0000001d0400780c */ /* 0x000fe20003f04270 */
[----:B------:R-:W-:Y:S01]  /*48c0*/  FFMA.FTZ R66, R33, R34, R66 ;  /* 0x0000002221427223 */ /* 0x000fe20000010042 */
[----:B------:R-:W-:Y:S01]  /*48d0*/  FADD.FTZ R116, R116, R35 ;  /* 0x0000002374747221 */ /* 0x000fe20000010000 */
[----:B------:R-:W1:Y:S01]  /*48e0*/  SHFL.DOWN PT, R124, R23, 0x2, 0x1f ;  /* 0x08401f00177c7f89 */ /* 0x000e6200000e0000 */
[----:B------:R-:W-:Y:S01]  /*48f0*/  FADD.FTZ R67, R67, R34 ;  /* 0x0000002243437221 */ /* 0x000fe20000010000 */
[----:B------:R-:W-:Y:S01]  /*4900*/  FFMA.FTZ R109, R28, R31, R109 ;  /* 0x0000001f1c6d7223 */ /* 0x000fe2000001006d */
[----:B------:R-:W-:Y:S01]  /*4910*/  FFMA.FTZ R66, R29, R30, R66 ;  /* 0x0000001e1d427223 */ /* 0x000fe20000010042 */
[----:B------:R-:W-:Y:S01]  /*4920*/  FADD.FTZ R116, R116, R31 ;  /* 0x0000001f74747221 */ /* 0x000fe20000010000 */
[----:B------:R-:W-:Y:S01]  /*4930*/  FADD.FTZ R67, R67, R30 ;  /* 0x0000001e43437221 */ /* 0x000fe20000010000 */
[----:B------:R-:W-:Y:S01]  /*4940*/  UMOV UR6, 0x400 ;  /* 0x0000040000067882 */ /* 0x000fe20000000000 */
[----:B------:R-:W-:Y:S01]  /*4950*/  FFMA.FTZ R109, R24, R27, R109 ;  /* 0x0000001b186d7223 */ /* 0x000fe2000001006d */
[----:B------:R-:W-:Y:S01]  /*4960*/  UIADD3 UR5, UR6, 0xa0, URZ ;  /* 0x000000a006057890 */ /* 0x000fe2000fffe03f */
[----:B------:R-:W-:Y:S01]  /*4970*/  FFMA.FTZ R66, R25, R26, R66 ;  /* 0x0000001a19427223 */ /* 0x000fe20000010042 */
[----:B------:R-:W-:Y:S01]  /*4980*/  FADD.FTZ R116, R116, R27 ;  /* 0x0000001b74747221 */ /* 0x000fe20000010000 */
[----:B------:R-:W-:Y:S01]  /*4990*/  FADD.FTZ R67, R67, R26 ;  /* 0x0000001a43437221 */ /* 0x000fe20000010000 */
[----:B--2---:R-:W-:Y:S01]  /*49a0*/  ULEA UR5, UR11, UR5, 0x18 ;  /* 0x000000050b057291 */ /* 0x004fe2000f8ec03f */
[----:B------:R-:W-:Y:S01]  /*49b0*/  FFMA.FTZ R109, R120, R119, R109 ;  /* 0x00000077786d7223 */ /* 0x000fe2000001006d */
[----:B------:R-:W-:Y:S01]  /*49c0*/  FFMA.FTZ R66, R117, R118, R66 ;  /* 0x0000007675427223 */ /* 0x000fe20000010042 */
[----:B------:R-:W-:Y:S01]  /*49d0*/  FADD.FTZ R116, R116, R119 ;  /* 0x0000007774747221 */ /* 0x000fe20000010000 */
[----:B------:R-:W-:Y:S01]  /*49e0*/  FADD.FTZ R67, R67, R118 ;  /* 0x0000007643437221 */ /* 0x000fe20000010000 */
[----:B------:R-:W-:Y:S01]  /*49f0*/  FFMA.FTZ R64, R122, R115, R109 ;  /* 0x000000737a407223 */ /* 0x000fe2000001006d */
[----:B------:R-:W-:Y:S01]  /*4a00*/  FFMA.FTZ R65, R121, R114, R66 ;  /* 0x0000007279417223 */ /* 0x000fe20000010042 */
[----:B------:R-:W-:Y:S01]  /*4a10*/  FADD.FTZ R66, R116, R115 ;  /* 0x0000007374427221 */ /* 0x000fe20000010000 */
[----:B0-----:R-:W-:Y:S01]  /*4a20*/  @!P0 FADD.FTZ R22, R22, R123 ;  /* 0x0000007b16168221 */ /* 0x001fe20000010000 */
[----:B------:R-:W-:Y:S01]  /*4a30*/  FADD.FTZ R67, R67, R114 ;  /* 0x0000007243437221 */ /* 0x000fe20000010000 */
[----:B------:R-:W-:Y:S01]  /*4a40*/  LEA R109, R77, UR5, 0x4 ;  /* 0x000000054d6d7c11 */ /* 0x000fe2000f8e20ff */
[----:B------:R-:W0:Y:S01]  /*4a50*/  LDC.64 R114, c[0x0][0x268] ;  /* 0x00009a00ff727b82 */ /* 0x000e220000000a00 */
[----:B-1----:R-:W-:Y:S01]  /*4a60*/  @!P0 FADD.FTZ R23, R23, R124 ;  /* 0x0000007c17178221 */ /* 0x002fe20000010000 */
[----:B------:R-:W1:Y:S01]  /*4a70*/  SHFL.DOWN PT, R123, R22, 0x4, 0x1f ;  /* 0x08801f00167b7f89 */ /* 0x000e6200000e0000 */
[----:B------:R-:W-:Y:S01]  /*4a80*/  ISETP.GT.AND P0, PT, R4, 0x1b, PT ;  /* 0x0000001b0400780c */ /* 0x000fe20003f04270 */
[----:B------:R-:W-:Y:S01]  /*4a90*/  BSSY B0, `(.L_x_378) ;  /* 0x000003a000007945 */ /* 0x000fe20003800000 */
[----:B------:R-:W-:Y:S01]  /*4aa0*/  IMAD R108, R108, 0xf, R77 ;  /* 0x0000000f6c6c7824 */ /* 0x000fe200078e024d */
        /* <DEDUP_REMOVED lines=27> */
[----:B------:R-:W-:-:S03]  /*4c60*/  FADD.FTZ R22, R23, R45 ;  /* 0x0000002d17167221 */ /* 0x000fc60000010000 */
[----:B-1----:R-:W-:Y:S01]  /*4c70*/  FADD.FTZ R23, R47, R24 ;  /* 0x000000182f177221 */ /* 0x002fe20000010000 */
[----:B------:R-:W-:Y:S01]  /*4c80*/  FADD.FTZ R22, R22, R25 ;  /* 0x0000001916167221 */ /* 0x000fe20000010000 */
[----:B------:R-:W0:Y:S02]  /*4c90*/  LDS.128 R44, [UR5+0x70] ;  /* 0x00007005ff2c7984 */ /* 0x000e240008000c00 */
[----:B------:R-:W-:Y:S01]  /*4ca0*/  FADD.FTZ R23, R23, R26 ;  /* 0x0000001a17177221 */ /* 0x000fe20000010000 */
[----:B------:R-:W-:-:S03]  /*4cb0*/  FADD.FTZ R24, R22, R27 ;  /* 0x0000001b16187221 */ /* 0x000fc60000010000 */
[----:B--2---:R-:W-:Y:S01]  /*4cc0*/  FADD.FTZ R25, R23, R28 ;  /* 0x0000001c17197221 */ /* 0x004fe20000010000 */
[----:B------:R-:W-:Y:S01]  /*4cd0*/  FADD.FTZ R24, R24, R29 ;  /* 0x0000001d18187221 */ /* 0x000fe20000010000 */
[----:B------:R-:W1:Y:S02]  /*4ce0*/  LDS.64 R22, [UR5+0x80] ;  /* 0x00008005ff167984 */ /* 0x000e640008000a00 */
        /* <DEDUP_REMOVED lines=20> */
.L_x_379:
[----:B------:R-:W-:Y:S05]  /*4e30*/  BSYNC B0 ;  /* 0x0000000000007941 */ /* 0x000fea0003800000 */
.L_x_378:
        /* <DEDUP_REMOVED lines=161> */
.L_x_381:
[----:B------:R-:W-:Y:S05]  /*5850*/  BSYNC B0 ;  /* 0x0000000000007941 */ /* 0x000fea0003800000 */
.L_x_380:
        /* <DEDUP_REMOVED lines=16> */
.L_x_383:
[----:B------:R-:W-:Y:S05]  /*5960*/  BSYNC B0 ;  /* 0x0000000000007941 */ /* 0x000fea0003800000 */
.L_x_382:
        /* <DEDUP_REMOVED lines=63> */
.L_x_386:
[----:B-1----:R-:W2:Y:S04]  /*5d60*/  LDG.E.STRONG.GPU R58, desc[UR8][R24.64] ;  /* 0x00000008183a7981 */ /* 0x002ea8000c1ef900 */
[----:B--2---:R-:W-:Y:S01]  /*5d70*/  CCTL.IVALL ;  /* 0x00000000ff00798f */ /* 0x004fe20002000000 */
[----:B------:R-:W-:Y:S05]  /*5d80*/  YIELD ;  /* 0x0000000000007946 */ /* 0x000fea0003800000 */
[----:B------:R-:W-:-:S13]  /*5d90*/  ISETP.NE.AND P6, PT, R58, R65, PT ;  /* 0x000000413a00720c */ /* 0x000fda0003fc5270 */
[----:B------:R-:W-:Y:S05]  /*5da0*/  @P6 BRA `(.L_x_386) ;  /* 0xfffffffc00ec6947 */ /* 0x000fea000383ffff */
.L_x_385:
        /* <DEDUP_REMOVED lines=22> */
.L_x_390:
        /* <DEDUP_REMOVED lines=115> */
.L_x_389:
        /* <DEDUP_REMOVED lines=63> */
.L_x_391:
[----:B------:R-:W-:-:S04]  /*6a30*/  LOP3.LUT P6, RZ, R79, 0x1, RZ, 0xc0, !PT ;  /* 0x000000014fff7812 */ /* 0x000fc800078cc0ff */
[----:B------:R-:W-:-:S13]  /*6a40*/  ISETP.NE.OR P6, PT, R58, RZ, P6 ;  /* 0x000000ff3a00720c */ /* 0x000fda00037c5670 */
[----:B------:R-:W-:Y:S05]  /*6a50*/  @!P6 BRA `(.L_x_387) ;  /* 0x00000000007ce947 */ /* 0x000fea0003800000 */
.L_x_388:
        /* <DEDUP_REMOVED lines=31> */
.L_x_387:
        /* <DEDUP_REMOVED lines=10> */
.L_x_393:
[----:B------:R-:W-:Y:S05]  /*6cf0*/  BSYNC B0 ;  /* 0x0000000000007941 */ /* 0x000fea0003800000 */
.L_x_392:
        /* <DEDUP_REMOVED lines=17> */
.L_x_384:
[----:B------:R-:W0:Y:S01]  /*6e10*/  S2UR UR6, SR_CgaCtaId ;  /* 0x00000000000679c3 */ /* 0x000e220000008800 */
[----:B------:R-:W-:Y:S01]  /*6e20*/  UMOV UR5, 0x400 ;  /* 0x0000040000057882 */ /* 0x000fe20000000000 */
[----:B------:R-:W-:Y:S01]  /*6e30*/  ISETP.NE.AND P6, PT, RZ, UR10, PT ;  /* 0x0000000aff007c0c */ /* 0x000fe2000bfc5270 */
[----:B-1----:R-:W-:Y:S01]  /*6e40*/  IMAD.WIDE.U32 R58, R77, -0x77777777, RZ ;  /* 0x888888894d3a7825 */ /* 0x002fe200078e00ff */
[----:B------:R-:W-:Y:S02]  /*6e50*/  SHF.L.U32 R105, R105, 0x10, RZ ;  /* 0x0000001069697819 */ /* 0x000fe400000006ff */
[----:B------:R-:W-:Y:S02]  /*6e60*/  SHF.L.U32 R61, R27, 0x10, RZ ;  /* 0x000000101b3d7819 */ /* 0x000fe400000006ff */
[----:B------:R-:W1:Y:S01]  /*6e70*/  LDC R60, c[0x0][0x2ac] ;  /* 0x0000ab00ff3c7b82 */ /* 0x000e620000000800 */
[----:B------:R-:W-:Y:S01]  /*6e80*/  FADD.FTZ R62, -R20, R105 ;  /* 0x00000069143e7221 */ /* 0x000fe20000010100 */
[----:B------:R-:W-:-:S02]  /*6e90*/  SHF.R.U32.HI R59, RZ, 0x3, R59 ;  /* 0x00000003ff3b7819 */ /* 0x000fc4000001163b */
[----:B------:R-:W-:Y:S01]  /*6ea0*/  SHF.L.U32 R63, R104, 0x10, RZ ;  /* 0x00000010683f7819 */ /* 0x000fe200000006ff */
[----:B------:R-:W-:Y:S01]  /*6eb0*/  FMUL.FTZ R62, R62, R107 ;  /* 0x0000006b3e3e7220 */ /* 0x000fe20000410000 */
[----:B------:R-:W-:Y:S02]  /*6ec0*/  SHF.L.U32 R26, R26, 0x10, RZ ;  /* 0x000000101a1a7819 */ /* 0x000fe400000006ff */
[----:B------:R-:W-:Y:S01]  /*6ed0*/  SHF.L.U32 R57, R57, 0x10, RZ ;  /* 0x0000001039397819 */ /* 0x000fe200000006ff */
[----:B0-----:R-:W-:-:S09]  /*6ee0*/  ULEA UR5, UR6, UR5, 0x18 ;  /* 0x0000000506057291 */ /* 0x001fd2000f8ec03f */
[----:B------:R0:W-:Y:S01]  /*6ef0*/  @!P0 STS.64 [UR5+0x90], R22 ;  /* 0x00009016ff008988 */ /* 0x0001e20008000a05 */
[----:B------:R-:W-:Y:S01]  /*6f00*/  BAR.SYNC.DEFER_BLOCKING 0x0 ;  /* 0x0000000000007b1d */ /* 0x000fe20000010000 */
[----:B0-----:R-:W-:Y:S01]  /*6f10*/  FADD.FTZ R22, -R20, R61 ;  /* 0x0000003d14167221 */ /* 0x001fe20000010100 */
[----:B------:R-:W-:-:S03]  /*6f20*/  SHF.L.U32 R61, R106, 0x10, RZ ;  /* 0x000000106a3d7819 */ /* 0x000fc600000006ff */
[----:B------:R-:W-:Y:S01]  /*6f30*/  FMUL.FTZ R65, R22, R107 ;  /* 0x0000006b16417220 */ /* 0x000fe20000410000 */
[----:B------:R-:W0:Y:S01]  /*6f40*/  LDS.64 R24, [UR5+0x90] ;  /* 0x00009005ff187984 */ /* 0x000e220008000a00 */
[----:B------:R-:W-:Y:S02]  /*6f50*/  ULDC UR5, c[0x0][0x2bc] ;  /* 0x0000af0000057ab9 */ /* 0x000fe40000000800 */
[----:B0-----:R-:W-:Y:S01]  /*6f60*/  FMUL.FTZ R27, R24, UR5 ;  /* 0x00000005181b7c20 */ /* 0x001fe20008410000 */
[----:B------:R-:W-:Y:S01]  /*6f70*/  FMUL.FTZ R58, R25, UR5 ;  /* 0x00000005193a7c20 */ /* 0x000fe20008410000 */
        /* <DEDUP_REMOVED lines=19> */
.L_x_394:
[----:B------:R-:W-:Y:S01]  /*70b0*/  LOP3.LUT P0, RZ, R79, 0x80, RZ, 0xc0, !PT ;  /* 0x000000804fff7812 */ /* 0x000fe2000780c0ff */
[----:B------:R-:W-:-:S12]  /*70c0*/  BSSY B0, `(.L_x_395) ;  /* 0x0000014000007945 */ /* 0x000fd80003800000 */
[----:B------:R-:W-:Y:S05]  /*70d0*/  @!P0 BRA `(.L_x_396) ;  /* 0x0000000000488947 */ /* 0x000fea0003800000 */
[----:B------:R-:W-:Y:S01]  /*70e0*/  ULDC.64 UR12, c[0x0][0x288] ;  /* 0x0000a200000c7ab9 */ /* 0x000fe20000000a00 */
[----:B------:R-:W-:Y:S01]  /*70f0*/  MOV R22, R110 ;  /* 0x0000006e00167202 */ /* 0x000fe20000000f00 */
[----:B------:R-:W-:Y:S01]  /*7100*/  IMAD R25, R3, UR12, RZ ;  /* 0x0000000c03197c24 */ /* 0x000fe2000f8e02ff */
[----:B------:R-:W-:Y:S01]  /*7110*/  MOV R23, R113 ;  /* 0x0000007100177202 */ /* 0x000fe20000000f00 */
[C-C-:B------:R-:W-:Y:S01]  /*7120*/  FFMA.FTZ R62, R27.reuse, R62, R58.reuse ;  /* 0x0000003e1b3e7223 */ /* 0x140fe2000001003a */
[----:B------:R-:W-:Y:S01]  /*7130*/  FFMA.FTZ R65, R27, R65, R58 ;  /* 0x000000411b417223 */ /* 0x000fe2000001003a */
        /* <DEDUP_REMOVED lines=8> */
[----:B------:R-:W-:-:S04]  /*71c0*/  FFMA.FTZ R22, R26, R21, -R65 ;  /* 0x000000151a167223 */ /* 0x000fc80000010841 */
[----:B------:R-:W-:-:S05]  /*71d0*/  FMUL.FTZ R22, R22, R107 ;  /* 0x0000006b16167220 */ /* 0x000fca0000410000 */
[----:B------:R-:W-:-:S05]  /*71e0*/  F2FP.BF16.F32.PACK_AB R23, R22, R23 ;  /* 0x000000171617723e */ /* 0x000fca00000010ff */
[----:B------:R0:W-:Y:S02]  /*71f0*/  STG.E desc[UR8][R24.64], R23 ;  /* 0x0000001718007986 */ /* 0x0001e4000c101908 */
.L_x_396:
[----:B------:R-:W-:Y:S05]  /*7200*/  BSYNC B0 ;  /* 0x0000000000007941 */ /* 0x000fea0003800000 */
.L_x_395:
        /* <DEDUP_REMOVED lines=28> */
.L_x_397:
        /* <DEDUP_REMOVED lines=20> */
.L_x_399:
[----:B------:R-:W-:Y:S05]  /*7510*/  BSYNC B0 ;  /* 0x0000000000007941 */ /* 0x000fea0003800000 */
.L_x_398:
        /* <DEDUP_REMOVED lines=27> */
.L_x_400:
        /* <DEDUP_REMOVED lines=20> */
.L_x_402:
[----:B------:R-:W-:Y:S05]  /*7810*/  BSYNC B0 ;  /* 0x0000000000007941 */ /* 0x000fea0003800000 */
.L_x_401:
        /* <DEDUP_REMOVED lines=27> */
.L_x_403:
        /* <DEDUP_REMOVED lines=23> */
.L_x_405:
[----:B------:R-:W-:Y:S05]  /*7b40*/  BSYNC B0 ;  /* 0x0000000000007941 */ /* 0x000fea0003800000 */
.L_x_404:
        /* <DEDUP_REMOVED lines=28> */
.L_x_406:
        /* <DEDUP_REMOVED lines=23> */
.L_x_408:
[----:B------:R-:W-:Y:S05]  /*7e80*/  BSYNC B0 ;  /* 0x0000000000007941 */ /* 0x000fea0003800000 */
.L_x_407:
        /* <DEDUP_REMOVED lines=28> */
.L_x_409:
        /* <DEDUP_REMOVED lines=23> */
.L_x_411:
[----:B------:R-:W-:Y:S05]  /*81c0*/  BSYNC B0 ;  /* 0x0000000000007941 */ /* 0x000fea0003800000 */
.L_x_410:
        /* <DEDUP_REMOVED lines=28> */
.L_x_412:
        /* <DEDUP_REMOVED lines=23> */
.L_x_414:
[----:B------:R-:W-:Y:S05]  /*8500*/  BSYNC B0 ;  /* 0x0000000000007941 */ /* 0x000fea0003800000 */
.L_x_413:
        /* <DEDUP_REMOVED lines=28> */
.L_x_415:
        /* <DEDUP_REMOVED lines=23> */
.L_x_417:
[----:B------:R-:W-:Y:S05]  /*8840*/  BSYNC B0 ;  /* 0x0000000000007941 */ /* 0x000fea0003800000 */
.L_x_416:
        /* <DEDUP_REMOVED lines=28> */
.L_x_418:
        /* <DEDUP_REMOVED lines=23> */
.L_x_420:
[----:B------:R-:W-:Y:S05]  /*8b80*/  BSYNC B0 ;  /* 0x0000000000007941 */ /* 0x000fea0003800000 */
.L_x_419:
        /* <DEDUP_REMOVED lines=28> */
.L_x_421:
        /* <DEDUP_REMOVED lines=22> */
.L_x_423:
[----:B------:R-:W-:Y:S05]  /*8eb0*/  BSYNC B0 ;  /* 0x0000000000007941 */ /* 0x000fea0003800000 */
.L_x_422:
        /* <DEDUP_REMOVED lines=27> */
.L_x_424:
        /* <DEDUP_REMOVED lines=22> */
.L_x_426:
[----:B------:R-:W-:Y:S05]  /*91d0*/  BSYNC B0 ;  /* 0x0000000000007941 */ /* 0x000fea0003800000 */
.L_x_425:
        /* <DEDUP_REMOVED lines=27> */
.L_x_427:
        /* <DEDUP_REMOVED lines=22> */
.L_x_429:
[----:B------:R-:W-:Y:S05]  /*94f0*/  BSYNC B0 ;  /* 0x0000000000007941 */ /* 0x000fea0003800000 */
.L_x_428:
[----:B------:R-:W-:Y:S01]  /*9500*/  SHF.L.U32 R35, R35, 0x10, RZ ;  /* 0x0000001023237819 */ /* 0x000fe200000006ff */
[C---:B------:R-:W-:Y:S01]  /*9510*/  FADD.FTZ R24, -R20.reuse, R43 ;  /* 0x0000002b14187221 */ /* 0x040fe20000010100 */
[----:B------:R-:W-:Y:S01]  /*9520*/  IADD3 R40, R59, 0x180, RZ ;  /* 0x000001803b287810 */ /* 0x000fe20007ffe0ff */
[----:B------:R-:W-:Y:S01]  /*9530*/  ULDC.64 UR12, c[0x0][0x290] ;  /* 0x0000a400000c7ab9 */ /* 0x000fe20000000a00 */
[----:B------:R-:W-:Y:S01]  /*9540*/  SHF.L.U32 R13, R13, 0x10, RZ ;  /* 0x000000100d0d7819 */ /* 0x000fe200000006ff */
[----:B0-----:R-:W-:Y:S01]  /*9550*/  FADD.FTZ R22, -R20, R35 ;  /* 0x0000002314167221 */ /* 0x001fe20000010100 */
        /* <DEDUP_REMOVED lines=23> */
.L_x_430:
        /* <DEDUP_REMOVED lines=27> */
.L_x_432:
[----:B------:R-:W-:Y:S05]  /*9880*/  BSYNC B0 ;  /* 0x0000000000007941 */ /* 0x000fea0003800000 */
.L_x_431:
        /* <DEDUP_REMOVED lines=27> */
.L_x_433:
        /* <DEDUP_REMOVED lines=27> */
.L_x_435:
[----:B------:R-:W-:Y:S05]  /*9bf0*/  BSYNC B0 ;  /* 0x0000000000007941 */ /* 0x000fea0003800000 */
.L_x_434:
        /* <DEDUP_REMOVED lines=27> */
.L_x_436:
        /* <DEDUP_REMOVED lines=29> */
.L_x_438:
[----:B------:R-:W-:Y:S05]  /*9f80*/  BSYNC B0 ;  /* 0x0000000000007941 */ /* 0x000fea0003800000 */
.L_x_437:
        /* <DEDUP_REMOVED lines=25> */
.L_x_439:
        /* <DEDUP_REMOVED lines=23> */
.L_x_441:
[----:B------:R-:W-:Y:S05]  /*a290*/  BSYNC B0 ;  /* 0x0000000000007941 */ /* 0x000fea0003800000 */
.L_x_440:
[----:B------:R-:W-:Y:S02]  /*a2a0*/  IADD3 R70, R9, R70, RZ ;  /* 0x0000004609467210 */ /* 0x000fe40007ffe0ff */
[----:B------:R-:W-:Y:S02]  /*a2b0*/  IADD3 R69, R69, 0x1, RZ ;  /* 0x0000000145457810 */ /* 0x000fe40007ffe0ff */
[----:B------:R-:W-:-:S13]  /*a2c0*/  ISETP.GE.AND P0, PT, R70, UR4, PT ;  /* 0x0000000446007c0c */ /* 0x000fda000bf06270 */
[----:B------:R-:W-:Y:S05]  /*a2d0*/  @!P0 BRA `(.L_x_442) ;  /* 0xffffff6000fc8947 */ /* 0x000fea000383ffff */
.L_x_359:
        /* <DEDUP_REMOVED lines=23> */
.L_x_444:
[----:B------:R-:W-:Y:S05]  /*a450*/  BSYNC B0 ;  /* 0x0000000000007941 */ /* 0x000fea0003800000 */
.L_x_443:
[----:B------:R-:W-:Y:S05]  /*a460*/  @P0 EXIT ;  /* 0x000000000000094d */ /* 0x000fea0003800000 */
[----:B------:R-:W-:Y:S05]  /*a470*/  @P2 BRA `(.L_x_445) ;  /* 0x0000000000202947 */ /* 0x000fea0003800000 */
[----:B------:R-:W-:-:S05]  /*a480*/  IMAD R0, R6, R7, RZ ;  /* 0x0000000706007224 */ /* 0x000fca00078e02ff */
[----:B------:R-:W-:-:S13]  /*a490*/  ISETP.NE.AND P0, PT, R0, -0x1, PT ;  /* 0xffffffff0000780c */ /* 0x000fda0003f05270 */
[----:B------:R-:W-:Y:S05]  /*a4a0*/  @!P0 BRA `(.L_x_445) ;  /* 0x0000000000148947 */ /* 0x000fea0003800000 */
.L_x_446:
[----:B-1----:R-:W2:Y:S04]  /*a4b0*/  LDG.E.STRONG.GPU R5, desc[UR8][R2.64] ;  /* 0x0000000802057981 */ /* 0x002ea8000c1ef900 */
[----:B--2---:R-:W-:Y:S01]  /*a4c0*/  CCTL.IVALL ;  /* 0x00000000ff00798f */ /* 0x004fe20002000000 */
[----:B------:R-:W-:Y:S05]  /*a4d0*/  YIELD ;  /* 0x0000000000007946 */ /* 0x000fea0003800000 */
[----:B------:R-:W-:-:S13]  /*a4e0*/  ISETP.NE.AND P0, PT, R5, R0, PT ;  /* 0x000000000500720c */ /* 0x000fda0003f05270 */
[----:B------:R-:W-:Y:S05]  /*a4f0*/  @P0 BRA `(.L_x_446) ;  /* 0xfffffffc00ec0947 */ /* 0x000fea000383ffff */
.L_x_445:
        /* <DEDUP_REMOVED lines=24> */
.L_x_447:
        /* <DEDUP_REMOVED lines=25> */
.L_x_448:
        /* <DEDUP_REMOVED lines=15> */
.L_x_3258:


//--------------------- .text._Z35group_norm_nhwc_bwd_one_pass_kernelI11Bf16IOFp16WLi64ELi30ELi480EEv26Group_norm_nhwc_bwd_params --------------------------
	.section	.text._Z35group_norm_nhwc_bwd_one_pass_kernelI11Bf16IOFp16WLi64ELi30ELi480EEv26Group_norm_nhwc_bwd_params,"ax",@progbits
	.align	128
        .global         _Z35group_norm_nhwc_bwd_one_pass_kernelI11Bf16IOFp16WLi64ELi30ELi480EEv26Group_norm_nhwc_bwd_params
        .type           _Z35group_norm_nhwc_bwd_one_pass_kernelI11Bf16IOFp16WLi64ELi30ELi480EEv26Group_norm_nhwc_bwd_params,@function
        .size           _Z35group_norm_nhwc_bwd_one_pass_kernelI11Bf16IOFp16WLi64ELi30ELi480EEv26Group_norm_nhwc_bwd_params,(.L_x_3259 - _Z35group_norm_nhwc_bwd_one_pass_kernelI11Bf16IOFp16WLi64ELi30ELi480EEv26Group_norm_nhwc_bwd_params)
        .other          _Z35group_norm_nhwc_bwd_one_pass_kernelI11Bf16IOFp16WLi64ELi30ELi480EEv26Group_norm_nhwc_bwd_params,@"STO_CUDA_ENTRY STV_DEFAULT"
_Z35group_norm_nhwc_bwd_one_pass_kernelI11Bf16IOFp16WLi64ELi30ELi480EEv26Group_norm_nhwc_bwd_params:
.text._Z35group_norm_nhwc_bwd_one_pass_kernelI11Bf16IOFp16WLi64ELi30ELi480EEv26Group_norm_nhwc_bwd_params:
        /* <DEDUP_REMOVED lines=53> */
.L_x_476:
        /* <DEDUP_REMOVED lines=113> */
[----:B--2---:R-:W-:Y:S02]  /*0a60*/  HADD2.F32 R52, -RZ, R52.H0_H0 ;  /* 0x20000034ff347230 */ /* 0x004fe40000004100 */
[----:B---3--:R-:W-:Y:S02]  /*0a70*/  HADD2.F32 R9, -RZ, R9.H0_H0 ;  /* 0x20000009ff097230 */ /* 0x008fe40000004100 */
[----:B----4-:R-:W-:Y:S02]  /*0a80*/  @P2 HADD2.F32 R49, -RZ, R16.H0_H0 ;  /* 0x20000010ff312230 */ /* 0x010fe40000004100 */
[----:B------:R-:W-:-:S07]  /*0a90*/  @P2 HADD2.F32 R50, -RZ, R15.H0_H0 ;  /* 0x2000000fff322230 */ /* 0x000fce0000004100 */
.L_x_451:
[----:B------:R-:W-:Y:S05]  /*0aa0*/  BSYNC B0 ;  /* 0x0000000000007941 */ /* 0x000fea0003800000 */
.L_x_450:
        /* <DEDUP_REMOVED lines=38> */
.L_x_452:
        /* <DEDUP_REMOVED lines=26> */
.L_x_453:
        /* <DEDUP_REMOVED lines=93> */
.L_x_455:
[----:B------:R-:W-:Y:S05]  /*1480*/  BSYNC B0 ;  /* 0x0000000000007941 */ /* 0x000fea0003800000 */
.L_x_454:
        /* <DEDUP_REMOVED lines=158> */
.L_x_457:
[----:B------:R-:W-:Y:S05]  /*1e70*/  BSYNC B0 ;  /* 0x0000000000007941 */ /* 0x000fea0003800000 */
.L_x_456:
        /* <DEDUP_REMOVED lines=18> */
.L_x_459:
[----:B------:R-:W-:Y:S05]  /*1fa0*/  BSYNC B0 ;  /* 0x0000000000007941 */ /* 0x000fea0003800000 */
.L_x_458:
        /* <DEDUP_REMOVED lines=33> */
.L_x_462:
[----:B-1----:R-:W2:Y:S04]  /*21c0*/  LDG.E.STRONG.GPU R14, desc[UR8][R12.64] ;  /* 0x000000080c0e7981 */ /* 0x002ea8000c1ef900 */
[----:B--2---:R-:W-:Y:S01]  /*21d0*/  CCTL.IVALL ;  /* 0x00000000ff00798f */ /* 0x004fe20002000000 */
[----:B------:R-:W-:Y:S05]  /*21e0*/  YIELD ;  /* 0x0000000000007946 */ /* 0x000fea0003800000 */
[----:B------:R-:W-:-:S13]  /*21f0*/  ISETP.NE.AND P0, PT, R14, R19, PT ;  /* 0x000000130e00720c */ /* 0x000fda0003f05270 */
[----:B------:R-:W-:Y:S05]  /*2200*/  @P0 BRA `(.L_x_462) ;  /* 0xfffffffc00ec0947 */ /* 0x000fea000383ffff */
.L_x_461:
        /* <DEDUP_REMOVED lines=16> */
.L_x_466:
        /* <DEDUP_REMOVED lines=115> */
.L_x_465:
        /* <DEDUP_REMOVED lines=61> */
.L_x_467:
[----:B------:R-:W-:-:S13]  /*2e10*/  ISETP.NE.OR P0, PT, R24, RZ, P0 ;  /* 0x000000ff1800720c */ /* 0x000fda0000705670 */
[----:B------:R-:W-:Y:S05]  /*2e20*/  @!P0 BRA `(.L_x_463) ;  /* 0x00000000007c8947 */ /* 0x000fea0003800000 */
.L_x_464:
        /* <DEDUP_REMOVED lines=31> */
.L_x_463:
        /* <DEDUP_REMOVED lines=11> */
.L_x_469:
[----:B------:R-:W-:Y:S05]  /*30d0*/  BSYNC B0 ;  /* 0x0000000000007941 */ /* 0x000fea0003800000 */
.L_x_468:
        /* <DEDUP_REMOVED lines=16> */
.L_x_460:
        /* <DEDUP_REMOVED lines=44> */
.L_x_470:
        /* <DEDUP_REMOVED lines=20> */
.L_x_472:
[----:B------:R-:W-:Y:S05]  /*35e0*/  BSYNC B0 ;  /* 0x0000000000007941 */ /* 0x000fea0003800000 */
.L_x_471:
        /* <DEDUP_REMOVED lines=24> */
.L_x_473:
        /* <DEDUP_REMOVED lines=24> */
.L_x_475:
[----:B------:R-:W-:Y:S05]  /*38f0*/  BSYNC B0 ;  /* 0x0000000000007941 */ /* 0x000fea0003800000 */
.L_x_474:
[----:B------:R-:W-:Y:S02]  /*3900*/  IADD3 R41, R34, R41, RZ ;  /* 0x0000002922297210 */ /* 0x000fe40007ffe0ff */
[----:B------:R-:W-:Y:S02]  /*3910*/  IADD3 R40, R40, 0x1, RZ ;  /* 0x0000000128287810 */ /* 0x000fe40007ffe0ff */
[----:B------:R-:W-:-:S13]  /*3920*/  ISETP.GE.AND P0, PT, R41, UR4, PT ;  /* 0x0000000429007c0c */ /* 0x000fda000bf06270 */
[----:B------:R-:W-:Y:S05]  /*3930*/  @!P0 BRA `(.L_x_476) ;  /* 0xffffffc800848947 */ /* 0x000fea000383ffff */
.L_x_449:
        /* <DEDUP_REMOVED lines=23> */
.L_x_478:
[----:B------:R-:W-:Y:S05]  /*3ab0*/  BSYNC B0 ;  /* 0x0000000000007941 */ /* 0x000fea0003800000 */
.L_x_477:
[----:B------:R-:W-:Y:S05]  /*3ac0*/  @P0 EXIT ;  /* 0x000000000000094d */ /* 0x000fea0003800000 */
[----:B------:R-:W-:Y:S05]  /*3ad0*/  @P2 BRA `(.L_x_479) ;  /* 0x0000000000202947 */ /* 0x000fea0003800000 */
[----:B------:R-:W-:-:S05]  /*3ae0*/  IMAD R0, R6, R7, RZ ;  /* 0x0000000706007224 */ /* 0x000fca00078e02ff */
[----:B------:R-:W-:-:S13]  /*3af0*/  ISETP.NE.AND P0, PT, R0, -0x1, PT ;  /* 0xffffffff0000780c */ /* 0x000fda0003f05270 */
[----:B------:R-:W-:Y:S05]  /*3b00*/  @!P0 BRA `(.L_x_479) ;  /* 0x0000000000148947 */ /* 0x000fea0003800000 */
.L_x_480:
[----:B-1----:R-:W2:Y:S04]  /*3b10*/  LDG.E.STRONG.GPU R5, desc[UR8][R2.64] ;  /* 0x0000000802057981 */ /* 0x002ea8000c1ef900 */
[----:B--2---:R-:W-:Y:S01]  /*3b20*/  CCTL.IVALL ;  /* 0x00000000ff00798f */ /* 0x004fe20002000000 */
[----:B------:R-:W-:Y:S05]  /*3b30*/  YIELD ;  /* 0x0000000000007946 */ /* 0x000fea0003800000 */
[----:B------:R-:W-:-:S13]  /*3b40*/  ISETP.NE.AND P0, PT, R5, R0, PT ;  /* 0x000000000500720c */ /* 0x000fda0003f05270 */
[----:B------:R-:W-:Y:S05]  /*3b50*/  @P0 BRA `(.L_x_480) ;  /* 0xfffffffc00ec0947 */ /* 0x000fea000383ffff */
.L_x_479:
        /* <DEDUP_REMOVED lines=24> */
.L_x_481:
        /* <DEDUP_REMOVED lines=17> */
[----:B--2---:R-:W-:Y:S02]  /*3df0*/  F2FP.F16.F32.PACK_AB R3, R15, R0 ;  /* 0x000000000f03723e */ /* 0x004fe400000000ff */
[----:B------:R-:W-:Y:S02]  /*3e00*/  SHF.R.S32.HI R0, RZ, 0x1f, R47 ;  /* 0x0000001fff007819 */ /* 0x000fe4000001142f */
[----:B---3--:R-:W-:Y:S01]  /*3e10*/  F2FP.F16.F32.PACK_AB R21, R19, R16 ;  /* 0x000000101315723e */ /* 0x008fe200000000ff */
[----:B------:R2:W-:Y:S04]  /*3e20*/  STG.E desc[UR8][R8.64], R3 ;  /* 0x0000000308007986 */ /* 0x0005e8000c101908 */
[----:B------:R2:W-:Y:S01]  /*3e30*/  STG.E desc[UR8][R10.64], R21 ;  /* 0x000000150a007986 */ /* 0x0005e2000c101908 */
[----:B------:R-:W-:-:S13]  /*3e40*/  ISETP.GT.AND.EX P0, PT, R25, R0, PT, P0 ;  /* 0x000000001900720c */ /* 0x000fda0003f04300 */
[----:B--2---:R-:W-:Y:S05]  /*3e50*/  @P0 BRA `(.L_x_481) ;  /* 0xfffffffc00a00947 */ /* 0x004fea000383ffff */
[----:B------:R-:W-:Y:S05]  /*3e60*/  EXIT ;  /* 0x000000000000794d */ /* 0x000fea0003800000 */
.L_x_482:
        /* <DEDUP_REMOVED lines=9> */
.L_x_3259:


//--------------------- .text._Z35group_norm_nhwc_bwd_one_pass_kernelI11Bf16IOFp16WLi128ELi30ELi480EEv26Group_norm_nhwc_bwd_params --------------------------
	.section	.text._Z35group_norm_nhwc_bwd_one_pass_kernelI11Bf16IOFp16WLi128ELi30ELi480EEv26Group_norm_nhwc_bwd_params,"ax",@progbits
	.align	128
        .global         _Z35group_norm_nhwc_bwd_one_pass_kernelI11Bf16IOFp16WLi128ELi30ELi480EEv26Group_norm_nhwc_bwd_params
        .type           _Z35group_norm_nhwc_bwd_one_pass_kernelI11Bf16IOFp16WLi128ELi30ELi480EEv26Group_norm_nhwc_bwd_params,@function
        .size           _Z35group_norm_nhwc_bwd_one_pass_kernelI11Bf16IOFp16WLi128ELi30ELi480EEv26Group_norm_nhwc_bwd_params,(.L_x_3260 - _Z35group_norm_nhwc_bwd_one_pass_kernelI11Bf16IOFp16WLi128ELi30ELi480EEv26Group_norm_nhwc_bwd_params)
        .other          _Z35group_norm_nhwc_bwd_one_pass_kernelI11Bf16IOFp16WLi128ELi30ELi480EEv26Group_norm_nhwc_bwd_params,@"STO_CUDA_ENTRY STV_DEFAULT"
_Z35group_norm_nhwc_bwd_one_pass_kernelI11Bf16IOFp16WLi128ELi30ELi480EEv26Group_norm_nhwc_bwd_params:
.text._Z35group_norm_nhwc_bwd_one_pass_kernelI11Bf16IOFp16WLi128ELi30ELi480EEv26Group_norm_nhwc_bwd_params:
        /* <DEDUP_REMOVED lines=57> */
.L_x_518:
        /* <DEDUP_REMOVED lines=164> */
.L_x_485:
[----:B------:R-:W-:Y:S05]  /*0dd0*/  BSYNC B0 ;  /* 0x0000000000007941 */ /* 0x000fea0003800000 */
.L_x_484:
        /* <DEDUP_REMOVED lines=37> */
.L_x_486:
        /* <DEDUP_REMOVED lines=26> */
.L_x_487:
        /* <DEDUP_REMOVED lines=39> */
.L_x_488:
        /* <DEDUP_REMOVED lines=37> */
.L_x_489:
        /* <DEDUP_REMOVED lines=93> */
.L_x_491:
[----:B------:R-:W-:Y:S05]  /*1c60*/  BSYNC B0 ;  /* 0x0000000000007941 */ /* 0x000fea0003800000 */
.L_x_490:
        /* <DEDUP_REMOVED lines=158> */
.L_x_493:
[----:B------:R-:W-:Y:S05]  /*2650*/  BSYNC B0 ;  /* 0x0000000000007941 */ /* 0x000fea0003800000 */
.L_x_492:
        /* <DEDUP_REMOVED lines=20> */
.L_x_495:
[----:B------:R-:W-:Y:S05]  /*27a0*/  BSYNC B0 ;  /* 0x0000000000007941 */ /* 0x000fea0003800000 */
.L_x_494:
        /* <DEDUP_REMOVED lines=34> */
.L_x_498:
[----:B--2---:R-:W2:Y:S04]  /*29d0*/  LDG.E.STRONG.GPU R14, desc[UR14][R12.64] ;  /* 0x0000000e0c0e7981 */ /* 0x004ea8000c1ef900 */
[----:B--2---:R-:W-:Y:S01]  /*29e0*/  CCTL.IVALL ;  /* 0x00000000ff00798f */ /* 0x004fe20002000000 */
[----:B------:R-:W-:Y:S05]  /*29f0*/  YIELD ;  /* 0x0000000000007946 */ /* 0x000fea0003800000 */
[----:B------:R-:W-:-:S13]  /*2a00*/  ISETP.NE.AND P0, PT, R14, R23, PT ;  /* 0x000000170e00720c */ /* 0x000fda0003f05270 */
[----:B------:R-:W-:Y:S05]  /*2a10*/  @P0 BRA `(.L_x_498) ;  /* 0xfffffffc00ec0947 */ /* 0x000fea000383ffff */
.L_x_497:
        /* <DEDUP_REMOVED lines=16> */
.L_x_502:
        /* <DEDUP_REMOVED lines=115> */
.L_x_501:
        /* <DEDUP_REMOVED lines=61> */
.L_x_503:
[----:B------:R-:W-:-:S13]  /*3620*/  ISETP.NE.OR P0, PT, R22, RZ, P0 ;  /* 0x000000ff1600720c */ /* 0x000fda0000705670 */
[----:B------:R-:W-:Y:S05]  /*3630*/  @!P0 BRA `(.L_x_499) ;  /* 0x00000000007c8947 */ /* 0x000fea0003800000 */
.L_x_500:
        /* <DEDUP_REMOVED lines=31> */
.L_x_499:
        /* <DEDUP_REMOVED lines=11> */
.L_x_505:
[----:B------:R-:W-:Y:S05]  /*38e0*/  BSYNC B0 ;  /* 0x0000000000007941 */ /* 0x000fea0003800000 */
.L_x_504:
        /* <DEDUP_REMOVED lines=16> */
.L_x_496:
        /* <DEDUP_REMOVED lines=46> */
.L_x_506:
        /* <DEDUP_REMOVED lines=21> */
.L_x_508:
[----:B------:R-:W-:Y:S05]  /*3e20*/  BSYNC B0 ;  /* 0x0000000000007941 */ /* 0x000fea0003800000 */
.L_x_507:
        /* <DEDUP_REMOVED lines=32> */
.L_x_509:
        /* <DEDUP_REMOVED lines=21> */
.L_x_511:
[----:B------:R-:W-:Y:S05]  /*4180*/  BSYNC B0 ;  /* 0x0000000000007941 */ /* 0x000fea0003800000 */
.L_x_510:
        /* <DEDUP_REMOVED lines=31> */
.L_x_512:
        /* <DEDUP_REMOVED lines=20> */
.L_x_514:
[----:B------:R-:W-:Y:S05]  /*44c0*/  BSYNC B0 ;  /* 0x0000000000007941 */ /* 0x000fea0003800000 */
.L_x_513:
        /* <DEDUP_REMOVED lines=25> */
.L_x_515:
        /* <DEDUP_REMOVED lines=19> */
.L_x_517:
[----:B------:R-:W-:Y:S05]  /*4790*/  BSYNC B0 ;  /* 0x0000000000007941 */ /* 0x000fea0003800000 */
.L_x_516:
[----:B------:R-:W-:Y:S02]  /*47a0*/  IADD3 R38, R3, R38, RZ ;  /* 0x0000002603267210 */ /* 0x000fe40007ffe0ff */
[----:B------:R-:W-:Y:S02]  /*47b0*/  IADD3 R39, R39, 0x1, RZ ;  /* 0x0000000127277810 */ /* 0x000fe40007ffe0ff */
[----:B------:R-:W-:-:S13]  /*47c0*/  ISETP.GE.AND P0, PT, R38, UR4, PT ;  /* 0x0000000426007c0c */ /* 0x000fda000bf06270 */
[----:B------:R-:W-:Y:S05]  /*47d0*/  @!P0 BRA `(.L_x_518) ;  /* 0xffffffb800ec8947 */ /* 0x000fea000383ffff */
.L_x_483:
        /* <DEDUP_REMOVED lines=23> */
.L_x_520:
[----:B------:R-:W-:Y:S05]  /*4950*/  BSYNC B0 ;  /* 0x0000000000007941 */ /* 0x000fea0003800000 */
.L_x_519:
[----:B------:R-:W-:Y:S05]  /*4960*/  @P0 EXIT ;  /* 0x000000000000094d */ /* 0x000fea0003800000 */
[----:B------:R-:W-:Y:S05]  /*4970*/  @P2 BRA `(.L_x_521) ;  /* 0x0000000000202947 */ /* 0x000fea0003800000 */
[----:B------:R-:W-:-:S05]  /*4980*/  IMAD R0, R6, R7, RZ ;  /* 0x0000000706007224 */ /* 0x000fca00078e02ff */
[----:B------:R-:W-:-:S13]  /*4990*/  ISETP.NE.AND P0, PT, R0, -0x1, PT ;  /* 0xffffffff0000780c */ /* 0x000fda0003f05270 */
[----:B------:R-:W-:Y:S05]  /*49a0*/  @!P0 BRA `(.L_x_521) ;  /* 0x0000000000148947 */ /* 0x000fea0003800000 */
.L_x_522:
[----:B0-----:R-:W4:Y:S04]  /*49b0*/  LDG.E.STRONG.GPU R5, desc[UR14][R2.64] ;  /* 0x0000000e02057981 */ /* 0x001f28000c1ef900 */
[----:B----4-:R-:W-:Y:S01]  /*49c0*/  CCTL.IVALL ;  /* 0x00000000ff00798f */ /* 0x010fe20002000000 */
[----:B------:R-:W-:Y:S05]  /*49d0*/  YIELD ;  /* 0x0000000000007946 */ /* 0x000fea0003800000 */
[----:B------:R-:W-:-:S13]  /*49e0*/  ISETP.NE.AND P0, PT, R5, R0, PT ;  /* 0x000000000500720c */ /* 0x000fda0003f05270 */
[----:B------:R-:W-:Y:S05]  /*49f0*/  @P0 BRA `(.L_x_522) ;  /* 0xfffffffc00ec0947 */ /* 0x000fea000383ffff */
.L_x_521:
        /* <DEDUP_REMOVED lines=24> */
.L_x_523:
        /* <DEDUP_REMOVED lines=17> */
[----:B--2---:R-:W-:Y:S02]  /*4c90*/  F2FP.F16.F32.PACK_AB R3, R15, R0 ;  /* 0x000000000f03723e */ /* 0x004fe400000000ff */
[----:B------:R-:W-:Y:S02]  /*4ca0*/  SHF.R.S32.HI R0, RZ, 0x1f, R45 ;  /* 0x0000001fff007819 */ /* 0x000fe4000001142d */
[----:B----4-:R-:W-:Y:S01]  /*4cb0*/  F2FP.F16.F32.PACK_AB R21, R19, R16 ;  /* 0x000000101315723e */ /* 0x010fe200000000ff */
[----:B------:R4:W-:Y:S04]  /*4cc0*/  STG.E desc[UR14][R8.64], R3 ;  /* 0x0000000308007986 */ /* 0x0009e8000c10190e */
[----:B------:R4:W-:Y:S01]  /*4cd0*/  STG.E desc[UR14][R10.64], R21 ;  /* 0x000000150a007986 */ /* 0x0009e2000c10190e */
[----:B------:R-:W-:-:S13]  /*4ce0*/  ISETP.GT.AND.EX P0, PT, R25, R0, PT, P0 ;  /* 0x000000001900720c */ /* 0x000fda0003f04300 */
[----:B----4-:R-:W-:Y:S05]  /*4cf0*/  @P0 BRA `(.L_x_523) ;  /* 0xfffffffc00a00947 */ /* 0x010fea000383ffff */
[----:B------:R-:W-:Y:S05]  /*4d00*/  EXIT ;  /* 0x000000000000794d */ /* 0x000fea0003800000 */
.L_x_524:
        /* <DEDUP_REMOVED lines=15> */
.L_x_3260:


//--------------------- .text._Z35group_norm_nhwc_bwd_one_pass_kernelI11Bf16IOFp16WLi256ELi30ELi480EEv26Group_norm_nhwc_bwd_params --------------------------
	.section	.text._Z35group_norm_nhwc_bwd_one_pass_kernelI11Bf16IOFp16WLi256ELi30ELi480EEv26Group_norm_nhwc_bwd_params,"ax",@progbits
	.align	128
        .global         _Z35group_norm_nhwc_bwd_one_pass_kernelI11Bf16IOFp16WLi256ELi30ELi480EEv26Group_norm_nhwc_bwd_params
        .type           _Z35group_norm_nhwc_bwd_one_pass_kernelI11Bf16IOFp16WLi256ELi30ELi480EEv26Group_norm_nhwc_bwd_params,@function
        .size           _Z35group_norm_nhwc_bwd_one_pass_kernelI11Bf16IOFp16WLi256ELi30ELi480EEv26Group_norm_nhwc_bwd_params,(.L_x_3261 - _Z35group_norm_nhwc_bwd_one_pass_kernelI11Bf16IOFp16WLi256ELi30ELi480EEv26Group_norm_nhwc_bwd_params)
        .other          _Z35group_norm_nhwc_bwd_one_pass_kernelI11Bf16IOFp16WLi256ELi30ELi480EEv26Group_norm_nhwc_bwd_params,@"STO_CUDA_ENTRY STV_DEFAULT"
_Z35group_norm_nhwc_bwd_one_pass_kernelI11Bf16IOFp16WLi256ELi30ELi480EEv26Group_norm_nhwc_bwd_params:
.text._Z35group_norm_nhwc_bwd_one_pass_kernelI11Bf16IOFp16WLi256ELi30ELi480EEv26Group_norm_nhwc_bwd_params:
        /* <DEDUP_REMOVED lines=70> */
.L_x_576:
        /* <DEDUP_REMOVED lines=229> */
[----:B--2---:R-:W-:Y:S02]  /*12b0*/  @P0 HADD2.F32 R79, -RZ, R30.H0_H0 ;  /* 0x2000001eff4f0230 */ /* 0x004fe40000004100 */
[----:B---3--:R-:W-:Y:S02]  /*12c0*/  @P0 HADD2.F32 R78, -RZ, R23.H0_H0 ;  /* 0x20000017ff4e0230 */ /* 0x008fe40000004100 */
[----:B----4-:R-:W-:Y:S02]  /*12d0*/  HADD2.F32 R80, -RZ, R80.H0_H0 ;  /* 0x20000050ff507230 */ /* 0x010fe40000004100 */
[----:B------:R-:W-:-:S07]  /*12e0*/  HADD2.F32 R77, -RZ, R77.H0_H0 ;  /* 0x2000004dff4d7230 */ /* 0x000fce0000004100 */
.L_x_527:
[----:B------:R-:W-:Y:S05]  /*12f0*/  BSYNC B0 ;  /* 0x0000000000007941 */ /* 0x000fea0003800000 */
.L_x_526:
        /* <DEDUP_REMOVED lines=39> */
.L_x_528:
        /* <DEDUP_REMOVED lines=26> */
.L_x_529:
        /* <DEDUP_REMOVED lines=36> */
.L_x_530:
        /* <DEDUP_REMOVED lines=34> */
.L_x_531:
        /* <DEDUP_REMOVED lines=36> */
.L_x_532:
        /* <DEDUP_REMOVED lines=34> */
.L_x_533:
        /* <DEDUP_REMOVED lines=37> */
.L_x_534:
        /* <DEDUP_REMOVED lines=35> */
.L_x_535:
        /* <DEDUP_REMOVED lines=117> */
.L_x_537:
[----:B------:R-:W-:Y:S05]  /*2ba0*/  BSYNC B0 ;  /* 0x0000000000007941 */ /* 0x000fea0003800000 */
.L_x_536:
        /* <DEDUP_REMOVED lines=161> */
.L_x_539:
[----:B------:R-:W-:Y:S05]  /*35c0*/  BSYNC B0 ;  /* 0x0000000000007941 */ /* 0x000fea0003800000 */
.L_x_538:
        /* <DEDUP_REMOVED lines=15> */
.L_x_541:
[----:B------:R-:W-:Y:S05]  /*36c0*/  BSYNC B0 ;  /* 0x0000000000007941 */ /* 0x000fea0003800000 */
.L_x_540:
        /* <DEDUP_REMOVED lines=50> */
.L_x_544:
[----:B-1----:R-:W2:Y:S04]  /*39f0*/  LDG.E.STRONG.GPU R48, desc[UR8][R36.64] ;  /* 0x0000000824307981 */ /* 0x002ea8000c1ef900 */
[----:B--2---:R-:W-:Y:S01]  /*3a00*/  CCTL.IVALL ;  /* 0x00000000ff00798f */ /* 0x004fe20002000000 */
[----:B------:R-:W-:Y:S05]  /*3a10*/  YIELD ;  /* 0x0000000000007946 */ /* 0x000fea0003800000 */
[----:B------:R-:W-:-:S13]  /*3a20*/  ISETP.NE.AND P6, PT, R48, R55, PT ;  /* 0x000000373000720c */ /* 0x000fda0003fc5270 */
[----:B------:R-:W-:Y:S05]  /*3a30*/  @P6 BRA `(.L_x_544) ;  /* 0xfffffffc00ec6947 */ /* 0x000fea000383ffff */
.L_x_543:
        /* <DEDUP_REMOVED lines=23> */
.L_x_548:
        /* <DEDUP_REMOVED lines=115> */
.L_x_547:
        /* <DEDUP_REMOVED lines=63> */
.L_x_549:
[----:B------:R-:W-:-:S04]  /*46d0*/  LOP3.LUT P6, RZ, R75, 0x1, RZ, 0xc0, !PT ;  /* 0x000000014bff7812 */ /* 0x000fc800078cc0ff */
[----:B------:R-:W-:-:S13]  /*46e0*/  ISETP.NE.OR P6, PT, R48, RZ, P6 ;  /* 0x000000ff3000720c */ /* 0x000fda00037c5670 */
[----:B------:R-:W-:Y:S05]  /*46f0*/  @!P6 BRA `(.L_x_545) ;  /* 0x00000000007ce947 */ /* 0x000fea0003800000 */
.L_x_546:
        /* <DEDUP_REMOVED lines=31> */
.L_x_545:
        /* <DEDUP_REMOVED lines=10> */
.L_x_551:
[----:B------:R-:W-:Y:S05]  /*4990*/  BSYNC B0 ;  /* 0x0000000000007941 */ /* 0x000fea0003800000 */
.L_x_550:
        /* <DEDUP_REMOVED lines=17> */
.L_x_542:
        /* <DEDUP_REMOVED lines=42> */
.L_x_552:
        /* <DEDUP_REMOVED lines=21> */
.L_x_554:
[----:B------:R-:W-:Y:S05]  /*4ea0*/  BSYNC B0 ;  /* 0x0000000000007941 */ /* 0x000fea0003800000 */
.L_x_553:
        /* <DEDUP_REMOVED lines=28> */
.L_x_555:
        /* <DEDUP_REMOVED lines=20> */
.L_x_557:
[----:B------:R-:W-:Y:S05]  /*51b0*/  BSYNC B0 ;  /* 0x0000000000007941 */ /* 0x000fea0003800000 */
.L_x_556:
        /* <DEDUP_REMOVED lines=27> */
.L_x_558:
        /* <DEDUP_REMOVED lines=20> */
.L_x_560:
[----:B------:R-:W-:Y:S05]  /*54b0*/  BSYNC B0 ;  /* 0x0000000000007941 */ /* 0x000fea0003800000 */
.L_x_559:
        /* <DEDUP_REMOVED lines=27> */
.L_x_561:
        /* <DEDUP_REMOVED lines=20> */
.L_x_563:
[----:B------:R-:W-:Y:S05]  /*57b0*/  BSYNC B0 ;  /* 0x0000000000007941 */ /* 0x000fea0003800000 */
.L_x_562:
        /* <DEDUP_REMOVED lines=27> */
.L_x_564:
        /* <DEDUP_REMOVED lines=20> */
.L_x_566:
[----:B------:R-:W-:Y:S05]  /*5ab0*/  BSYNC B0 ;  /* 0x0000000000007941 */ /* 0x000fea0003800000 */
.L_x_565:
        /* <DEDUP_REMOVED lines=27> */
.L_x_567:
        /* <DEDUP_REMOVED lines=20> */
.L_x_569:
[----:B------:R-:W-:Y:S05]  /*5db0*/  BSYNC B0 ;  /* 0x0000000000007941 */ /* 0x000fea0003800000 */
.L_x_568:
        /* <DEDUP_REMOVED lines=29> */
.L_x_570:
        /* <DEDUP_REMOVED lines=23> */
.L_x_572:
[----:B------:R-:W-:Y:S05]  /*6100*/  BSYNC B0 ;  /* 0x0000000000007941 */ /* 0x000fea0003800000 */
.L_x_571:
        /* <DEDUP_REMOVED lines=30> */
.L_x_573:
        /* <DEDUP_REMOVED lines=19> */
.L_x_575:
[----:B------:R-:W-:Y:S05]  /*6420*/  BSYNC B0 ;  /* 0x0000000000007941 */ /* 0x000fea0003800000 */
.L_x_574:
[----:B0-----:R-:W0:Y:S01]  /*6430*/  LDC R17, c[0x0][0x10] ;  /* 0x00000400ff117b82 */ /* 0x001e220000000800 */
[----:B------:R-:W-:Y:S02]  /*6440*/  IADD3 R63, R63, 0x1, RZ ;  /* 0x000000013f3f7810 */ /* 0x000fe40007ffe0ff */
[----:B0-----:R-:W-:-:S04]  /*6450*/  IADD3 R72, R17, R72, RZ ;  /* 0x0000004811487210 */ /* 0x001fc80007ffe0ff */
[----:B------:R-:W-:-:S13]  /*6460*/  ISETP.GE.AND P0, PT, R72, UR4, PT ;  /* 0x0000000448007c0c */ /* 0x000fda000bf06270 */
[----:B------:R-:W-:Y:S05]  /*6470*/  @!P0 BRA `(.L_x_576) ;  /* 0xffffff9c00f88947 */ /* 0x000fea000383ffff */
.L_x_525:
        /* <DEDUP_REMOVED lines=19> */
.L_x_578:
[----:B------:R-:W-:Y:S05]  /*65b0*/  BSYNC B0 ;  /* 0x0000000000007941 */ /* 0x000fea0003800000 */
.L_x_577:
        /* <DEDUP_REMOVED lines=11> */
.L_x_580:
[----:B------:R-:W2:Y:S04]  /*6670*/  LDG.E.STRONG.GPU R5, desc[UR8][R2.64] ;  /* 0x0000000802057981 */ /* 0x000ea8000c1ef900 */
[----:B--2---:R-:W-:Y:S01]  /*6680*/  CCTL.IVALL ;  /* 0x00000000ff00798f */ /* 0x004fe20002000000 */
[----:B------:R-:W-:Y:S05]  /*6690*/  YIELD ;  /* 0x0000000000007946 */ /* 0x000fea0003800000 */
[----:B------:R-:W-:-:S13]  /*66a0*/  ISETP.NE.AND P0, PT, R5, R0, PT ;  /* 0x000000000500720c */ /* 0x000fda0003f05270 */
[----:B------:R-:W-:Y:S05]  /*66b0*/  @P0 BRA `(.L_x_580) ;  /* 0xfffffffc00ec0947 */ /* 0x000fea000383ffff */
.L_x_579:
        /* <DEDUP_REMOVED lines=24> */
.L_x_581:
        /* <DEDUP_REMOVED lines=25> */
.L_x_582:
        /* <DEDUP_REMOVED lines=11> */
.L_x_3261:


//--------------------- .text._Z35group_norm_nhwc_bwd_one_pass_kernelI11Bf16IOFp16WLi512ELi30ELi480EEv26Group_norm_nhwc_bwd_params --------------------------
	.section	.text._Z35group_norm_nhwc_bwd_one_pass_kernelI11Bf16IOFp16WLi512ELi30ELi480EEv26Group_norm_nhwc_bwd_params,"ax",@progbits
	.align	128
        .global         _Z35group_norm_nhwc_bwd_one_pass_kernelI11Bf16IOFp16WLi512ELi30ELi480EEv26Group_norm_nhwc_bwd_params
        .type           _Z35group_norm_nhwc_bwd_one_pass_kernelI11Bf16IOFp16WLi512ELi30ELi480EEv26Group_norm_nhwc_bwd_params,@function
        .size           _Z35group_norm_nhwc_bwd_one_pass_kernelI11Bf16IOFp16WLi512ELi30ELi480EEv26Group_norm_nhwc_bwd_params,(.L_x_3262 - _Z35group_norm_nhwc_bwd_one_pass_kernelI11Bf16IOFp16WLi512ELi30ELi480EEv26Group_norm_nhwc_bwd_params)
        .other          _Z35group_norm_nhwc_bwd_one_pass_kernelI11Bf16IOFp16WLi512ELi30ELi480EEv26Group_norm_nhwc_bwd_params,@"STO_CUDA_ENTRY STV_DEFAULT"
_Z35group_norm_nhwc_bwd_one_pass_kernelI11Bf16IOFp16WLi512ELi30ELi480EEv26Group_norm_nhwc_bwd_params:
.text._Z35group_norm_nhwc_bwd_one_pass_kernelI11Bf16IOFp16WLi512ELi30ELi480EEv26Group_norm_nhwc_bwd_params:
        /* <DEDUP_REMOVED lines=109> */
.L_x_666:
        /* <DEDUP_REMOVED lines=430> */
[----:B--2---:R-:W-:Y:S02]  /*21b0*/  @P0 HADD2.F32 R81, -RZ, R24.H0_H0 ;  /* 0x20000018ff510230 */ /* 0x004fe40000004100 */
[----:B------:R-:W0:Y:S01]  /*21c0*/  LDC.64 R24, c[0x0][0x238] ;  /* 0x00008e00ff187b82 */ /* 0x000e220000000a00 */
[----:B---3--:R-:W-:Y:S02]  /*21d0*/  @P0 HADD2.F32 R80, -RZ, R21.H0_H0 ;  /* 0x20000015ff500230 */ /* 0x008fe40000004100 */
[----:B0-----:R-:W-:-:S05]  /*21e0*/  IMAD.WIDE R24, R109, 0x2, R24 ;  /* 0x000000026d187825 */ /* 0x001fca00078e0218 */
[----:B------:R-:W2:Y:S04]  /*21f0*/  LDG.E.U16 R82, desc[UR8][R24.64] ;  /* 0x0000000818527981 */ /* 0x000ea8000c1e1500 */
[----:B------:R-:W3:Y:S01]  /*2200*/  LDG.E.U16 R21, desc[UR8][R24.64+0x2] ;  /* 0x0000020818157981 */ /* 0x000ee2000c1e1500 */
[----:B--2---:R-:W-:Y:S02]  /*2210*/  HADD2.F32 R82, -RZ, R82.H0_H0 ;  /* 0x20000052ff527230 */ /* 0x004fe40000004100 */
[----:B---3--:R-:W-:-:S07]  /*2220*/  HADD2.F32 R21, -RZ, R21.H0_H0 ;  /* 0x20000015ff157230 */ /* 0x008fce0000004100 */
.L_x_585:
[----:B------:R-:W-:Y:S05]  /*2230*/  BSYNC B0 ;  /* 0x0000000000007941 */ /* 0x000fea0003800000 */
.L_x_584:
        /* <DEDUP_REMOVED lines=40> */
.L_x_586:
        /* <DEDUP_REMOVED lines=26> */
.L_x_587:
        /* <DEDUP_REMOVED lines=43> */
.L_x_588:
        /* <DEDUP_REMOVED lines=40> */
.L_x_589:
        /* <DEDUP_REMOVED lines=33> */
.L_x_590:
        /* <DEDUP_REMOVED lines=36> */
.L_x_591:
        /* <DEDUP_REMOVED lines=34> */
.L_x_592:
        /* <DEDUP_REMOVED lines=36> */
.L_x_593:
        /* <DEDUP_REMOVED lines=34> */
.L_x_594:
        /* <DEDUP_REMOVED lines=36> */
.L_x_595:
        /* <DEDUP_REMOVED lines=34> */
.L_x_596:
        /* <DEDUP_REMOVED lines=36> */
.L_x_597:
        /* <DEDUP_REMOVED lines=34> */
.L_x_598:
        /* <DEDUP_REMOVED lines=37> */
.L_x_599:
        /* <DEDUP_REMOVED lines=37> */
.L_x_600:
        /* <DEDUP_REMOVED lines=35> */
.L_x_601:
        /* <DEDUP_REMOVED lines=132> */
.L_x_603:
[----:B------:R-:W-:Y:S05]  /*4e30*/  BSYNC B0 ;  /* 0x0000000000007941 */ /* 0x000fea0003800000 */
.L_x_602:
        /* <DEDUP_REMOVED lines=161> */
.L_x_605:
[----:B------:R-:W-:Y:S05]  /*5850*/  BSYNC B0 ;  /* 0x0000000000007941 */ /* 0x000fea0003800000 */
.L_x_604:
        /* <DEDUP_REMOVED lines=16> */
.L_x_607:
[----:B------:R-:W-:Y:S05]  /*5960*/  BSYNC B0 ;  /* 0x0000000000007941 */ /* 0x000fea0003800000 */
.L_x_606:
        /* <DEDUP_REMOVED lines=63> */
.L_x_610:
[----:B-1----:R-:W2:Y:S04]  /*5d60*/  LDG.E.STRONG.GPU R58, desc[UR8][R24.64] ;  /* 0x00000008183a7981 */ /* 0x002ea8000c1ef900 */
[----:B--2---:R-:W-:Y:S01]  /*5d70*/  CCTL.IVALL ;  /* 0x00000000ff00798f */ /* 0x004fe20002000000 */
[----:B------:R-:W-:Y:S05]  /*5d80*/  YIELD ;  /* 0x0000000000007946 */ /* 0x000fea0003800000 */
[----:B------:R-:W-:-:S13]  /*5d90*/  ISETP.NE.AND P6, PT, R58, R65, PT ;  /* 0x000000413a00720c */ /* 0x000fda0003fc5270 */
[----:B------:R-:W-:Y:S05]  /*5da0*/  @P6 BRA `(.L_x_610) ;  /* 0xfffffffc00ec6947 */ /* 0x000fea000383ffff */
.L_x_609:
        /* <DEDUP_REMOVED lines=22> */
.L_x_614:
        /* <DEDUP_REMOVED lines=115> */
.L_x_613:
        /* <DEDUP_REMOVED lines=63> */
.L_x_615:
[----:B------:R-:W-:-:S04]  /*6a30*/  LOP3.LUT P6, RZ, R79, 0x1, RZ, 0xc0, !PT ;  /* 0x000000014fff7812 */ /* 0x000fc800078cc0ff */
[----:B------:R-:W-:-:S13]  /*6a40*/  ISETP.NE.OR P6, PT, R58, RZ, P6 ;  /* 0x000000ff3a00720c */ /* 0x000fda00037c5670 */
[----:B------:R-:W-:Y:S05]  /*6a50*/  @!P6 BRA `(.L_x_611) ;  /* 0x00000000007ce947 */ /* 0x000fea0003800000 */
.L_x_612:
        /* <DEDUP_REMOVED lines=31> */
.L_x_611:
        /* <DEDUP_REMOVED lines=10> */
.L_x_617:
[----:B------:R-:W-:Y:S05]  /*6cf0*/  BSYNC B0 ;  /* 0x0000000000007941 */ /* 0x000fea0003800000 */
.L_x_616:
        /* <DEDUP_REMOVED lines=17> */
.L_x_608:
        /* <DEDUP_REMOVED lines=42> */
.L_x_618:
        /* <DEDUP_REMOVED lines=21> */
.L_x_620:
[----:B------:R-:W-:Y:S05]  /*7200*/  BSYNC B0 ;  /* 0x0000000000007941 */ /* 0x000fea0003800000 */
.L_x_619:
        /* <DEDUP_REMOVED lines=28> */
.L_x_621:
        /* <DEDUP_REMOVED lines=20> */
.L_x_623:
[----:B------:R-:W-:Y:S05]  /*7510*/  BSYNC B0 ;  /* 0x0000000000007941 */ /* 0x000fea0003800000 */
.L_x_622:
        /* <DEDUP_REMOVED lines=27> */
.L_x_624:
        /* <DEDUP_REMOVED lines=20> */
.L_x_626:
[----:B------:R-:W-:Y:S05]  /*7810*/  BSYNC B0 ;  /* 0x0000000000007941 */ /* 0x000fea0003800000 */
.L_x_625:
        /* <DEDUP_REMOVED lines=27> */
.L_x_627:
        /* <DEDUP_REMOVED lines=23> */
.L_x_629:
[----:B------:R-:W-:Y:S05]  /*7b40*/  BSYNC B0 ;  /* 0x0000000000007941 */ /* 0x000fea0003800000 */
.L_x_628:
        /* <DEDUP_REMOVED lines=28> */
.L_x_630:
        /* <DEDUP_REMOVED lines=23> */
.L_x_632:
[----:B------:R-:W-:Y:S05]  /*7e80*/  BSYNC B0 ;  /* 0x0000000000007941 */ /* 0x000fea0003800000 */
.L_x_631:
        /* <DEDUP_REMOVED lines=28> */
.L_x_633:
        /* <DEDUP_REMOVED lines=23> */
.L_x_635:
[----:B------:R-:W-:Y:S05]  /*81c0*/  BSYNC B0 ;  /* 0x0000000000007941 */ /* 0x000fea0003800000 */
.L_x_634:
        /* <DEDUP_REMOVED lines=28> */
.L_x_636:
        /* <DEDUP_REMOVED lines=23> */
.L_x_638:
[----:B------:R-:W-:Y:S05]  /*8500*/  BSYNC B0 ;  /* 0x0000000000007941 */ /* 0x000fea0003800000 */
.L_x_637:
        /* <DEDUP_REMOVED lines=28> */
.L_x_639:
        /* <DEDUP_REMOVED lines=23> */
.L_x_641:
[----:B------:R-:W-:Y:S05]  /*8840*/  BSYNC B0 ;  /* 0x0000000000007941 */ /* 0x000fea0003800000 */
.L_x_640:
        /* <DEDUP_REMOVED lines=28> */
.L_x_642:
        /* <DEDUP_REMOVED lines=23> */
.L_x_644:
[----:B------:R-:W-:Y:S05]  /*8b80*/  BSYNC B0 ;  /* 0x0000000000007941 */ /* 0x000fea0003800000 */
.L_x_643:
        /* <DEDUP_REMOVED lines=28> */
.L_x_645:
        /* <DEDUP_REMOVED lines=22> */
.L_x_647:
[----:B------:R-:W-:Y:S05]  /*8eb0*/  BSYNC B0 ;  /* 0x0000000000007941 */ /* 0x000fea0003800000 */
.L_x_646:
        /* <DEDUP_REMOVED lines=27> */
.L_x_648:
        /* <DEDUP_REMOVED lines=22> */
.L_x_650:
[----:B------:R-:W-:Y:S05]  /*91d0*/  BSYNC B0 ;  /* 0x0000000000007941 */ /* 0x000fea0003800000 */
.L_x_649:
        /* <DEDUP_REMOVED lines=27> */
.L_x_651:
        /* <DEDUP_REMOVED lines=22> */
.L_x_653:
[----:B------:R-:W-:Y:S05]  /*94f0*/  BSYNC B0 ;  /* 0x0000000000007941 */ /* 0x000fea0003800000 */
.L_x_652:
        /* <DEDUP_REMOVED lines=29> */
.L_x_654:
        /* <DEDUP_REMOVED lines=27> */
.L_x_656:
[----:B------:R-:W-:Y:S05]  /*9880*/  BSYNC B0 ;  /* 0x0000000000007941 */ /* 0x000fea0003800000 */
.L_x_655:
        /* <DEDUP_REMOVED lines=27> */
.L_x_657:
        /* <DEDUP_REMOVED lines=27> */
.L_x_659:
[----:B------:R-:W-:Y:S05]  /*9bf0*/  BSYNC B0 ;  /* 0x0000000000007941 */ /* 0x000fea0003800000 */
.L_x_658:
        /* <DEDUP_REMOVED lines=27> */
.L_x_660:
        /* <DEDUP_REMOVED lines=29> */
.L_x_662:
[----:B------:R-:W-:Y:S05]  /*9f80*/  BSYNC B0 ;  /* 0x0000000000007941 */ /* 0x000fea0003800000 */
.L_x_661:
        /* <DEDUP_REMOVED lines=25> */
.L_x_663:
        /* <DEDUP_REMOVED lines=23> */
.L_x_665:
[----:B------:R-:W-:Y:S05]  /*a290*/  BSYNC B0 ;  /* 0x0000000000007941 */ /* 0x000fea0003800000 */
.L_x_664:
[----:B------:R-:W-:Y:S02]  /*a2a0*/  IADD3 R70, R9, R70, RZ ;  /* 0x0000004609467210 */ /* 0x000fe40007ffe0ff */
[----:B------:R-:W-:Y:S02]  /*a2b0*/  IADD3 R69, R69, 0x1, RZ ;  /* 0x0000000145457810 */ /* 0x000fe40007ffe0ff */
[----:B------:R-:W-:-:S13]  /*a2c0*/  ISETP.GE.AND P0, PT, R70, UR4, PT ;  /* 0x0000000446007c0c */ /* 0x000fda000bf06270 */
[----:B------:R-:W-:Y:S05]  /*a2d0*/  @!P0 BRA `(.L_x_666) ;  /* 0xffffff6000fc8947 */ /* 0x000fea000383ffff */
.L_x_583:
        /* <DEDUP_REMOVED lines=23> */
.L_x_668:
[----:B------:R-:W-:Y:S05]  /*a450*/  BSYNC B0 ;  /* 0x0000000000007941 */ /* 0x000fea0003800000 */
.L_x_667:
[----:B------:R-:W-:Y:S05]  /*a460*/  @P0 EXIT ;  /* 0x000000000000094d */ /* 0x000fea0003800000 */
[----:B------:R-:W-:Y:S05]  /*a470*/  @P2 BRA `(.L_x_669) ;  /* 0x0000000000202947 */ /* 0x000fea0003800000 */
[----:B------:R-:W-:-:S05]  /*a480*/  IMAD R0, R6, R7, RZ ;  /* 0x0000000706007224 */ /* 0x000fca00078e02ff */
[----:B------:R-:W-:-:S13]  /*a490*/  ISETP.NE.AND P0, PT, R0, -0x1, PT ;  /* 0xffffffff0000780c */ /* 0x000fda0003f05270 */
[----:B------:R-:W-:Y:S05]  /*a4a0*/  @!P0 BRA `(.L_x_669) ;  /* 0x0000000000148947 */ /* 0x000fea0003800000 */
.L_x_670:
[----:B-1----:R-:W2:Y:S04]  /*a4b0*/  LDG.E.STRONG.GPU R5, desc[UR8][R2.64] ;  /* 0x0000000802057981 */ /* 0x002ea8000c1ef900 */
[----:B--2---:R-:W-:Y:S01]  /*a4c0*/  CCTL.IVALL ;  /* 0x00000000ff00798f */ /* 0x004fe20002000000 */
[----:B------:R-:W-:Y:S05]  /*a4d0*/  YIELD ;  /* 0x0000000000007946 */ /* 0x000fea0003800000 */
[----:B------:R-:W-:-:S13]  /*a4e0*/  ISETP.NE.AND P0, PT, R5, R0, PT ;  /* 0x000000000500720c */ /* 0x000fda0003f05270 */
[----:B------:R-:W-:Y:S05]  /*a4f0*/  @P0 BRA `(.L_x_670) ;  /* 0xfffffffc00ec0947 */ /* 0x000fea000383ffff */
.L_x_669:
        /* <DEDUP_REMOVED lines=24> */
.L_x_671:
        /* <DEDUP_REMOVED lines=25> */
.L_x_672:
        /* <DEDUP_REMOVED lines=15> */
.L_x_3262:


//--------------------- .text._Z35group_norm_nhwc_bwd_one_pass_kernelI11Fp16IOFp32WLi64ELi30ELi480EEv26Group_norm_nhwc_bwd_params --------------------------
	.section	.text._Z35group_norm_nhwc_bwd_one_pass_kernelI11Fp16IOFp32WLi64ELi30ELi480EEv26Group_norm_nhwc_bwd_params,"ax",@progbits
	.align	128
        .global         _Z35group_norm_nhwc_bwd_one_pass_kernelI11Fp16IOFp32WLi64ELi30ELi480EEv26Group_norm_nhwc_bwd_params
        .type           _Z35group_norm_nhwc_bwd_one_pass_kernelI11Fp16IOFp32WLi64ELi30ELi480EEv26Group_norm_nhwc_bwd_params,@function
        .size           _Z35group_norm_nhwc_bwd_one_pass_kernelI11Fp16IOFp32WLi64ELi30ELi480EEv26Group_norm_nhwc_bwd_params,(.L_x_3263 - _Z35group_norm_nhwc_bwd_one_pass_kernelI11Fp16IOFp32WLi64ELi30ELi480EEv26Group_norm_nhwc_bwd_params)
        .other          _Z35group_norm_nhwc_bwd_one_pass_kernelI11Fp16IOFp32WLi64ELi30ELi480EEv26Group_norm_nhwc_bwd_params,@"STO_CUDA_ENTRY STV_DEFAULT"
_Z35group_norm_nhwc_bwd_one_pass_kernelI11Fp16IOFp32WLi64ELi30ELi480EEv26Group_norm_nhwc_bwd_params:
.text._Z35group_norm_nhwc_bwd_one_pass_kernelI11Fp16IOFp32WLi64ELi30ELi480EEv26Group_norm_nhwc_bwd_params:
        /* <DEDUP_REMOVED lines=11> */
[----:B------:R-:W-:Y:S01]  /*00b0*/  IMAD.WIDE.U32 R4, R3, -0x77777777, RZ ;  /* 0x8888888903047825 */ /* 0x000fe200078e00ff */
[----:B------:R-:W-:Y:S01]  /*00c0*/  ULDC.64 UR10, c[0x0][0x288] ;  /* 0x0000a200000a7ab9 */ /* 0x000fe20000000a00 */
[----:B------:R-:W-:Y:S01]  /*00d0*/  ULDC.64 UR16, c[0x0][0x290] ;  /* 0x0000a40000107ab9 */ /* 0x000fe20000000a00 */
[----:B------:R-:W-:Y:S01]  /*00e0*/  UIMAD.WIDE.U32 UR4, UR10, 0x3, URZ ;  /* 0x000000030a0478a5 */ /* 0x000fe2000f8e003f */
[----:B------:R-:W-:Y:S01]  /*00f0*/  HFMA2.MMA R35, -RZ, RZ, 0, 0 ;  /* 0x00000000ff237435 */ /* 0x000fe200000001ff */
[----:B------:R-:W-:Y:S01]  /*0100*/  SHF.R.U32.HI R4, RZ, 0x3, R5 ;  /* 0x00000003ff047819 */ /* 0x000fe20000011605 */
[----:B------:R-:W-:Y:S01]  /*0110*/  UIMAD UR9, UR11, 0x3, URZ ;  /* 0x000000030b0978a4 */ /* 0x000fe2000f8e023f */
[----:B------:R-:W1:Y:S01]  /*0120*/  S2UR UR8, SR_CgaCtaId ;  /* 0x00000000000879c3 */ /* 0x000e620000008800 */
[----:B------:R-:W-:Y:S01]  /*0130*/  ULEA.HI UR10, UP0, UR11, UR10, URZ, 0x1 ;  /* 0x0000000a0b0a7291 */ /* 0x000fe2000f81083f */
[----:B------:R-:W-:Y:S01]  /*0140*/  MOV R27, R26 ;  /* 0x0000001a001b7202 */ /* 0x000fe20000000f00 */
[----:B------:R-:W-:Y:S01]  /*0150*/  UIADD3 UR5, UR5, UR9, URZ ;  /* 0x0000000905057290 */ /* 0x000fe2000fffe03f */
[----:B------:R-:W-:Y:S01]  /*0160*/  IMAD R36, R4, -0xf, R3 ;  /* 0xfffffff104247824 */ /* 0x000fe200078e0203 */
[----:B------:R-:W-:-:S02]  /*0170*/  UIADD3.X UR11, URZ, UR11, URZ, UP0, !UPT ;  /* 0x0000000b3f0b7290 */ /* 0x000fc400087fe43f */
[----:B------:R-:W-:Y:S01]  /*0180*/  ULEA.HI UR9, UP0, UR5, UR4, URZ, 0x1 ;  /* 0x0000000405097291 */ /* 0x000fe2000f81083f */
[----:B------:R-:W2:Y:S01]  /*0190*/  LDC R0, c[0x0][0x10] ;  /* 0x00000400ff007b82 */ /* 0x000ea20000000800 */
[----:B------:R-:W-:Y:S01]  /*01a0*/  UMOV UR7, 0x400 ;  /* 0x0000040000077882 */ /* 0x000fe20000000000 */
[----:B------:R-:W-:Y:S01]  /*01b0*/  USHF.R.S64 UR10, UR10, 0x1, UR11 ;  /* 0x000000010a0a7899 */ /* 0x000fe2000800100b */
[----:B------:R-:W-:Y:S01]  /*01c0*/  SHF.L.U32 R36, R36, 0x1, RZ ;  /* 0x0000000124247819 */ /* 0x000fe200000006ff */
[----:B------:R-:W-:Y:S01]  /*01d0*/  UIADD3.X UR5, URZ, UR5, URZ, UP0, !UPT ;  /* 0x000000053f057290 */ /* 0x000fe200087fe43f */
[----:B------:R-:W-:-:S03]  /*01e0*/  ULDC.U8 UR15, c[0x0][0x2a4] ;  /* 0x0000a900000f7ab9 */ /* 0x000fc60000000000 */
[----:B------:R-:W3:Y:S01]  /*01f0*/  LDC R32, c[0x0][0xc] ;  /* 0x00000300ff207b82 */ /* 0x000ee20000000800 */
[----:B0-----:R-:W-:Y:S01]  /*0200*/  IMAD R33, R33, UR14, R4 ;  /* 0x0000000e21217c24 */ /* 0x001fe2000f8e0204 */
[----:B------:R-:W-:Y:S02]  /*0210*/  USHF.R.S64 UR9, UR9, 0x1, UR5 ;  /* 0x0000000109097899 */ /* 0x000fe40008001005 */
[----:B------:R-:W-:Y:S02]  /*0220*/  USHF.R.S32.HI UR5, URZ, 0x1, UR5 ;  /* 0x000000013f057899 */ /* 0x000fe40008011405 */
[C---:B------:R-:W-:Y:S02]  /*0230*/  ISETP.GE.U32.AND P1, PT, R33.reuse, UR16, PT ;  /* 0x0000001021007c0c */ /* 0x040fe4000bf26070 */
[----:B------:R-:W-:Y:S01]  /*0240*/  SHF.R.S32.HI R2, RZ, 0x1f, R33 ;  /* 0x0000001fff027819 */ /* 0x000fe20000011421 */
[----:B-1----:R-:W-:Y:S02]  /*0250*/  ULEA UR7, UR8, UR7, 0x18 ;  /* 0x0000000708077291 */ /* 0x002fe4000f8ec03f */
[----:B------:R-:W-:Y:S01]  /*0260*/  USHF.R.S32.HI UR8, URZ, 0x1, UR11 ;  /* 0x000000013f087899 */ /* 0x000fe2000801140b */
[----:B------:R-:W-:Y:S01]  /*0270*/  ISETP.GE.AND.EX P1, PT, R2, UR17, PT, P1 ;  /* 0x0000001102007c0c */ /* 0x000fe2000bf26310 */
[----:B------:R-:W-:Y:S01]  /*0280*/  USHF.L.U64.HI UR5, UR9, 0x2, UR5 ;  /* 0x0000000209057899 */ /* 0x000fe20008010205 */
[----:B------:R-:W-:Y:S01]  /*0290*/  SHF.R.S32.HI R2, RZ, 0x1f, R3 ;  /* 0x0000001fff027819 */ /* 0x000fe20000011403 */
[----:B------:R-:W-:Y:S01]  /*02a0*/  USHF.L.U64.HI UR8, UR10, 0x2, UR8 ;  /* 0x000000020a087899 */ /* 0x000fe20008010208 */
[----:B--2---:R-:W-:Y:S01]  /*02b0*/  IMAD R4, R0, UR14, R26 ;  /* 0x0000000e00047c24 */ /* 0x004fe2000f8e021a */
[----:B------:R-:W-:-:S02]  /*02c0*/  IADD3 R4, R33, 0x20, RZ ;  /* 0x0000002021047810 */ /* 0x000fc40007ffe0ff */
[----:B------:R-:W-:Y:S02]  /*02d0*/  LEA.HI R2, R2, R3, RZ, 0x5 ;  /* 0x0000000302027211 */ /* 0x000fe400078f28ff */
[----:B------:R-:W-:Y:S02]  /*02e0*/  ISETP.LT.U32.AND P1, PT, R3, 0x1e0, !P1 ;  /* 0x000001e00300780c */ /* 0x000fe40004f21070 */
[----:B------:R-:W-:Y:S02]  /*02f0*/  SHF.R.S32.HI R2, RZ, 0x5, R2 ;  /* 0x00000005ff027819 */ /* 0x000fe40000011402 */
[----:B---3--:R-:W-:Y:S02]  /*0300*/  LOP3.LUT R5, R32, 0x3, RZ, 0xc0, !PT ;  /* 0x0000000320057812 */ /* 0x008fe400078ec0ff */
[----:B------:R-:W-:Y:S02]  /*0310*/  LEA R37, R2, UR7, 0x3 ;  /* 0x0000000702257c11 */ /* 0x000fe4000f8e18ff */
[----:B------:R-:W-:-:S02]  /*0320*/  IADD3 R5, -R5, R32, RZ ;  /* 0x0000002005057210 */ /* 0x000fc40007ffe1ff */
[----:B------:R-:W-:-:S07]  /*0330*/  SHF.R.S32.HI R2, RZ, 0x1f, R4 ;  /* 0x0000001fff027819 */ /* 0x000fce0000011404 */
.L_x_700:
[----:B0-----:R-:W0:Y:S01]  /*0340*/  LDC R2, c[0x0][0x2a0] ;  /* 0x0000a800ff027b82 */ /* 0x001e220000000800 */
[----:B------:R-:W-:Y:S01]  /*0350*/  IABS R13, R27 ;  /* 0x0000001b000d7213 */ /* 0x000fe20000000000 */
[----:B------:R-:W-:Y:S01]  /*0360*/  ULDC.64 UR16, c[0x0][0x290] ;  /* 0x0000a40000107ab9 */ /* 0x000fe20000000a00 */
[----:B------:R-:W-:-:S05]  /*0370*/  ISETP.GE.AND P4, PT, R27, RZ, PT ;  /* 0x000000ff1b00720c */ /* 0x000fca0003f86270 */
[----:B------:R-:W1:Y:S08]  /*0380*/  LDC R15, c[0x0][0x2ac] ;  /* 0x0000ab00ff0f7b82 */ /* 0x000e700000000800 */
[----:B------:R-:W2:Y:S01]  /*0390*/  @P1 LDC.64 R18, c[0x0][0x288] ;  /* 0x0000a200ff121b82 */ /* 0x000ea20000000a00 */
[----:B0-----:R-:W-:-:S04]  /*03a0*/  IABS R10, R2 ;  /* 0x00000002000a7213 */ /* 0x001fc80000000000 */
[----:B------:R-:W0:Y:S08]  /*03b0*/  I2F.RP R6, R10 ;  /* 0x0000000a00067306 */ /* 0x000e300000209400 */
[----:B0-----:R-:W0:Y:S02]  /*03c0*/  MUFU.RCP R6, R6 ;  /* 0x0000000600067308 */ /* 0x001e240000001000 */
[----:B0-----:R-:W-:-:S06]  /*03d0*/  IADD3 R4, R6, 0xffffffe, RZ ;  /* 0x0ffffffe06047810 */ /* 0x001fcc0007ffe0ff */
[----:B------:R0:W3:Y:S02]  /*03e0*/  F2I.FTZ.U32.TRUNC.NTZ R5, R4 ;  /* 0x0000000400057305 */ /* 0x0000e4000021f000 */
[----:B0-----:R-:W-:Y:S02]  /*03f0*/  MOV R4, RZ ;  /* 0x000000ff00047202 */ /* 0x001fe40000000f00 */
[----:B---3--:R-:W-:-:S05]  /*0400*/  IADD3 R7, RZ, -R5, RZ ;  /* 0x80000005ff077210 */ /* 0x008fca0007ffe0ff */
[----:B------:R-:W-:-:S04]  /*0410*/  IMAD R7, R7, R10, RZ ;  /* 0x0000000a07077224 */ /* 0x000fc800078e02ff */
[----:B------:R-:W-:Y:S02]  /*0420*/  IMAD.HI.U32 R5, R5, R7, R4 ;  /* 0x0000000705057227 */ /* 0x000fe400078e0004 */
[----:B------:R-:W0:Y:S04]  /*0430*/  LDC.64 R6, c[0x0][0x248] ;  /* 0x00009200ff067b82 */ /* 0x000e280000000a00 */
[----:B------:R-:W-:-:S05]  /*0440*/  IMAD.HI.U32 R11, R5, R13, RZ ;  /* 0x0000000d050b7227 */ /* 0x000fca00078e00ff */
[----:B------:R-:W-:-:S05]  /*0450*/  IADD3 R5, -R11, RZ, RZ ;  /* 0x000000ff0b057210 */ /* 0x000fca0007ffe1ff */
[----:B------:R-:W-:Y:S02]  /*0460*/  IMAD R13, R10, R5, R13 ;  /* 0x000000050a0d7224 */ /* 0x000fe400078e020d */
[----:B------:R-:W-:-:S03]  /*0470*/  IMAD.WIDE.U32 R4, R3, -0x77777777, RZ ;  /* 0x8888888903047825 */ /* 0x000fc600078e00ff */
[----:B------:R-:W-:Y:S02]  /*0480*/  ISETP.GT.U32.AND P0, PT, R10, R13, PT ;  /* 0x0000000d0a00720c */ /* 0x000fe40003f04070 */
[----:B------:R-:W-:Y:S02]  /*0490*/  SHF.R.U32.HI R4, RZ, 0x3, R5 ;  /* 0x00000003ff047819 */ /* 0x000fe40000011605 */
[C---:B------:R-:W-:Y:S01]  /*04a0*/  LOP3.LUT R5, R27.reuse, R2, RZ, 0x3c, !PT ;  /* 0x000000021b057212 */ /* 0x040fe200078e3cff */
[----:B0-----:R-:W-:-:S05]  /*04b0*/  IMAD.WIDE R6, R27, 0x8, R6 ;  /* 0x000000081b067825 */ /* 0x001fca00078e0206 */
[----:B------:R0:W3:Y:S03]  /*04c0*/  LDG.E.64 R8, desc[UR12][R6.64] ;  /* 0x0000000c06087981 */ /* 0x0000e6000c1e1b00 */
[----:B------:R-:W-:-:S04]  /*04d0*/  @!P0 IADD3 R13, R13, -R10, RZ ;  /* 0x8000000a0d0d8210 */ /* 0x000fc80007ffe0ff */
[CC--:B------:R-:W-:Y:S02]  /*04e0*/  ISETP.GE.U32.AND P5, PT, R13.reuse, R10.reuse, PT ;  /* 0x0000000a0d00720c */ /* 0x0c0fe40003fa6070 */
[-C--:B------:R-:W-:Y:S02]  /*04f0*/  ISETP.GT.U32.AND P3, PT, R10, R13.reuse, PT ;  /* 0x0000000d0a00720c */ /* 0x080fe40003f64070 */
[----:B------:R-:W-:Y:S02]  /*0500*/  IADD3 R10, R13, -R10, RZ ;  /* 0x8000000a0d0a7210 */ /* 0x000fe40007ffe0ff */
[----:B------:R-:W-:Y:S02]  /*0510*/  ISETP.GE.AND P2, PT, R5, RZ, PT ;  /* 0x000000ff0500720c */ /* 0x000fe40003f46270 */
[----:B------:R-:W-:Y:S01]  /*0520*/  SEL R10, R10, R13, !P3 ;  /* 0x0000000d0a0a7207 */ /* 0x000fe20005800000 */
[----:B-1----:R-:W-:Y:S01]  /*0530*/  IMAD R4, R15, UR14, R4 ;  /* 0x0000000e0f047c24 */ /* 0x002fe2000f8e0204 */
[----:B------:R-:W-:Y:S01]  /*0540*/  @!P0 IADD3 R11, R11, 0x1, RZ ;  /* 0x000000010b0b8810 */ /* 0x000fe20007ffe0ff */
[----:B------:R-:W1:Y:S01]  /*0550*/  @P1 LDC.64 R14, c[0x0][0x230] ;  /* 0x00008c00ff0e1b82 */ /* 0x000e620000000a00 */
[----:B------:R-:W-:-:S02]  /*0560*/  ISETP.NE.AND P3, PT, R2, RZ, PT ;  /* 0x000000ff0200720c */ /* 0x000fc40003f65270 */
[----:B------:R-:W-:Y:S02]  /*0570*/  LOP3.LUT R5, RZ, R2, RZ, 0x33, !PT ;  /* 0x00000002ff057212 */ /* 0x000fe400078e33ff */
[----:B------:R-:W-:Y:S02]  /*0580*/  @!P4 IADD3 R10, -R10, RZ, RZ ;  /* 0x000000ff0a0ac210 */ /* 0x000fe40007ffe1ff */
[----:B------:R-:W-:Y:S02]  /*0590*/  @P5 IADD3 R11, R11, 0x1, RZ ;  /* 0x000000010b0b5810 */ /* 0x000fe40007ffe0ff */
[----:B------:R-:W-:Y:S02]  /*05a0*/  IADD3 R4, R4, 0x20, RZ ;  /* 0x0000002004047810 */ /* 0x000fe40007ffe0ff */
[----:B------:R-:W-:Y:S02]  /*05b0*/  SEL R34, R5, R10, !P3 ;  /* 0x0000000a05227207 */ /* 0x000fe40005800000 */
[----:B------:R-:W-:-:S02]  /*05c0*/  @!P2 IADD3 R11, -R11, RZ, RZ ;  /* 0x000000ff0b0ba210 */ /* 0x000fc40007ffe1ff */
[----:B------:R-:W-:Y:S01]  /*05d0*/  ISETP.GE.U32.AND P0, PT, R4, UR16, PT ;  /* 0x0000001004007c0c */ /* 0x000fe2000bf06070 */
[----:B------:R-:W-:Y:S01]  /*05e0*/  IMAD R2, R34, 0x1e, RZ ;  /* 0x0000001e22027824 */ /* 0x000fe200078e02ff */
[----:B------:R-:W-:Y:S02]  /*05f0*/  SHF.R.S32.HI R4, RZ, 0x1f, R4 ;  /* 0x0000001fff047819 */ /* 0x000fe40000011404 */
[----:B------:R-:W-:Y:S02]  /*0600*/  SEL R5, R5, R11, !P3 ;  /* 0x0000000b05057207 */ /* 0x000fe40005800000 */
[----:B------:R-:W-:Y:S01]  /*0610*/  ISETP.GE.AND.EX P0, PT, R4, UR17, PT, P0 ;  /* 0x0000001104007c0c */ /* 0x000fe2000bf06300 */
[----:B------:R-:W-:Y:S01]  /*0620*/  ULDC.64 UR16, c[0x0][0x298] ;  /* 0x0000a60000107ab9 */ /* 0x000fe20000000a00 */
[----:B0-----:R-:W-:Y:S01]  /*0630*/  SHF.R.S32.HI R7, RZ, 0x1f, R2 ;  /* 0x0000001fff077819 */ /* 0x001fe20000011402 */
[----:B------:R-:W0:Y:S01]  /*0640*/  @P1 LDC.64 R10, c[0x0][0x228] ;  /* 0x00008a00ff0a1b82 */ /* 0x000e220000000a00 */
[----:B------:R-:W-:-:S02]  /*0650*/  IADD3 R24, P2, R36, R2, RZ ;  /* 0x0000000224187210 */ /* 0x000fc40007f5e0ff */
[----:B------:R-:W-:Y:S02]  /*0660*/  SHF.R.S32.HI R4, RZ, 0x1f, R5 ;  /* 0x0000001fff047819 */ /* 0x000fe40000011405 */
[----:B------:R-:W-:-:S03]  /*0670*/  LEA.HI.X.SX32 R25, R36, R7, 0x1, P2 ;  /* 0x0000000724197211 */ /* 0x000fc600010f0eff */
[----:B------:R-:W-:Y:S01]  /*0680*/  IMAD R4, R4, UR16, RZ ;  /* 0x0000001004047c24 */ /* 0x000fe2000f8e02ff */
[----:B------:R-:W-:Y:S01]  /*0690*/  SHF.R.S32.HI R12, RZ, 0x1f, R33 ;  /* 0x0000001fff0c7819 */ /* 0x000fe20000011421 */
[----:B------:R-:W-:-:S04]  /*06a0*/  IMAD.WIDE.U32 R24, R5, UR16, R24 ;  /* 0x0000001005187c25 */ /* 0x000fc8000f8e0018 */
[----:B------:R-:W-:Y:S01]  /*06b0*/  IMAD R7, R5, UR17, R4 ;  /* 0x0000001105077c24 */ /* 0x000fe2000f8e0204 */
[----:B------:R-:W-:Y:S01]  /*06c0*/  @P1 MOV R4, R24 ;  /* 0x0000001800041202 */ /* 0x000fe20000000f00 */
[----:B--2---:R-:W-:-:S03]  /*06d0*/  @P1 IMAD R20, R12, R18, RZ ;  /* 0x000000120c141224 */ /* 0x004fc600078e02ff */
[----:B------:R-:W-:Y:S01]  /*06e0*/  IADD3 R5, R25, R7, RZ ;  /* 0x0000000719057210 */ /* 0x000fe20007ffe0ff */
[C---:B------:R-:W-:Y:S02]  /*06f0*/  @P1 IMAD R20, R33.reuse, R19, R20 ;  /* 0x0000001321141224 */ /* 0x040fe400078e0214 */
[----:B------:R-:W-:-:S05]  /*0700*/  @P1 IMAD.WIDE.U32 R18, R33, R18, R4 ;  /* 0x0000001221121225 */ /* 0x000fca00078e0004 */
[----:B------:R-:W-:Y:S02]  /*0710*/  @P1 IADD3 R20, R19, R20, RZ ;  /* 0x0000001413141210 */ /* 0x000fe40007ffe0ff */
[C---:B------:R-:W-:Y:S02]  /*0720*/  @P1 SHF.L.U32 R19, R18.reuse, 0x1, RZ ;  /* 0x0000000112131819 */ /* 0x040fe400000006ff */
[----:B------:R-:W-:Y:S02]  /*0730*/  @P1 SHF.L.U64.HI R18, R18, 0x1, R20 ;  /* 0x0000000112121819 */ /* 0x000fe40000010214 */
[----:B-1----:R-:W-:-:S04]  /*0740*/  @P1 IADD3 R14, P2, R19, R14, RZ ;  /* 0x0000000e130e1210 */ /* 0x002fc80007f5e0ff */
[C---:B------:R-:W-:Y:S02]  /*0750*/  @P1 IADD3.X R15, R18.reuse, R15, RZ, P2, !PT ;  /* 0x0000000f120f1210 */ /* 0x040fe400017fe4ff */
[----:B0-----:R-:W-:Y:S02]  /*0760*/  @P1 IADD3 R10, P2, R19, R10, RZ ;  /* 0x0000000a130a1210 */ /* 0x001fe40007f5e0ff */
[----:B------:R-:W-:Y:S02]  /*0770*/  CS2R R30, SRZ ;  /* 0x00000000001e7805 */ /* 0x000fe4000001ff00 */
[----:B------:R-:W-:-:S05]  /*0780*/  @P1 IADD3.X R11, R18, R11, RZ, P2, !PT ;  /* 0x0000000b120b1210 */ /* 0x000fca00017fe4ff */
[----:B------:R-:W5:Y:S01]  /*0790*/  @P1 LDG.E R31, desc[UR12][R10.64] ;  /* 0x0000000c0a1f1981 */ /* 0x000f62000c1e1900 */
[----:B------:R-:W-:-:S13]  /*07a0*/  ISETP.LT.U32.AND P0, PT, R3, 0x1e0, !P0 ;  /* 0x000001e00300780c */ /* 0x000fda0004701070 */
[----:B------:R-:W0:Y:S01]  /*07b0*/  @P0 LDC.64 R16, c[0x0][0x288] ;  /* 0x0000a200ff100b82 */ /* 0x000e220000000a00 */
[----:B------:R-:W-:-:S04]  /*07c0*/  IADD3 R21, R33, 0x20, RZ ;  /* 0x0000002021157810 */ /* 0x000fc80007ffe0ff */
[----:B------:R-:W-:-:S03]  /*07d0*/  SHF.R.S32.HI R21, RZ, 0x1f, R21 ;  /* 0x0000001fff157819 */ /* 0x000fc60000011415 */
[----:B------:R-:W1:Y:S08]  /*07e0*/  @P0 LDC.64 R12, c[0x0][0x230] ;  /* 0x00008c00ff0c0b82 */ /* 0x000e700000000a00 */
[----:B------:R-:W2:Y:S01]  /*07f0*/  @P0 LDC.64 R6, c[0x0][0x228] ;  /* 0x00008a00ff060b82 */ /* 0x000ea20000000a00 */
[----:B------:R-:W-:Y:S02]  /*0800*/  IADD3 R23, R33, 0x20, RZ ;  /* 0x0000002021177810 */ /* 0x000fe40007ffe0ff */
[----:B------:R-:W-:Y:S01]  /*0810*/  @P0 MOV R20, R24 ;  /* 0x0000001800140202 */ /* 0x000fe20000000f00 */
[----:B0-----:R-:W-:Y:S01]  /*0820*/  @P0 IMAD R22, R21, R16, RZ ;  /* 0x0000001015160224 */ /* 0x001fe200078e02ff */
[----:B------:R-:W-:-:S03]  /*0830*/  @P0 MOV R21, R5 ;  /* 0x0000000500150202 */ /* 0x000fc60000000f00 */
[C---:B------:R-:W-:Y:S02]  /*0840*/  @P0 IMAD R22, R23.reuse, R17, R22 ;  /* 0x0000001117160224 */ /* 0x040fe400078e0216 */
[----:B------:R-:W-:-:S05]  /*0850*/  @P0 IMAD.WIDE.U32 R16, R23, R16, R20 ;  /* 0x0000001017100225 */ /* 0x000fca00078e0014 */
[----:B------:R-:W-:Y:S02]  /*0860*/  @P0 IADD3 R22, R17, R22, RZ ;  /* 0x0000001611160210 */ /* 0x000fe40007ffe0ff */
[C---:B------:R-:W-:Y:S02]  /*0870*/  @P0 SHF.L.U32 R17, R16.reuse, 0x1, RZ ;  /* 0x0000000110110819 */ /* 0x040fe400000006ff */
[----:B------:R-:W-:Y:S02]  /*0880*/  @P0 SHF.L.U64.HI R16, R16, 0x1, R22 ;  /* 0x0000000110100819 */ /* 0x000fe40000010216 */
[C---:B-1----:R-:W-:Y:S02]  /*0890*/  @P0 IADD3 R12, P3, R17.reuse, R12, RZ ;  /* 0x0000000c110c0210 */ /* 0x042fe40007f7e0ff */
[----:B--2---:R-:W-:Y:S02]  /*08a0*/  @P0 IADD3 R6, P4, R17, R6, RZ ;  /* 0x0000000611060210 */ /* 0x004fe40007f9e0ff */
[----:B------:R-:W-:-:S02]  /*08b0*/  CS2R R28, SRZ ;  /* 0x00000000001c7805 */ /* 0x000fc4000001ff00 */
[C---:B------:R-:W-:Y:S02]  /*08c0*/  @P0 IADD3.X R13, R16.reuse, R13, RZ, P3, !PT ;  /* 0x0000000d100d0210 */ /* 0x040fe40001ffe4ff */
[----:B------:R-:W-:-:S03]  /*08d0*/  @P0 IADD3.X R7, R16, R7, RZ, P4, !PT ;  /* 0x0000000710070210 */ /* 0x000fc600027fe4ff */
[----:B------:R-:W5:Y:S04]  /*08e0*/  @P0 LDG.E R29, desc[UR12][R12.64] ;  /* 0x0000000c0c1d0981 */ /* 0x000f68000c1e1900 */
[----:B------:R0:W5:Y:S04]  /*08f0*/  @P0 LDG.E R30, desc[UR12][R6.64] ;  /* 0x0000000c061e0981 */ /* 0x000168000c1e1900 */
[----:B------:R1:W5:Y:S01]  /*0900*/  @P1 LDG.E R28, desc[UR12][R14.64] ;  /* 0x0000000c0e1c1981 */ /* 0x000362000c1e1900 */
[----:B------:R-:W-:Y:S01]  /*0910*/  UMOV UR11, 0x3f800000 ;  /* 0x3f800000000b7882 */ /* 0x000fe20000000000 */
[----:B------:R-:W-:Y:S01]  /*0920*/  BSSY B0, `(.L_x_674) ;  /* 0x000001a000007945 */ /* 0x000fe20003800000 */
        /* <DEDUP_REMOVED lines=8> */
[----:B-1----:R-:W-:-:S06]  /*09b0*/  @P0 FADD.FTZ R14, R9, UR4 ;  /* 0x00000004090e0e21 */ /* 0x002fcc0008010000 */
        /* <DEDUP_REMOVED lines=11> */
[----:B0-----:R-:W-:-:S06]  /*0a70*/  IMAD.WIDE R6, R13, 0x4, R6 ;  /* 0x000000040d067825 */ /* 0x001fcc00078e0206 */
[----:B------:R-:W5:Y:S01]  /*0a80*/  LDG.E.64 R6, desc[UR12][R6.64] ;  /* 0x0000000c06067981 */ /* 0x000f62000c1e1b00 */
[----:B-1----:R-:W-:-:S04]  /*0a90*/  @P0 LEA R10, P2, R13, R10, 0x2 ;  /* 0x0000000a0d0a0211 */ /* 0x002fc800078410ff */
[----:B------:R-:W-:-:S05]  /*0aa0*/  @P0 LEA.HI.X R11, R13, R11, R2, 0x2, P2 ;  /* 0x0000000b0d0b0211 */ /* 0x000fca00010f1402 */
[----:B------:R0:W5:Y:S04]  /*0ab0*/  @P0 LDG.E.64 R8, desc[UR12][R10.64] ;  /* 0x0000000c0a080981 */ /* 0x000168000c1e1b00 */
.L_x_675:
[----:B------:R-:W-:Y:S05]  /*0ac0*/  BSYNC B0 ;  /* 0x0000000000007941 */ /* 0x000fea0003800000 */
.L_x_674:
[----:B------:R-:W-:Y:S01]  /*0ad0*/  ISETP.NE.AND P2, PT, RZ, UR15, PT ;  /* 0x0000000fff007c0c */ /* 0x000fe2000bf45270 */
[--C-:B0----5:R-:W-:Y:S02]  /*0ae0*/  HADD2.F32 R10, -RZ, R28.reuse.H0_H0 ;  /* 0x2000001cff0a7230 */ /* 0x121fe40000004100 */
[----:B------:R-:W-:Y:S02]  /*0af0*/  HADD2.F32 R2, -RZ, R28.H1_H1 ;  /* 0x3000001cff027230 */ /* 0x000fe40000004100 */
[----:B------:R-:W-:Y:S02]  /*0b00*/  HADD2.F32 R12, -RZ, R29.H0_H0 ;  /* 0x2000001dff0c7230 */ /* 0x000fe40000004100 */
[----:B------:R-:W-:Y:S01]  /*0b10*/  FADD.FTZ R10, R10, -UR18 ;  /* 0x800000120a0a7e21 */ /* 0x000fe20008010000 */
[--C-:B------:R-:W-:Y:S02]  /*0b20*/  HADD2.F32 R13, -RZ, R31.reuse.H0_H0 ;  /* 0x2000001fff0d7230 */ /* 0x100fe40000004100 */
[----:B------:R-:W-:Y:S01]  /*0b30*/  FADD.FTZ R2, R2, -UR18 ;  /* 0x8000001202027e21 */ /* 0x000fe20008010000 */
[----:B------:R-:W-:-:S02]  /*0b40*/  HADD2.F32 R17, -RZ, R31.H1_H1 ;  /* 0x3000001fff117230 */ /* 0x000fc40000004100 */
[----:B------:R-:W-:Y:S01]  /*0b50*/  FADD.FTZ R12, R12, -UR18 ;  /* 0x800000120c0c7e21 */ /* 0x000fe20008010000 */
[----:B------:R-:W-:Y:S02]  /*0b60*/  HADD2.F32 R11, -RZ, R29.H1_H1 ;  /* 0x3000001dff0b7230 */ /* 0x000fe40000004100 */
[----:B------:R-:W-:Y:S01]  /*0b70*/  FMUL.FTZ R10, R10, UR11 ;  /* 0x0000000b0a0a7c20 */ /* 0x000fe20008410000 */
[--C-:B------:R-:W-:Y:S02]  /*0b80*/  HADD2.F32 R14, -RZ, R30.reuse.H0_H0 ;  /* 0x2000001eff0e7230 */ /* 0x100fe40000004100 */
[----:B------:R-:W-:Y:S01]  /*0b90*/  FMUL.FTZ R2, R2, UR11 ;  /* 0x0000000b02027c20 */ /* 0x000fe20008410000 */
[----:B------:R-:W-:Y:S01]  /*0ba0*/  HADD2.F32 R15, -RZ, R30.H1_H1 ;  /* 0x3000001eff0f7230 */ /* 0x000fe20000004100 */
        /* <DEDUP_REMOVED lines=14> */
[----:B-1----:R-:W-:Y:S01]  /*0c90*/  FMUL.FTZ R17, R17, R16 ;  /* 0x0000001011117220 */ /* 0x002fe20000410000 */
[----:B------:R-:W-:Y:S02]  /*0ca0*/  FADD.FTZ R16, -R16, 1 ;  /* 0x3f80000010107421 */ /* 0x000fe40000010100 */
[----:B------:R-:W-:Y:S02]  /*0cb0*/  FMUL.FTZ R13, R13, R20 ;  /* 0x000000140d0d7220 */ /* 0x000fe40000410000 */
[----:B------:R-:W-:-:S04]  /*0cc0*/  FFMA.FTZ R16, R18, R16, 1 ;  /* 0x3f80000012107423 */ /* 0x000fc80000010010 */
[----:B------:R-:W-:-:S07]  /*0cd0*/  FMUL.FTZ R17, R17, R16 ;  /* 0x0000001011117220 */ /* 0x000fce0000410000 */
.L_x_676:
        /* <DEDUP_REMOVED lines=26> */
.L_x_677:
[----:B------:R-:W0:Y:S01]  /*0e80*/  S2R R21, SR_LANEID ;  /* 0x0000000000157919 */ /* 0x000e220000000000 */
[----:B------:R-:W-:Y:S01]  /*0e90*/  FFMA.FTZ R16, R2, R11, R16 ;  /* 0x0000000b02107223 */ /* 0x000fe20000010010 */
[----:B------:R-:W-:Y:S01]  /*0ea0*/  FADD.FTZ R19, R11, R19 ;  /* 0x000000130b137221 */ /* 0x000fe20000010000 */
[----:B------:R-:W-:Y:S01]  /*0eb0*/  FMUL.FTZ R11, R14, R6 ;  /* 0x000000060e0b7220 */ /* 0x000fe20000410000 */
[----:B------:R-:W1:Y:S01]  /*0ec0*/  S2UR UR16, SR_CgaCtaId ;  /* 0x00000000001079c3 */ /* 0x000e620000008800 */
[----:B------:R-:W-:Y:S01]  /*0ed0*/  UMOV UR7, 0x400 ;  /* 0x0000040000077882 */ /* 0x000fe20000000000 */
[----:B------:R-:W-:Y:S01]  /*0ee0*/  FFMA.FTZ R10, R10, R13, RZ ;  /* 0x0000000d0a0a7223 */ /* 0x000fe200000100ff */
[C---:B------:R-:W-:Y:S01]  /*0ef0*/  FFMA.FTZ R16, R12.reuse, R11, R16 ;  /* 0x0000000b0c107223 */ /* 0x040fe20000010010 */
[----:B------:R-:W-:Y:S01]  /*0f00*/  FADD.FTZ R11, R19, R11 ;  /* 0x0000000b130b7221 */ /* 0x000fe20000010000 */
[----:B------:R-:W-:Y:S01]  /*0f10*/  FMUL.FTZ R19, R15, R7 ;  /* 0x000000070f137220 */ /* 0x000fe20000410000 */
[----:B------:R-:W-:Y:S01]  /*0f20*/  UIADD3 UR4, UR7, 0xa0, URZ ;  /* 0x000000a007047890 */ /* 0x000fe2000fffe03f */
[----:B------:R-:W-:Y:S01]  /*0f30*/  FFMA.FTZ R12, R12, R14, R10 ;  /* 0x0000000e0c0c7223 */ /* 0x000fe2000001000a */
[----:B------:R-:W-:Y:S01]  /*0f40*/  FFMA.FTZ R2, R2, R17, RZ ;  /* 0x0000001102027223 */ /* 0x000fe200000100ff */
[C---:B------:R-:W-:Y:S01]  /*0f50*/  FFMA.FTZ R16, R18.reuse, R19, R16 ;  /* 0x0000001312107223 */ /* 0x040fe20000010010 */
[----:B------:R-:W-:Y:S01]  /*0f60*/  FADD.FTZ R11, R19, R11 ;  /* 0x0000000b130b7221 */ /* 0x000fe20000010000 */
[----:B------:R-:W-:Y:S01]  /*0f70*/  ISETP.NE.AND P3, PT, R3, RZ, PT ;  /* 0x000000ff0300720c */ /* 0x000fe20003f65270 */
[----:B------:R-:W-:Y:S01]  /*0f80*/  FADD.FTZ R10, RZ, R13 ;  /* 0x0000000dff0a7221 */ /* 0x000fe20000010000 */
[----:B------:R-:W-:Y:S01]  /*0f90*/  FADD.FTZ R17, RZ, R17 ;  /* 0x00000011ff117221 */ /* 0x000fe20000010000 */
[----:B------:R-:W2:Y:S01]  /*0fa0*/  SHFL.DOWN PT, R19, R16, 0x1, 0x1f ;  /* 0x08201f0010137f89 */ /* 0x000ea200000e0000 */
[----:B------:R-:W-:Y:S01]  /*0fb0*/  FFMA.FTZ R13, R18, R15, R2 ;  /* 0x0000000f120d7223 */ /* 0x000fe20000010002 */
[----:B------:R-:W-:Y:S01]  /*0fc0*/  FADD.FTZ R14, R10, R14 ;  /* 0x0000000e0a0e7221 */ /* 0x000fe20000010000 */
[----:B------:R-:W-:Y:S01]  /*0fd0*/  FADD.FTZ R15, R17, R15 ;  /* 0x0000000f110f7221 */ /* 0x000fe20000010000 */
[----:B------:R-:W3:Y:S01]  /*0fe0*/  SHFL.DOWN PT, R20, R11, 0x1, 0x1f ;  /* 0x08201f000b147f89 */ /* 0x000ee200000e0000 */
[----:B------:R-:W-:Y:S01]  /*0ff0*/  BSSY B0, `(.L_x_678) ;  /* 0x0000046000007945 */ /* 0x000fe20003800000 */
[----:B------:R-:W-:Y:S01]  /*1000*/  ISETP.GT.U32.AND P4, PT, R3, 0xe, PT ;  /* 0x0000000e0300780c */ /* 0x000fe20003f84070 */
[----:B-1----:R-:W-:Y:S01]  /*1010*/  ULEA UR4, UR16, UR4, 0x18 ;  /* 0x0000000410047291 */ /* 0x002fe2000f8ec03f */
[----:B0-----:R-:W-:-:S05]  /*1020*/  ISETP.GT.AND P0, PT, R21, 0x1e, PT ;  /* 0x0000001e1500780c */ /* 0x001fca0003f04270 */
[----:B------:R-:W-:-:S05]  /*1030*/  LEA R2, R3, UR4, 0x4 ;  /* 0x0000000403027c11 */ /* 0x000fca000f8e20ff */
[----:B------:R-:W-:Y:S03]  /*1040*/  STS.128 [R2], R12 ;  /* 0x0000000c02007388 */ /* 0x000fe60000000c00 */
[----:B--2---:R-:W-:Y:S01]  /*1050*/  @!P0 FADD.FTZ R16, R16, R19 ;  /* 0x0000001310108221 */ /* 0x004fe20000010000 */
[----:B---3--:R-:W-:Y:S01]  /*1060*/  @!P0 FADD.FTZ R11, R11, R20 ;  /* 0x000000140b0b8221 */ /* 0x008fe20000010000 */
[----:B------:R-:W-:-:S03]  /*1070*/  ISETP.GT.AND P0, PT, R21, 0x1d, PT ;  /* 0x0000001d1500780c */ /* 0x000fc60003f04270 */
[----:B------:R-:W0:Y:S04]  /*1080*/  SHFL.DOWN PT, R19, R16, 0x2, 0x1f ;  /* 0x08401f0010137f89 */ /* 0x000e2800000e0000 */
[----:B------:R-:W1:Y:S06]  /*1090*/  SHFL.DOWN PT, R20, R11, 0x2, 0x1f ;  /* 0x08401f000b147f89 */ /* 0x000e6c00000e0000 */
        /* <DEDUP_REMOVED lines=12> */
[----:B------:R-:W-:-:S03]  /*1160*/  ISETP.GT.AND P0, PT, R21, 0xf, PT ;  /* 0x0000000f1500780c */ /* 0x000fc60003f04270 */
[----:B------:R-:W0:Y:S04]  /*1170*/  SHFL.DOWN PT, R20, R16, 0x10, 0x1f ;  /* 0x0a001f0010147f89 */ /* 0x000e2800000e0000 */
[----:B------:R-:W1:Y:S06]  /*1180*/  SHFL.DOWN PT, R19, R11, 0x10, 0x1f ;  /* 0x0a001f000b137f89 */ /* 0x000e6c00000e0000 */
[----:B0-----:R-:W-:Y:S01]  /*1190*/  @!P0 FADD.FTZ R16, R16, R20 ;  /* 0x0000001410108221 */ /* 0x001fe20000010000 */
[----:B-1----:R-:W-:Y:S01]  /*11a0*/  @!P0 FADD.FTZ R11, R11, R19 ;  /* 0x000000130b0b8221 */ /* 0x002fe20000010000 */
[----:B------:R-:W-:-:S03]  /*11b0*/  ISETP.NE.AND P0, PT, R21, RZ, PT ;  /* 0x000000ff1500720c */ /* 0x000fc60003f05270 */
[----:B------:R-:W-:-:S10]  /*11c0*/  MOV R10, R16 ;  /* 0x00000010000a7202 */ /* 0x000fd40000000f00 */
[----:B------:R0:W-:Y:S01]  /*11d0*/  @!P0 STS.64 [R37+0x10], R10 ;  /* 0x0000100a25008388 */ /* 0x0001e20000000a00 */
[----:B------:R-:W-:Y:S06]  /*11e0*/  BAR.SYNC.DEFER_BLOCKING 0x0 ;  /* 0x0000000000007b1d */ /* 0x000fec0000010000 */
[----:B------:R-:W-:Y:S05]  /*11f0*/  @P3 BRA `(.L_x_679) ;  /* 0x0000000000943947 */ /* 0x000fea0003800000 */
[----:B------:R-:W-:-:S09]  /*1200*/  ULEA UR4, UR16, UR7, 0x18 ;  /* 0x0000000710047291 */ /* 0x000fd2000f8ec03f */
[----:B------:R-:W1:Y:S04]  /*1210*/  LDS.64 R20, [UR4+0x18] ;  /* 0x00001804ff147984 */ /* 0x000e680008000a00 */
[----:B------:R-:W2:Y:S01]  /*1220*/  LDS.128 R16, [UR4+0x20] ;  /* 0x00002004ff107984 */ /* 0x000ea20008000c00 */
[----:B-1----:R-:W-:Y:S01]  /*1230*/  FADD.FTZ R20, R10, R20 ;  /* 0x000000140a147221 */ /* 0x002fe20000010000 */
[----:B0-----:R-:W-:-:S03]  /*1240*/  FADD.FTZ R11, R11, R21 ;  /* 0x000000150b0b7221 */ /* 0x001fc60000010000 */
[----:B--2---:R-:W-:Y:S01]  /*1250*/  FADD.FTZ R16, R20, R16 ;  /* 0x0000001014107221 */ /* 0x004fe20000010000 */
[----:B------:R-:W-:Y:S01]  /*1260*/  FADD.FTZ R10, R11, R17 ;  /* 0x000000110b0a7221 */ /* 0x000fe20000010000 */
[----:B------:R-:W0:Y:S02]  /*1270*/  LDS.128 R20, [UR4+0x30] ;  /* 0x00003004ff147984 */ /* 0x000e240008000c00 */
[----:B------:R-:W-:Y:S01]  /*1280*/  FADD.FTZ R16, R16, R18 ;  /* 0x0000001210107221 */ /* 0x000fe20000010000 */
[----:B------:R-:W-:-:S03]  /*1290*/  FADD.FTZ R10, R10, R19 ;  /* 0x000000130a0a7221 */ /* 0x000fc60000010000 */
[----:B0-----:R-:W-:Y:S01]  /*12a0*/  FADD.FTZ R20, R16, R20 ;  /* 0x0000001410147221 */ /* 0x001fe20000010000 */
        /* <DEDUP_REMOVED lines=18> */
[----:B------:R-:W-:Y:S01]  /*13d0*/  FADD.FTZ R17, R17, R19 ;  /* 0x0000001311117221 */ /* 0x000fe20000010000 */
[----:B------:R-:W1:Y:S02]  /*13e0*/  LDS.64 R10, [UR4+0x80] ;  /* 0x00008004ff0a7984 */ /* 0x000e640008000a00 */
[----:B0-----:R-:W-:Y:S01]  /*13f0*/  FADD.FTZ R16, R16, R20 ;  /* 0x0000001410107221 */ /* 0x001fe20000010000 */
[----:B------:R-:W-:-:S03]  /*1400*/  FADD.FTZ R17, R17, R21 ;  /* 0x0000001511117221 */ /* 0x000fc60000010000 */
[----:B------:R-:W-:Y:S01]  /*1410*/  FADD.FTZ R16, R16, R22 ;  /* 0x0000001610107221 */ /* 0x000fe20000010000 */
[----:B------:R-:W-:-:S03]  /*1420*/  FADD.FTZ R17, R17, R23 ;  /* 0x0000001711117221 */ /* 0x000fc60000010000 */
[----:B-1----:R-:W-:Y:S01]  /*1430*/  FADD.FTZ R10, R16, R10 ;  /* 0x0000000a100a7221 */ /* 0x002fe20000010000 */
[----:B------:R-:W-:-:S07]  /*1440*/  FADD.FTZ R11, R17, R11 ;  /* 0x0000000b110b7221 */ /* 0x000fce0000010000 */
.L_x_679:
[----:B------:R-:W-:Y:S05]  /*1450*/  BSYNC B0 ;  /* 0x0000000000007941 */ /* 0x000fea0003800000 */
.L_x_678:
[----:B------:R-:W-:Y:S06]  /*1460*/  BAR.SYNC.DEFER_BLOCKING 0x0 ;  /* 0x0000000000007b1d */ /* 0x000fec0000010000 */
[----:B------:R-:W-:Y:S04]  /*1470*/  BSSY B0, `(.L_x_680) ;  /* 0x000009d000007945 */ /* 0x000fe80003800000 */
[----:B------:R-:W-:Y:S05]  /*1480*/  @P4 BRA `(.L_x_681) ;  /* 0x00000008006c4947 */ /* 0x000fea0003800000 */
[----:B------:R-:W1:Y:S04]  /*1490*/  LDS.128 R16, [R2+0xf0] ;  /* 0x0000f00002107984 */ /* 0x000e680000000c00 */
[----:B------:R-:W2:Y:S01]  /*14a0*/  LDS.128 R20, [R2+0x1e0] ;  /* 0x0001e00002147984 */ /* 0x000ea20000000c00 */
        /* <DEDUP_REMOVED lines=9> */
[----:B-1----:R-:W-:Y:S01]  /*1540*/  FADD.FTZ R12, R16, R12 ;  /* 0x0000000c100c7221 */ /* 0x002fe20000010000 */
[----:B------:R-:W-:Y:S01]  /*1550*/  FADD.FTZ R21, R21, R13 ;  /* 0x0000000d15157221 */ /* 0x000fe20000010000 */
[----:B------:R-:W1:Y:S01]  /*1560*/  LDS.128 R16, [R2+0x3c0] ;  /* 0x0003c00002107984 */ /* 0x000e620000000c00 */
        /* <DEDUP_REMOVED lines=131> */
[----:B------:R-:W-:-:S02]  /*1da0*/  FADD.FTZ R23, R23, R15 ;  /* 0x0000000f17177221 */ /* 0x000fc40000010000 */
[----:B------:R-:W2:Y:S01]  /*1db0*/  LDS.128 R12, [R2+0x1d10] ;  /* 0x001d1000020c7984 */ /* 0x000ea20000000c00 */
[----:B-1----:R-:W-:Y:S01]  /*1dc0*/  FADD.FTZ R16, R20, R16 ;  /* 0x0000001014107221 */ /* 0x002fe20000010000 */
[----:B------:R-:W-:Y:S01]  /*1dd0*/  FADD.FTZ R17, R21, R17 ;  /* 0x0000001115117221 */ /* 0x000fe20000010000 */
[----:B------:R-:W-:Y:S01]  /*1de0*/  FADD.FTZ R18, R22, R18 ;  /* 0x0000001216127221 */ /* 0x000fe20000010000 */
[----:B------:R-:W-:Y:S01]  /*1df0*/  FADD.FTZ R19, R23, R19 ;  /* 0x0000001317137221 */ /* 0x000fe20000010000 */
[----:B--2---:R-:W-:Y:S01]  /*1e00*/  FADD.FTZ R12, R16, R12 ;  /* 0x0000000c100c7221 */ /* 0x004fe20000010000 */
[----:B------:R-:W-:Y:S01]  /*1e10*/  FADD.FTZ R13, R17, R13 ;  /* 0x0000000d110d7221 */ /* 0x000fe20000010000 */
[----:B------:R-:W-:Y:S01]  /*1e20*/  FADD.FTZ R14, R18, R14 ;  /* 0x0000000e120e7221 */ /* 0x000fe20000010000 */
[----:B------:R-:W-:-:S07]  /*1e30*/  FADD.FTZ R15, R19, R15 ;  /* 0x0000000f130f7221 */ /* 0x000fce0000010000 */
.L_x_681:
[----:B------:R-:W-:Y:S05]  /*1e40*/  BSYNC B0 ;  /* 0x0000000000007941 */ /* 0x000fea0003800000 */
.L_x_680:
[----:B------:R-:W1:Y:S01]  /*1e50*/  LDC.64 R22, c[0x0][0x268] ;  /* 0x00009a00ff167b82 */ /* 0x000e620000000a00 */
[----:B------:R-:W-:Y:S01]  /*1e60*/  IMAD R17, R34, 0xf, R3 ;  /* 0x0000000f22117824 */ /* 0x000fe200078e0203 */
[----:B------:R-:W-:Y:S01]  /*1e70*/  BSSY B0, `(.L_x_682) ;  /* 0x0000011000007945 */ /* 0x000fe20003800000 */
[----:B------:R-:W-:Y:S02]  /*1e80*/  ISETP.GE.U32.AND P0, PT, R32, 0x2, PT ;  /* 0x000000022000780c */ /* 0x000fe40003f06070 */
[----:B-1----:R-:W-:Y:S01]  /*1e90*/  IMAD.WIDE R22, R17, 0x4, R22 ;  /* 0x0000000411167825 */ /* 0x002fe200078e0216 */
[----:B------:R-:W-:Y:S10]  /*1ea0*/  @P4 BRA `(.L_x_683) ;  /* 0x0000000000344947 */ /* 0x000ff40003800000 */
[----:B------:R-:W1:Y:S01]  /*1eb0*/  LDC.64 R20, c[0x0][0x288] ;  /* 0x0000a200ff147b82 */ /* 0x000e620000000a00 */
[----:B------:R-:W-:Y:S01]  /*1ec0*/  MOV R18, UR10 ;  /* 0x0000000a00127c02 */ /* 0x000fe20008000f00 */
[----:B------:R2:W-:Y:S01]  /*1ed0*/  REDG.E.ADD.F32.FTZ.RN.STRONG.GPU desc[UR12][R22.64], R12 ;  /* 0x0000000c160079a6 */ /* 0x0005e2000c10f38c */
[----:B------:R-:W-:Y:S02]  /*1ee0*/  MOV R2, UR9 ;  /* 0x0000000900027c02 */ /* 0x000fe40008000f00 */
[----:B------:R-:W-:-:S04]  /*1ef0*/  LEA R18, P4, R18, R22, 0x2 ;  /* 0x0000001612127211 */ /* 0x000fc800078810ff */
[----:B------:R-:W-:-:S05]  /*1f00*/  IADD3.X R19, R23, UR8, RZ, P4, !PT ;  /* 0x0000000817137c10 */ /* 0x000fca000a7fe4ff */
[----:B------:R3:W-:Y:S01]  /*1f10*/  REDG.E.ADD.F32.FTZ.RN.STRONG.GPU desc[UR12][R18.64], R13 ;  /* 0x0000000d120079a6 */ /* 0x0007e2000c10f38c */
[-C--:B-1----:R-:W-:Y:S02]  /*1f20*/  LEA R16, P5, R20, R22.reuse, 0x2 ;  /* 0x0000001614107211 */ /* 0x082fe400078a10ff */
[----:B--2---:R-:W-:Y:S02]  /*1f30*/  LEA R22, P6, R2, R22, 0x2 ;  /* 0x0000001602167211 */ /* 0x004fe400078c10ff */
[----:B------:R-:W-:Y:S02]  /*1f40*/  LEA.HI.X R17, R20, R23, R21, 0x2, P5 ;  /* 0x0000001714117211 */ /* 0x000fe400028f1415 */
[----:B------:R-:W-:-:S03]  /*1f50*/  IADD3.X R23, R23, UR5, RZ, P6, !PT ;  /* 0x0000000517177c10 */ /* 0x000fc6000b7fe4ff */
[----:B------:R3:W-:Y:S04]  /*1f60*/  REDG.E.ADD.F32.FTZ.RN.STRONG.GPU desc[UR12][R16.64], R14 ;  /* 0x0000000e100079a6 */ /* 0x0007e8000c10f38c */
[----:B------:R3:W-:Y:S02]  /*1f70*/  REDG.E.ADD.F32.FTZ.RN.STRONG.GPU desc[UR12][R22.64], R15 ;  /* 0x0000000f160079a6 */ /* 0x0007e4000c10f38c */
.L_x_683:
[----:B------:R-:W-:Y:S05]  /*1f80*/  BSYNC B0 ;  /* 0x0000000000007941 */ /* 0x000fea0003800000 */
.L_x_682:
[----:B------:R-:W-:Y:S05]  /*1f90*/  @!P0 BRA `(.L_x_684) ;  /* 0x00000010008c8947 */ /* 0x000fea0003800000 */
[----:B---3--:R-:W1:Y:S01]  /*1fa0*/  LDC.64 R12, c[0x0][0x258] ;  /* 0x00009600ff0c7b82 */ /* 0x008e620000000a00 */
        /* <DEDUP_REMOVED lines=16> */
[----:B------:R-:W-:-:S04]  /*20b0*/  SEL R21, R32, RZ, !P0 ;  /* 0x000000ff20157207 */ /* 0x000fc80004000000 */
[----:B------:R-:W-:Y:S02]  /*20c0*/  SEL R2, R2, 0xffffffff, !P0 ;  /* 0xffffffff02027807 */ /* 0x000fe40004000000 */
[----:B------:R-:W-:-:S03]  /*20d0*/  ISETP.NE.AND P0, PT, R21, -0x1, PT ;  /* 0xffffffff1500780c */ /* 0x000fc60003f05270 */
[----:B------:R-:W-:Y:S01]  /*20e0*/  IMAD R19, R2, UR4, RZ ;  /* 0x0000000402137c24 */ /* 0x000fe2000f8e02ff */
[----:B-1----:R-:W-:Y:S02]  /*20f0*/  ISETP.EQ.U32.AND P4, PT, R16, UR7, PT ;  /* 0x0000000710007c0c */ /* 0x002fe4000bf82070 */
[----:B------:R-:W-:-:S04]  /*2100*/  LEA R16, P5, R18, R14, 0x3 ;  /* 0x0000000e12107211 */ /* 0x000fc800078a18ff */
[----:B------:R-:W-:-:S05]  /*2110*/  LEA.HI.X R17, R18, R15, RZ, 0x3, P5 ;  /* 0x0000000f12117211 */ /* 0x000fca00028f1cff */
[----:B------:R1:W-:Y:S02]  /*2120*/  STG.E.64 desc[UR12][R16.64], R10 ;  /* 0x0000000a10007986 */ /* 0x0003e4000c101b0c */
[----:B------:R-:W-:Y:S06]  /*2130*/  @P4 MEMBAR.ALL.GPU ;  /* 0x0000000000004992 */ /* 0x000fec000000a000 */
[----:B------:R-:W-:-:S00]  /*2140*/  @P4 ERRBAR ;  /* 0x00000000000049ab */ /* 0x000fc00000000000 */
[----:B------:R-:W-:Y:S06]  /*2150*/  @P4 CGAERRBAR ;  /* 0x00000000000045ab */ /* 0x000fec0000000000 */
[----:B------:R1:W-:Y:S01]  /*2160*/  @P4 REDG.E.ADD.S32.STRONG.GPU desc[UR12][R12.64], R19 ;  /* 0x000000130c00498e */ /* 0x0003e2000c10e38c */
[----:B------:R-:W-:Y:S05]  /*2170*/  @!P0 BRA `(.L_x_685) ;  /* 0x0000000000148947 */ /* 0x000fea0003800000 */
.L_x_686:
[----:B------:R-:W2:Y:S04]  /*2180*/  LDG.E.STRONG.GPU R2, desc[UR12][R12.64] ;  /* 0x0000000c0c027981 */ /* 0x000ea8000c1ef900 */
[----:B--2---:R-:W-:Y:S01]  /*2190*/  CCTL.IVALL ;  /* 0x00000000ff00798f */ /* 0x004fe20002000000 */
[----:B------:R-:W-:Y:S05]  /*21a0*/  YIELD ;  /* 0x0000000000007946 */ /* 0x000fea0003800000 */
[----:B------:R-:W-:-:S13]  /*21b0*/  ISETP.NE.AND P0, PT, R2, R21, PT ;  /* 0x000000150200720c */ /* 0x000fda0003f05270 */
[----:B------:R-:W-:Y:S05]  /*21c0*/  @P0 BRA `(.L_x_686) ;  /* 0xfffffffc00ec0947 */ /* 0x000fea000383ffff */
.L_x_685:
[----:B------:R-:W-:Y:S01]  /*21d0*/  ISETP.NE.AND P0, PT, R32, RZ, PT ;  /* 0x000000ff2000720c */ /* 0x000fe20003f05270 */
[----:B------:R-:W-:Y:S05]  /*21e0*/  WARPSYNC.ALL ;  /* 0x0000000000007948 */ /* 0x000fea0003800000 */
[----:B------:R-:W-:Y:S07]  /*21f0*/  BAR.SYNC.DEFER_BLOCKING 0x0 ;  /* 0x0000000000007b1d */ /* 0x000fee0000010000 */
[----:B------:R-:W-:Y:S05]  /*2200*/  @!P0 BRA `(.L_x_684) ;  /* 0x0000000c00f08947 */ /* 0x000fea0003800000 */
[----:B------:R-:W-:Y:S02]  /*2210*/  IADD3 R2, R32, -0x1, RZ ;  /* 0xffffffff20027810 */ /* 0x000fe40007ffe0ff */
[----:B-1----:R-:W-:Y:S02]  /*2220*/  MOV R12, RZ ;  /* 0x000000ff000c7202 */ /* 0x002fe40000000f00 */
[----:B------:R-:W-:-:S13]  /*2230*/  ISETP.GE.U32.AND P0, PT, R2, 0x3, PT ;  /* 0x000000030200780c */ /* 0x000fda0003f06070 */
[----:B------:R-:W-:Y:S05]  /*2240*/  @!P0 BRA `(.L_x_687) ;  /* 0x0000000c006c8947 */ /* 0x000fea0003800000 */
[----:B------:R-:W-:Y:S01]  /*2250*/  LOP3.LUT R16, R32, 0x3, RZ, 0xc0, !PT ;  /* 0x0000000320107812 */ /* 0x000fe200078ec0ff */
[----:B------:R-:W-:-:S03]  /*2260*/  HFMA2.MMA R12, -RZ, RZ, 0, 0 ;  /* 0x00000000ff0c7435 */ /* 0x000fc600000001ff */
[----:B------:R-:W-:-:S04]  /*2270*/  IADD3 R16, -R16, R32, RZ ;  /* 0x0000002010107210 */ /* 0x000fc80007ffe1ff */
[----:B------:R-:W-:Y:S02]  /*2280*/  ISETP.GT.AND P0, PT, R16, RZ, PT ;  /* 0x000000ff1000720c */ /* 0x000fe40003f04270 */
[----:B------:R-:W-:-:S11]  /*2290*/  MOV R2, R16 ;  /* 0x0000001000027202 */ /* 0x000fd60000000f00 */
[----:B------:R-:W-:Y:S05]  /*22a0*/  @!P0 BRA `(.L_x_688) ;  /* 0x0000000800d88947 */ /* 0x000fea0003800000 */
[----:B------:R-:W-:Y:S02]  /*22b0*/  ISETP.GT.AND P4, PT, R2, 0xc, PT ;  /* 0x0000000c0200780c */ /* 0x000fe40003f84270 */
[----:B------:R-:W-:-:S11]  /*22c0*/  PLOP3.LUT P0, PT, PT, PT, PT, 0x80, 0x0 ;  /* 0x000000000000781c */ /* 0x000fd60003f0f070 */
[----:B------:R-:W-:Y:S05]  /*22d0*/  @!P4 BRA `(.L_x_689) ;  /* 0x0000000400d0c947 */ /* 0x000fea0003800000 */
[----:B------:R-:W-:-:S13]  /*22e0*/  PLOP3.LUT P0, PT, PT, PT, PT, 0x8, 0x0 ;  /* 0x000000000000781c */ /* 0x000fda0003f0e170 */
.L_x_690:
        /* <DEDUP_REMOVED lines=9> */
[----:B------:R-:W-:-:S04]  /*2380*/  @!P4 IMAD R19, R0, R18, R26 ;  /* 0x000000120013c224 */ /* 0x000fc800078e021a */
[----:B------:R-:W-:-:S06]  /*2390*/  @!P4 IMAD.WIDE.U32 R18, R19, 0x8, R14 ;  /* 0x000000081312c825 */ /* 0x000fcc00078e000e */
[----:B------:R-:W2:Y:S01]  /*23a0*/  @!P4 LDG.E.64 R18, desc[UR12][R18.64] ;  /* 0x0000000c1212c981 */ /* 0x000ea2000c1e1b00 */
[----:B0-----:R-:W-:Y:S01]  /*23b0*/  @!P6 FADD.FTZ R10, R10, R16 ;  /* 0x000000100a0ae221 */ /* 0x001fe20000010000 */
[----:B------:R-:W-:Y:S02]  /*23c0*/  @!P5 IMAD R16, R0, R20, R26 ;  /* 0x000000140010d224 */ /* 0x000fe400078e021a */
[----:B------:R-:W-:Y:S01]  /*23d0*/  @!P6 FADD.FTZ R11, R11, R17 ;  /* 0x000000110b0be221 */ /* 0x000fe20000010000 */
[----:B------:R-:W-:Y:S01]  /*23e0*/  ISETP.EQ.OR P6, PT, R13, UR14, P3 ;  /* 0x0000000e0d007c0c */ /* 0x000fe20009fc2670 */
[----:B------:R-:W-:-:S06]  /*23f0*/  @!P5 IMAD.WIDE.U32 R16, R16, 0x8, R14 ;  /* 0x000000081010d825 */ /* 0x000fcc00078e000e */
[----:B------:R-:W3:Y:S06]  /*2400*/  @!P5 LDG.E.64 R16, desc[UR12][R16.64] ;  /* 0x0000000c1010d981 */ /* 0x000eec000c1e1b00 */
[----:B------:R-:W-:-:S04]  /*2410*/  @!P6 IMAD R20, R0, R13, R26 ;  /* 0x0000000d0014e224 */ /* 0x000fc800078e021a */
[----:B------:R-:W-:-:S06]  /*2420*/  @!P6 IMAD.WIDE.U32 R20, R20, 0x8, R14 ;  /* 0x000000081414e825 */ /* 0x000fcc00078e000e */
[----:B------:R-:W4:Y:S01]  /*2430*/  @!P6 LDG.E.64 R20, desc[UR12][R20.64] ;  /* 0x0000000c1414e981 */ /* 0x000f22000c1e1b00 */
[----:B------:R-:W-:Y:S01]  /*2440*/  IADD3 R22, R12, 0x4, RZ ;  /* 0x000000040c167810 */ /* 0x000fe20007ffe0ff */
[----:B--2---:R-:W-:Y:S01]  /*2450*/  @!P4 FADD.FTZ R10, R10, R18 ;  /* 0x000000120a0ac221 */ /* 0x004fe20000010000 */
[----:B------:R-:W-:Y:S02]  /*2460*/  @!P4 FADD.FTZ R11, R11, R19 ;  /* 0x000000130b0bc221 */ /* 0x000fe40000010000 */
[----:B------:R-:W-:Y:S02]  /*2470*/  ISETP.EQ.OR P4, PT, R22, UR14, P3 ;  /* 0x0000000e16007c0c */ /* 0x000fe40009f82670 */
[C---:B------:R-:W-:Y:S02]  /*2480*/  IADD3 R23, R12.reuse, 0x5, RZ ;  /* 0x000000050c177810 */ /* 0x040fe40007ffe0ff */
[----:B------:R-:W-:-:S09]  /*2490*/  IADD3 R13, R12, 0x6, RZ ;  /* 0x000000060c0d7810 */ /* 0x000fd20007ffe0ff */
[----:B------:R-:W-:-:S04]  /*24a0*/  @!P4 IMAD R19, R0, R22, R26 ;  /* 0x000000160013c224 */ /* 0x000fc800078e021a */
[----:B------:R-:W-:-:S06]  /*24b0*/  @!P4 IMAD.WIDE.U32 R18, R19, 0x8, R14 ;  /* 0x000000081312c825 */ /* 0x000fcc00078e000e */
[----:B------:R-:W2:Y:S01]  /*24c0*/  @!P4 LDG.E.64 R18, desc[UR12][R18.64] ;  /* 0x0000000c1212c981 */ /* 0x000ea2000c1e1b00 */
[----:B---3--:R-:W-:Y:S01]  /*24d0*/  @!P5 FADD.FTZ R10, R10, R16 ;  /* 0x000000100a0ad221 */ /* 0x008fe20000010000 */
[----:B------:R-:W-:Y:S01]  /*24e0*/  @!P5 FADD.FTZ R11, R11, R17 ;  /* 0x000000110b0bd221 */ /* 0x000fe20000010000 */
[----:B------:R-:W-:-:S13]  /*24f0*/  ISETP.EQ.OR P5, PT, R23, UR14, P3 ;  /* 0x0000000e17007c0c */ /* 0x000fda0009fa2670 */
[----:B------:R-:W-:Y:S02]  /*2500*/  @!P5 IMAD R16, R0, R23, R26 ;  /* 0x000000170010d224 */ /* 0x000fe400078e021a */
[----:B----4-:R-:W-:Y:S01]  /*2510*/  @!P6 FADD.FTZ R10, R10, R20 ;  /* 0x000000140a0ae221 */ /* 0x010fe20000010000 */
        /* <DEDUP_REMOVED lines=28> */
[----:B--2---:R-:W-:Y:S01]  /*26e0*/  @!P4 FADD.FTZ R10, R10, R18 ;  /* 0x000000120a0ac221 */ /* 0x004fe20000010000 */
[C---:B------:R-:W-:Y:S01]  /*26f0*/  IADD3 R18, R12.reuse, 0xa, RZ ;  /* 0x0000000a0c127810 */ /* 0x040fe20007ffe0ff */
[----:B------:R-:W-:Y:S01]  /*2700*/  @!P4 FADD.FTZ R11, R11, R19 ;  /* 0x000000130b0bc221 */ /* 0x000fe20000010000 */
[----:B------:R-:W-:Y:S02]  /*2710*/  IADD3 R19, R12, 0xb, RZ ;  /* 0x0000000b0c137810 */ /* 0x000fe40007ffe0ff */
[----:B------:R-:W-:Y:S02]  /*2720*/  ISETP.EQ.OR P4, PT, R18, UR14, P3 ;  /* 0x0000000e12007c0c */ /* 0x000fe40009f82670 */
[----:B------:R-:W-:-:S11]  /*2730*/  IADD3 R13, R12, 0xc, RZ ;  /* 0x0000000c0c0d7810 */ /* 0x000fd60007ffe0ff */
[----:B------:R-:W-:Y:S02]  /*2740*/  @!P4 IMAD R18, R0, R18, R26 ;  /* 0x000000120012c224 */ /* 0x000fe400078e021a */
[----:B---3--:R-:W-:Y:S01]  /*2750*/  @!P5 FADD.FTZ R10, R10, R16 ;  /* 0x000000100a0ad221 */ /* 0x008fe20000010000 */
[----:B------:R-:W-:Y:S01]  /*2760*/  @!P5 FADD.FTZ R11, R11, R17 ;  /* 0x000000110b0bd221 */ /* 0x000fe20000010000 */
[----:B------:R-:W-:-:S13]  /*2770*/  ISETP.EQ.OR P5, PT, R19, UR14, P3 ;  /* 0x0000000e13007c0c */ /* 0x000fda0009fa2670 */
[----:B------:R-:W-:Y:S02]  /*2780*/  @!P5 IMAD R16, R0, R19, R26 ;  /* 0x000000130010d224 */ /* 0x000fe400078e021a */
[----:B------:R-:W-:-:S04]  /*2790*/  @!P4 IMAD.WIDE.U32 R18, R18, 0x8, R14 ;  /* 0x000000081212c825 */ /* 0x000fc800078e000e */
[----:B----4-:R-:W-:Y:S01]  /*27a0*/  @!P6 FADD.FTZ R10, R10, R20 ;  /* 0x000000140a0ae221 */ /* 0x010fe20000010000 */
[----:B------:R-:W-:Y:S01]  /*27b0*/  @!P6 FADD.FTZ R11, R11, R21 ;  /* 0x000000150b0be221 */ /* 0x000fe20000010000 */
[----:B------:R-:W-:Y:S01]  /*27c0*/  ISETP.EQ.OR P6, PT, R13, UR14, P3 ;  /* 0x0000000e0d007c0c */ /* 0x000fe20009fc2670 */
[----:B------:R-:W-:Y:S01]  /*27d0*/  @!P5 IMAD.WIDE.U32 R16, R16, 0x8, R14 ;  /* 0x000000081010d825 */ /* 0x000fe200078e000e */
[----:B------:R-:W2:Y:S05]  /*27e0*/  @!P4 LDG.E.64 R18, desc[UR12][R18.64] ;  /* 0x0000000c1212c981 */ /* 0x000eaa000c1e1b00 */
[----:B------:R-:W3:Y:S06]  /*27f0*/  @!P5 LDG.E.64 R16, desc[UR12][R16.64] ;  /* 0x0000000c1010d981 */ /* 0x000eec000c1e1b00 */
[----:B------:R-:W-:-:S04]  /*2800*/  @!P6 IMAD R20, R0, R13, R26 ;  /* 0x0000000d0014e224 */ /* 0x000fc800078e021a */
[----:B------:R-:W-:-:S06]  /*2810*/  @!P6 IMAD.WIDE.U32 R20, R20, 0x8, R14 ;  /* 0x000000081414e825 */ /* 0x000fcc00078e000e */
[----:B------:R-:W4:Y:S01]  /*2820*/  @!P6 LDG.E.64 R20, desc[UR12][R20.64] ;  /* 0x0000000c1414e981 */ /* 0x000f22000c1e1b00 */
[----:B------:R-:W-:Y:S01]  /*2830*/  IADD3 R13, R12, 0xd, RZ ;  /* 0x0000000d0c0d7810 */ /* 0x000fe20007ffe0ff */
[----:B--2---:R-:W-:Y:S01]  /*2840*/  @!P4 FADD.FTZ R10, R10, R18 ;  /* 0x000000120a0ac221 */ /* 0x004fe20000010000 */
[----:B------:R-:W-:Y:S02]  /*2850*/  @!P4 FADD.FTZ R11, R11, R19 ;  /* 0x000000130b0bc221 */ /* 0x000fe40000010000 */
[----:B------:R-:W-:Y:S01]  /*2860*/  ISETP.EQ.OR P4, PT, R13, UR14, P3 ;  /* 0x0000000e0d007c0c */ /* 0x000fe20009f82670 */
[----:B---3--:R-:W-:Y:S01]  /*2870*/  @!P5 FADD.FTZ R10, R10, R16 ;  /* 0x000000100a0ad221 */ /* 0x008fe20000010000 */
[----:B------:R-:W-:Y:S01]  /*2880*/  IADD3 R16, R12, 0xe, RZ ;  /* 0x0000000e0c107810 */ /* 0x000fe20007ffe0ff */
[----:B------:R-:W-:-:S03]  /*2890*/  @!P5 FADD.FTZ R11, R11, R17 ;  /* 0x000000110b0bd221 */ /* 0x000fc60000010000 */
[----:B------:R-:W-:Y:S02]  /*28a0*/  ISETP.EQ.OR P5, PT, R16, UR14, P3 ;  /* 0x0000000e10007c0c */ /* 0x000fe40009fa2670 */
[----:B------:R-:W-:-:S05]  /*28b0*/  IADD3 R18, R12, 0xf, RZ ;  /* 0x0000000f0c127810 */ /* 0x000fca0007ffe0ff */
[----:B------:R-:W-:Y:S02]  /*28c0*/  @!P4 IMAD R17, R0, R13, R26 ;  /* 0x0000000d0011c224 */ /* 0x000fe400078e021a */
[----:B----4-:R-:W-:Y:S01]  /*28d0*/  @!P6 FADD.FTZ R10, R10, R20 ;  /* 0x000000140a0ae221 */ /* 0x010fe20000010000 */
[----:B------:R-:W-:Y:S01]  /*28e0*/  @!P6 FADD.FTZ R11, R11, R21 ;  /* 0x000000150b0be221 */ /* 0x000fe20000010000 */
[----:B------:R-:W-:Y:S02]  /*28f0*/  ISETP.EQ.OR P6, PT, R18, UR14, P3 ;  /* 0x0000000e12007c0c */ /* 0x000fe40009fc2670 */
[----:B------:R-:W-:Y:S02]  /*2900*/  @!P5 IMAD R20, R0, R16, R26 ;  /* 0x000000100014d224 */ /* 0x000fe400078e021a */
[----:B------:R-:W-:-:S06]  /*2910*/  @!P4 IMAD.WIDE.U32 R16, R17, 0x8, R14 ;  /* 0x000000081110c825 */ /* 0x000fcc00078e000e */
[----:B------:R-:W2:Y:S01]  /*2920*/  @!P4 LDG.E.64 R16, desc[UR12][R16.64] ;  /* 0x0000000c1010c981 */ /* 0x000ea2000c1e1b00 */
        /* <DEDUP_REMOVED lines=15> */
.L_x_689:
        /* <DEDUP_REMOVED lines=13> */
[----:B------:R-:W0:Y:S02]  /*2af0*/  @!P0 LDG.E.64 R22, desc[UR12][R22.64] ;  /* 0x0000000c16168981 */ /* 0x000e24000c1e1b00 */
[C-C-:B------:R-:W-:Y:S02]  /*2b00*/  @!P6 IMAD R18, R0.reuse, R16, R26.reuse ;  /* 0x000000100012e224 */ /* 0x140fe400078e021a */
[----:B------:R-:W2:Y:S01]  /*2b10*/  @!P5 LDG.E.64 R20, desc[UR12][R20.64] ;  /* 0x0000000c1414d981 */ /* 0x000ea2000c1e1b00 */
[----:B------:R-:W-:Y:S02]  /*2b20*/  @!P4 IMAD R16, R0, R13, R26 ;  /* 0x0000000d0010c224 */ /* 0x000fe400078e021a */
[----:B------:R-:W-:-:S04]  /*2b30*/  @!P6 IMAD.WIDE.U32 R18, R18, 0x8, R14 ;  /* 0x000000081212e825 */ /* 0x000fc800078e000e */
[----:B------:R-:W-:Y:S02]  /*2b40*/  @!P4 IMAD.WIDE.U32 R16, R16, 0x8, R14 ;  /* 0x000000081010c825 */ /* 0x000fe400078e000e */
[----:B------:R-:W3:Y:S04]  /*2b50*/  @!P6 LDG.E.64 R18, desc[UR12][R18.64] ;  /* 0x0000000c1212e981 */ /* 0x000ee8000c1e1b00 */
[----:B------:R-:W4:Y:S01]  /*2b60*/  @!P4 LDG.E.64 R16, desc[UR12][R16.64] ;  /* 0x0000000c1010c981 */ /* 0x000f22000c1e1b00 */
[----:B------:R-:W-:-:S04]  /*2b70*/  IADD3 R12, R12, 0x4, RZ ;  /* 0x000000040c0c7810 */ /* 0x000fc80007ffe0ff */
[----:B------:R-:W-:Y:S01]  /*2b80*/  IADD3 R13, R12, 0x3, RZ ;  /* 0x000000030c0d7810 */ /* 0x000fe20007ffe0ff */
[----:B0-----:R-:W-:Y:S01]  /*2b90*/  @!P0 FADD.FTZ R10, R10, R22 ;  /* 0x000000160a0a8221 */ /* 0x001fe20000010000 */
[----:B------:R-:W-:Y:S01]  /*2ba0*/  @!P0 FADD.FTZ R11, R11, R23 ;  /* 0x000000170b0b8221 */ /* 0x000fe20000010000 */
[----:B------:R-:W-:Y:S02]  /*2bb0*/  ISETP.EQ.OR P0, PT, R12, UR14, P3 ;  /* 0x0000000e0c007c0c */ /* 0x000fe40009f02670 */
[----:B--2---:R-:W-:Y:S01]  /*2bc0*/  @!P5 FADD.FTZ R10, R10, R20 ;  /* 0x000000140a0ad221 */ /* 0x004fe20000010000 */
[C---:B------:R-:W-:Y:S01]  /*2bd0*/  IADD3 R20, R12.reuse, 0x1, RZ ;  /* 0x000000010c147810 */ /* 0x040fe20007ffe0ff */
[----:B------:R-:W-:Y:S01]  /*2be0*/  @!P5 FADD.FTZ R11, R11, R21 ;  /* 0x000000150b0bd221 */ /* 0x000fe20000010000 */
[----:B------:R-:W-:Y:S02]  /*2bf0*/  IADD3 R22, R12, 0x2, RZ ;  /* 0x000000020c167810 */ /* 0x000fe40007ffe0ff */
[----:B------:R-:W-:Y:S01]  /*2c00*/  ISETP.EQ.OR P5, PT, R20, UR14, P3 ;  /* 0x0000000e14007c0c */ /* 0x000fe20009fa2670 */
[----:B---3--:R-:W-:Y:S01]  /*2c10*/  @!P6 FADD.FTZ R10, R10, R18 ;  /* 0x000000120a0ae221 */ /* 0x008fe20000010000 */
[----:B------:R-:W-:Y:S01]  /*2c20*/  @!P6 FADD.FTZ R11, R11, R19 ;  /* 0x000000130b0be221 */ /* 0x000fe20000010000 */
[----:B------:R-:W-:-:S03]  /*2c30*/  ISETP.EQ.OR P6, PT, R22, UR14, P3 ;  /* 0x0000000e16007c0c */ /* 0x000fc60009fc2670 */
[----:B------:R-:W-:Y:S02]  /*2c40*/  @!P0 IMAD R21, R0, R12, R26 ;  /* 0x0000000c00158224 */ /* 0x000fe400078e021a */
[----:B----4-:R-:W-:Y:S01]  /*2c50*/  @!P4 FADD.FTZ R10, R10, R16 ;  /* 0x000000100a0ac221 */ /* 0x010fe20000010000 */
[----:B------:R-:W-:Y:S01]  /*2c60*/  @!P4 FADD.FTZ R11, R11, R17 ;  /* 0x000000110b0bc221 */ /* 0x000fe20000010000 */
[----:B------:R-:W-:-:S03]  /*2c70*/  ISETP.EQ.OR P4, PT, R13, UR14, P3 ;  /* 0x0000000e0d007c0c */ /* 0x000fc60009f82670 */
[----:B------:R-:W-:Y:S02]  /*2c80*/  @!P5 IMAD R18, R0, R20, R26 ;  /* 0x000000140012d224 */ /* 0x000fe400078e021a */
[----:B------:R-:W-:-:S04]  /*2c90*/  @!P0 IMAD.WIDE.U32 R20, R21, 0x8, R14 ;  /* 0x0000000815148825 */ /* 0x000fc800078e000e */
[----:B------:R-:W-:Y:S02]  /*2ca0*/  @!P6 IMAD R16, R0, R22, R26 ;  /* 0x000000160010e224 */ /* 0x000fe400078e021a */
[--C-:B------:R-:W-:Y:S01]  /*2cb0*/  @!P5 IMAD.WIDE.U32 R18, R18, 0x8, R14.reuse ;  /* 0x000000081212d825 */ /* 0x100fe200078e000e */
[----:B------:R-:W2:Y:S03]  /*2cc0*/  @!P0 LDG.E.64 R20, desc[UR12][R20.64] ;  /* 0x0000000c14148981 */ /* 0x000ea6000c1e1b00 */
[----:B------:R-:W-:Y:S02]  /*2cd0*/  @!P6 IMAD.WIDE.U32 R16, R16, 0x8, R14 ;  /* 0x000000081010e825 */ /* 0x000fe400078e000e */
[----:B------:R-:W3:Y:S02]  /*2ce0*/  @!P5 LDG.E.64 R18, desc[UR12][R18.64] ;  /* 0x0000000c1212d981 */ /* 0x000ee4000c1e1b00 */
[----:B------:R-:W-:-:S02]  /*2cf0*/  @!P4 IMAD R22, R0, R13, R26 ;  /* 0x0000000d0016c224 */ /* 0x000fc400078e021a */
[----:B------:R-:W4:Y:S02]  /*2d00*/  @!P6 LDG.E.64 R16, desc[UR12][R16.64] ;  /* 0x0000000c1010e981 */ /* 0x000f24000c1e1b00 */
[----:B------:R-:W-:-:S06]  /*2d10*/  @!P4 IMAD.WIDE.U32 R22, R22, 0x8, R14 ;  /* 0x000000081616c825 */ /* 0x000fcc00078e000e */
[----:B------:R-:W5:Y:S01]  /*2d20*/  @!P4 LDG.E.64 R22, desc[UR12][R22.64] ;  /* 0x0000000c1616c981 */ /* 0x000f62000c1e1b00 */
[----:B------:R-:W-:Y:S02]  /*2d30*/  IADD3 R2, R2, -0x4, RZ ;  /* 0xfffffffc02027810 */ /* 0x000fe40007ffe0ff */
        /* <DEDUP_REMOVED lines=11> */
.L_x_691:
[----:B------:R-:W-:-:S13]  /*2df0*/  ISETP.NE.OR P0, PT, R2, RZ, P0 ;  /* 0x000000ff0200720c */ /* 0x000fda0000705670 */
[----:B------:R-:W-:Y:S05]  /*2e00*/  @!P0 BRA `(.L_x_687) ;  /* 0x00000000007c8947 */ /* 0x000fea0003800000 */
.L_x_688:
[C---:B------:R-:W-:Y:S02]  /*2e10*/  ISETP.EQ.OR P5, PT, R12.reuse, UR14, P3 ;  /* 0x0000000e0c007c0c */ /* 0x040fe40009fa2670 */
[C---:B------:R-:W-:Y:S02]  /*2e20*/  IADD3 R18, R12.reuse, 0x1, RZ ;  /* 0x000000010c127810 */ /* 0x040fe40007ffe0ff */
[----:B------:R-:W-:Y:S02]  /*2e30*/  IADD3 R16, R12, 0x2, RZ ;  /* 0x000000020c107810 */ /* 0x000fe40007ffe0ff */
[----:B------:R-:W-:Y:S02]  /*2e40*/  ISETP.EQ.OR P6, PT, R18, UR14, P3 ;  /* 0x0000000e12007c0c */ /* 0x000fe40009fc2670 */
[----:B------:R-:W-:Y:S02]  /*2e50*/  ISETP.EQ.OR P4, PT, R16, UR14, P3 ;  /* 0x0000000e10007c0c */ /* 0x000fe40009f82670 */
[----:B------:R-:W-:-:S03]  /*2e60*/  IADD3 R22, R12, 0x3, RZ ;  /* 0x000000030c167810 */ /* 0x000fc60007ffe0ff */
[----:B------:R-:W-:Y:S01]  /*2e70*/  @!P5 IMAD R20, R0, R12, R26 ;  /* 0x0000000c0014d224 */ /* 0x000fe200078e021a */
[----:B------:R-:W-:-:S03]  /*2e80*/  ISETP.EQ.OR P0, PT, R22, UR14, P3 ;  /* 0x0000000e16007c0c */ /* 0x000fc60009f02670 */
[----:B------:R-:W-:-:S04]  /*2e90*/  @!P5 IMAD.WIDE.U32 R20, R20, 0x8, R14 ;  /* 0x000000081414d825 */ /* 0x000fc800078e000e */
[C-C-:B------:R-:W-:Y:S02]  /*2ea0*/  @!P6 IMAD R18, R0.reuse, R18, R26.reuse ;  /* 0x000000120012e224 */ /* 0x140fe400078e021a */
[----:B------:R-:W0:Y:S01]  /*2eb0*/  @!P5 LDG.E.64 R20, desc[UR12][R20.64] ;  /* 0x0000000c1414d981 */ /* 0x000e22000c1e1b00 */
        /* <DEDUP_REMOVED lines=9> */
[----:B------:R-:W-:Y:S01]  /*2f50*/  IADD3 R12, R12, 0x4, RZ ;  /* 0x000000040c0c7810 */ /* 0x000fe20007ffe0ff */
[----:B0-----:R-:W-:Y:S01]  /*2f60*/  @!P5 FADD.FTZ R10, R10, R20 ;  /* 0x000000140a0ad221 */ /* 0x001fe20000010000 */
[----:B------:R-:W-:Y:S01]  /*2f70*/  @!P5 FADD.FTZ R11, R11, R21 ;  /* 0x000000150b0bd221 */ /* 0x000fe20000010000 */
[----:B------:R-:W-:Y:S02]  /*2f80*/  ISETP.NE.AND P5, PT, R2, RZ, PT ;  /* 0x000000ff0200720c */ /* 0x000fe40003fa5270 */
[----:B--2---:R-:W-:Y:S01]  /*2f90*/  @!P6 FADD.FTZ R10, R10, R18 ;  /* 0x000000120a0ae221 */ /* 0x004fe20000010000 */
[----:B------:R-:W-:-:S03]  /*2fa0*/  @!P6 FADD.FTZ R11, R11, R19 ;  /* 0x000000130b0be221 */ /* 0x000fc60000010000 */
[----:B---3--:R-:W-:Y:S01]  /*2fb0*/  @!P4 FADD.FTZ R10, R10, R16 ;  /* 0x000000100a0ac221 */ /* 0x008fe20000010000 */
[----:B------:R-:W-:-:S03]  /*2fc0*/  @!P4 FADD.FTZ R11, R11, R17 ;  /* 0x000000110b0bc221 */ /* 0x000fc60000010000 */
[----:B----4-:R-:W-:Y:S01]  /*2fd0*/  @!P0 FADD.FTZ R10, R10, R22 ;  /* 0x000000160a0a8221 */ /* 0x010fe20000010000 */
[----:B------:R-:W-:Y:S02]  /*2fe0*/  @!P0 FADD.FTZ R11, R11, R23 ;  /* 0x000000170b0b8221 */ /* 0x000fe40000010000 */
[----:B------:R-:W-:Y:S05]  /*2ff0*/  @P5 BRA `(.L_x_688) ;  /* 0xfffffffc00845947 */ /* 0x000fea000383ffff */
.L_x_687:
[----:B------:R-:W-:-:S04]  /*3000*/  LOP3.LUT R18, R32, 0x3, RZ, 0xc0, !PT ;  /* 0x0000000320127812 */ /* 0x000fc800078ec0ff */
        /* <DEDUP_REMOVED lines=11> */
.L_x_693:
[----:B------:R-:W-:Y:S05]  /*30c0*/  BSYNC B0 ;  /* 0x0000000000007941 */ /* 0x000fea0003800000 */
.L_x_692:
        /* <DEDUP_REMOVED lines=16> */
.L_x_684:
[----:B------:R-:W2:Y:S01]  /*31d0*/  S2UR UR7, SR_CgaCtaId ;  /* 0x00000000000779c3 */ /* 0x000ea20000008800 */
[----:B------:R-:W-:Y:S01]  /*31e0*/  UMOV UR4, 0x400 ;  /* 0x0000040000047882 */ /* 0x000fe20000000000 */
[----:B-1-3--:R-:W-:-:S04]  /*31f0*/  IMAD.WIDE.U32 R12, R3, -0x77777777, RZ ;  /* 0x88888889030c7825 */ /* 0x00afc800078e00ff */
[--C-:B------:R-:W-:Y:S01]  /*3200*/  HADD2.F32 R12, -RZ, R28.reuse.H0_H0 ;  /* 0x2000001cff0c7230 */ /* 0x100fe20000004100 */
[----:B------:R-:W-:Y:S01]  /*3210*/  SHF.R.U32.HI R14, RZ, 0x3, R13 ;  /* 0x00000003ff0e7819 */ /* 0x000fe2000001160d */
[----:B------:R-:W1:Y:S01]  /*3220*/  LDC R2, c[0x0][0x2ac] ;  /* 0x0000ab00ff027b82 */ /* 0x000e620000000800 */
[----:B------:R-:W-:Y:S02]  /*3230*/  HADD2.F32 R28, -RZ, R28.H1_H1 ;  /* 0x3000001cff1c7230 */ /* 0x000fe40000004100 */
[----:B------:R-:W-:Y:S01]  /*3240*/  FADD.FTZ R12, R12, -UR18 ;  /* 0x800000120c0c7e21 */ /* 0x000fe20008010000 */
[--C-:B------:R-:W-:Y:S02]  /*3250*/  HADD2.F32 R17, -RZ, R29.reuse.H0_H0 ;  /* 0x2000001dff117230 */ /* 0x100fe40000004100 */
[----:B------:R-:W-:Y:S01]  /*3260*/  FADD.FTZ R28, R28, -UR18 ;  /* 0x800000121c1c7e21 */ /* 0x000fe20008010000 */
[----:B------:R-:W-:Y:S01]  /*3270*/  FMUL.FTZ R13, R12, UR11 ;  /* 0x0000000b0c0d7c20 */ /* 0x000fe20008410000 */
[----:B------:R-:W-:-:S02]  /*3280*/  HADD2.F32 R29, -RZ, R29.H1_H1 ;  /* 0x3000001dff1d7230 */ /* 0x000fc40000004100 */
[----:B------:R-:W-:Y:S01]  /*3290*/  FMUL.FTZ R12, R28, UR11 ;  /* 0x0000000b1c0c7c20 */ /* 0x000fe20008410000 */
[----:B--2---:R-:W-:-:S09]  /*32a0*/  ULEA UR4, UR7, UR4, 0x18 ;  /* 0x0000000407047291 */ /* 0x004fd2000f8ec03f */
[----:B------:R-:W-:Y:S01]  /*32b0*/  @!P3 STS.64 [UR4+0x90], R10 ;  /* 0x0000900aff00b988 */ /* 0x000fe20008000a04 */
[----:B------:R-:W-:Y:S06]  /*32c0*/  BAR.SYNC.DEFER_BLOCKING 0x0 ;  /* 0x0000000000007b1d */ /* 0x000fec0000010000 */
[----:B0-----:R-:W0:Y:S01]  /*32d0*/  LDS.64 R10, [UR4+0x90] ;  /* 0x00009004ff0a7984 */ /* 0x001e220008000a00 */
[----:B------:R-:W-:Y:S02]  /*32e0*/  ULDC UR4, c[0x0][0x2bc] ;  /* 0x0000af0000047ab9 */ /* 0x000fe40000000800 */
[----:B0-----:R-:W-:Y:S01]  /*32f0*/  FMUL.FTZ R15, R10, UR4 ;  /* 0x000000040a0f7c20 */ /* 0x001fe20008410000 */
[----:B------:R-:W-:Y:S01]  /*3300*/  FMUL.FTZ R16, R11, UR4 ;  /* 0x000000040b107c20 */ /* 0x000fe20008410000 */
[----:B------:R-:W-:-:S02]  /*3310*/  HADD2.F32 R10, -RZ, R31.H0_H0 ;  /* 0x2000001fff0a7230 */ /* 0x000fc40000004100 */
[----:B------:R-:W-:Y:S01]  /*3320*/  HADD2.F32 R31, -RZ, R31.H1_H1 ;  /* 0x3000001fff1f7230 */ /* 0x000fe20000004100 */
        /* <DEDUP_REMOVED lines=10> */
[----:B------:R0:W1:Y:S02]  /*33d0*/  MUFU.RCP R21, R20 ;  /* 0x0000001400157308 */ /* 0x0000640000001000 */
        /* <DEDUP_REMOVED lines=8> */
.L_x_694:
[----:B------:R-:W-:Y:S04]  /*3460*/  BSSY B0, `(.L_x_695) ;  /* 0x0000015000007945 */ /* 0x000fe80003800000 */
[----:B------:R-:W-:Y:S05]  /*3470*/  @!P1 BRA `(.L_x_696) ;  /* 0x00000000004c9947 */ /* 0x000fea0003800000 */
[C-C-:B------:R-:W-:Y:S01]  /*3480*/  FFMA.FTZ R13, R15.reuse, R13, R16.reuse ;  /* 0x0000000d0f0d7223 */ /* 0x140fe20000010010 */
[----:B------:R-:W-:Y:S01]  /*3490*/  SHF.R.S32.HI R11, RZ, 0x1f, R33 ;  /* 0x0000001fff0b7819 */ /* 0x000fe20000011421 */
[----:B------:R-:W-:Y:S01]  /*34a0*/  FFMA.FTZ R18, R15, R12, R16 ;  /* 0x0000000c0f127223 */ /* 0x000fe20000010010 */
[----:B------:R-:W-:Y:S01]  /*34b0*/  ULDC.64 UR16, c[0x0][0x288] ;  /* 0x0000a20000107ab9 */ /* 0x000fe20000000a00 */
        /* <DEDUP_REMOVED lines=10> */
[C---:B------:R-:W-:Y:S02]  /*3560*/  LEA R12, P0, R10.reuse, UR16, 0x1 ;  /* 0x000000100a0c7c11 */ /* 0x040fe4000f8008ff */
[----:B------:R-:W-:Y:S02]  /*3570*/  IADD3 R13, R11, R13, RZ ;  /* 0x0000000d0b0d7210 */ /* 0x000fe40007ffe0ff */
[----:B------:R-:W-:Y:S02]  /*3580*/  F2FP.F16.F32.PACK_AB R31, R31, R18 ;  /* 0x000000121f1f723e */ /* 0x000fe400000000ff */
[----:B------:R-:W-:-:S05]  /*3590*/  LEA.HI.X R13, R10, UR17, R13, 0x1, P0 ;  /* 0x000000110a0d7c11 */ /* 0x000fca00080f0c0d */
[----:B------:R0:W-:Y:S02]  /*35a0*/  STG.E desc[UR12][R12.64], R31 ;  /* 0x0000001f0c007986 */ /* 0x0001e4000c10190c */
.L_x_696:
[----:B------:R-:W-:Y:S05]  /*35b0*/  BSYNC B0 ;  /* 0x0000000000007941 */ /* 0x000fea0003800000 */
.L_x_695:
[----:B------:R-:W-:Y:S02]  /*35c0*/  IMAD R10, R2, UR14, R14 ;  /* 0x0000000e020a7c24 */ /* 0x000fe4000f8e020e */
[----:B0-----:R-:W-:Y:S01]  /*35d0*/  FADD.FTZ R13, R17, -UR18 ;  /* 0x80000012110d7e21 */ /* 0x001fe20008010000 */
[----:B------:R-:W-:Y:S01]  /*35e0*/  FADD.FTZ R2, R29, -UR18 ;  /* 0x800000121d027e21 */ /* 0x000fe20008010000 */
[--C-:B------:R-:W-:Y:S02]  /*35f0*/  HADD2.F32 R11, -RZ, R30.reuse.H0_H0 ;  /* 0x2000001eff0b7230 */ /* 0x100fe40000004100 */
[----:B------:R-:W-:Y:S02]  /*3600*/  HADD2.F32 R30, -RZ, R30.H1_H1 ;  /* 0x3000001eff1e7230 */ /* 0x000fe40000004100 */
[----:B------:R-:W-:Y:S01]  /*3610*/  FMUL.FTZ R13, R13, UR11 ;  /* 0x0000000b0d0d7c20 */ /* 0x000fe20008410000 */
[----:B------:R-:W-:Y:S01]  /*3620*/  IADD3 R10, R10, 0x20, RZ ;  /* 0x000000200a0a7810 */ /* 0x000fe20007ffe0ff */
        /* <DEDUP_REMOVED lines=20> */
.L_x_697:
[----:B------:R-:W-:Y:S01]  /*3770*/  ULDC.64 UR16, c[0x0][0x290] ;  /* 0x0000a40000107ab9 */ /* 0x000fe20000000a00 */
[----:B------:R-:W-:Y:S01]  /*3780*/  SHF.R.S32.HI R8, RZ, 0x1f, R10 ;  /* 0x0000001fff087819 */ /* 0x000fe2000001140a */
[----:B------:R-:W-:Y:S01]  /*3790*/  BSSY B0, `(.L_x_698) ;  /* 0x0000019000007945 */ /* 0x000fe20003800000 */
[----:B------:R-:W-:-:S04]  /*37a0*/  ISETP.GE.U32.AND P0, PT, R10, UR16, PT ;  /* 0x000000100a007c0c */ /* 0x000fc8000bf06070 */
[----:B------:R-:W-:-:S04]  /*37b0*/  ISETP.GE.AND.EX P0, PT, R8, UR17, PT, P0 ;  /* 0x0000001108007c0c */ /* 0x000fc8000bf06300 */
[----:B------:R-:W-:-:S13]  /*37c0*/  ISETP.LT.U32.AND P0, PT, R3, 0x1e0, !P0 ;  /* 0x000001e00300780c */ /* 0x000fda0004701070 */
[----:B------:R-:W-:Y:S05]  /*37d0*/  @!P0 BRA `(.L_x_699) ;  /* 0x0000000000508947 */ /* 0x000fea0003800000 */
[----:B------:R-:W-:Y:S01]  /*37e0*/  IADD3 R12, R33, 0x20, RZ ;  /* 0x00000020210c7810 */ /* 0x000fe20007ffe0ff */
[C-C-:B------:R-:W-:Y:S01]  /*37f0*/  FFMA.FTZ R8, R15.reuse, R13, R16.reuse ;  /* 0x0000000d0f087223 */ /* 0x140fe20000010010 */
[----:B------:R-:W-:Y:S01]  /*3800*/  ULDC.64 UR16, c[0x0][0x288] ;  /* 0x0000a20000107ab9 */ /* 0x000fe20000000a00 */
[----:B------:R-:W-:Y:S01]  /*3810*/  FFMA.FTZ R15, R15, R2, R16 ;  /* 0x000000020f0f7223 */ /* 0x000fe20000010010 */
[----:B------:R-:W-:Y:S01]  /*3820*/  SHF.R.S32.HI R12, RZ, 0x1f, R12 ;  /* 0x0000001fff0c7819 */ /* 0x000fe2000001140c */
[----:B------:R-:W-:Y:S01]  /*3830*/  FFMA.FTZ R8, R11, R6, -R8 ;  /* 0x000000060b087223 */ /* 0x000fe20000010808 */
[----:B------:R-:W-:Y:S01]  /*3840*/  MOV R4, R24 ;  /* 0x0000001800047202 */ /* 0x000fe20000000f00 */
[----:B------:R-:W-:Y:S01]  /*3850*/  FFMA.FTZ R15, R30, R7, -R15 ;  /* 0x000000071e0f7223 */ /* 0x000fe2000001080f */
[----:B------:R-:W-:Y:S01]  /*3860*/  IADD3 R9, R33, 0x20, RZ ;  /* 0x0000002021097810 */ /* 0x000fe20007ffe0ff */
[----:B------:R-:W-:Y:S02]  /*3870*/  IMAD R2, R12, UR16, RZ ;  /* 0x000000100c027c24 */ /* 0x000fe4000f8e02ff */
[----:B------:R-:W-:Y:S01]  /*3880*/  FMUL.FTZ R8, R8, UR11 ;  /* 0x0000000b08087c20 */ /* 0x000fe20008410000 */
[----:B------:R-:W-:Y:S01]  /*3890*/  FMUL.FTZ R15, R15, UR11 ;  /* 0x0000000b0f0f7c20 */ /* 0x000fe20008410000 */
[----:B------:R-:W-:-:S04]  /*38a0*/  IMAD.WIDE.U32 R4, R9, UR16, R4 ;  /* 0x0000001009047c25 */ /* 0x000fc8000f8e0004 */
[----:B------:R-:W-:Y:S01]  /*38b0*/  IMAD R7, R9, UR17, R2 ;  /* 0x0000001109077c24 */ /* 0x000fe2000f8e0202 */
[----:B------:R-:W-:Y:S02]  /*38c0*/  ULDC.64 UR16, c[0x0][0x210] ;  /* 0x0000840000107ab9 */ /* 0x000fe40000000a00 */
[C---:B------:R-:W-:Y:S02]  /*38d0*/  LEA R6, P0, R4.reuse, UR16, 0x1 ;  /* 0x0000001004067c11 */ /* 0x040fe4000f8008ff */
[----:B------:R-:W-:Y:S02]  /*38e0*/  IADD3 R7, R5, R7, RZ ;  /* 0x0000000705077210 */ /* 0x000fe40007ffe0ff */
[----:B------:R-:W-:Y:S02]  /*38f0*/  F2FP.F16.F32.PACK_AB R5, R15, R8 ;  /* 0x000000080f05723e */ /* 0x000fe400000000ff */
[----:B------:R-:W-:-:S05]  /*3900*/  LEA.HI.X R7, R4, UR17, R7, 0x1, P0 ;  /* 0x0000001104077c11 */ /* 0x000fca00080f0c07 */
[----:B------:R0:W-:Y:S02]  /*3910*/  STG.E desc[UR12][R6.64], R5 ;  /* 0x0000000506007986 */ /* 0x0001e4000c10190c */
.L_x_699:
[----:B------:R-:W-:Y:S05]  /*3920*/  BSYNC B0 ;  /* 0x0000000000007941 */ /* 0x000fea0003800000 */
.L_x_698:
[----:B------:R-:W-:Y:S02]  /*3930*/  IADD3 R27, R0, R27, RZ ;  /* 0x0000001b001b7210 */ /* 0x000fe40007ffe0ff */
[----:B------:R-:W-:Y:S02]  /*3940*/  IADD3 R35, R35, 0x1, RZ ;  /* 0x0000000123237810 */ /* 0x000fe40007ffe0ff */
[----:B------:R-:W-:-:S13]  /*3950*/  ISETP.GE.AND P0, PT, R27, UR6, PT ;  /* 0x000000061b007c0c */ /* 0x000fda000bf06270 */
[----:B------:R-:W-:Y:S05]  /*3960*/  @!P0 BRA `(.L_x_700) ;  /* 0xffffffc800748947 */ /* 0x000fea000383ffff */
.L_x_673:
[----:B------:R-:W1:Y:S01]  /*3970*/  LDC R2, c[0x0][0xc] ;  /* 0x00000300ff027b82 */ /* 0x000e620000000800 */
[----:B------:R-:W-:Y:S01]  /*3980*/  ISETP.NE.AND P2, PT, R3, RZ, PT ;  /* 0x000000ff0300720c */ /* 0x000fe20003f45270 */
[----:B------:R-:W-:Y:S06]  /*3990*/  BSSY B0, `(.L_x_701) ;  /* 0x0000015000007945 */ /* 0x000fec0003800000 */
[----:B------:R-:W2:Y:S08]  /*39a0*/  LDC R9, c[0x0][0x10] ;  /* 0x00000400ff097b82 */ /* 0x000eb00000000800 */
[----:B0-----:R-:W0:Y:S01]  /*39b0*/  LDC.64 R4, c[0x0][0x258] ;  /* 0x00009600ff047b82 */ /* 0x001e220000000a00 */
[----:B-1----:R-:W-:-:S02]  /*39c0*/  IADD3 R0, R2, -0x1, RZ ;  /* 0xffffffff02007810 */ /* 0x002fc40007ffe0ff */
[----:B------:R-:W-:Y:S02]  /*39d0*/  ISETP.NE.AND P1, PT, R2, 0x1, PT ;  /* 0x000000010200780c */ /* 0x000fe40003f25270 */
[----:B------:R-:W-:Y:S02]  /*39e0*/  ISETP.NE.AND P0, PT, R0, UR14, PT ;  /* 0x0000000e00007c0c */ /* 0x000fe4000bf05270 */
[C---:B--2---:R-:W-:Y:S02]  /*39f0*/  IADD3 R7, R9.reuse, -0x1, RZ ;  /* 0xffffffff09077810 */ /* 0x044fe40007ffe0ff */
        /* <DEDUP_REMOVED lines=14> */
.L_x_702:
[----:B------:R-:W-:Y:S05]  /*3ae0*/  BSYNC B0 ;  /* 0x0000000000007941 */ /* 0x000fea0003800000 */
.L_x_701:
[----:B------:R-:W-:Y:S05]  /*3af0*/  @P0 EXIT ;  /* 0x000000000000094d */ /* 0x000fea0003800000 */
[----:B------:R-:W-:Y:S05]  /*3b00*/  @P2 BRA `(.L_x_703) ;  /* 0x0000000000202947 */ /* 0x000fea0003800000 */
[----:B------:R-:W-:-:S05]  /*3b10*/  IMAD R0, R2, R9, RZ ;  /* 0x0000000902007224 */ /* 0x000fca00078e02ff */
[----:B------:R-:W-:-:S13]  /*3b20*/  ISETP.NE.AND P0, PT, R0, -0x1, PT ;  /* 0xffffffff0000780c */ /* 0x000fda0003f05270 */
[----:B------:R-:W-:Y:S05]  /*3b30*/  @!P0 BRA `(.L_x_703) ;  /* 0x0000000000148947 */ /* 0x000fea0003800000 */
.L_x_704:
[----:B0-----:R-:W2:Y:S04]  /*3b40*/  LDG.E.STRONG.GPU R7, desc[UR12][R4.64] ;  /* 0x0000000c04077981 */ /* 0x001ea8000c1ef900 */
[----:B--2---:R-:W-:Y:S01]  /*3b50*/  CCTL.IVALL ;  /* 0x00000000ff00798f */ /* 0x004fe20002000000 */
[----:B------:R-:W-:Y:S05]  /*3b60*/  YIELD ;  /* 0x0000000000007946 */ /* 0x000fea0003800000 */
[----:B------:R-:W-:-:S13]  /*3b70*/  ISETP.NE.AND P0, PT, R7, R0, PT ;  /* 0x000000000700720c */ /* 0x000fda0003f05270 */
[----:B------:R-:W-:Y:S05]  /*3b80*/  @P0 BRA `(.L_x_704) ;  /* 0xfffffffc00ec0947 */ /* 0x000fea000383ffff */
.L_x_703:
[----:B------:R-:W-:Y:S05]  /*3b90*/  WARPSYNC.ALL ;  /* 0x0000000000007948 */ /* 0x000fea0003800000 */
[----:B------:R-:W1:Y:S01]  /*3ba0*/  LDC.64 R8, c[0x0][0x288] ;  /* 0x0000a200ff087b82 */ /* 0x000e620000000a00 */
[----:B------:R-:W-:-:S07]  /*3bb0*/  SHF.R.S32.HI R2, RZ, 0x1f, R3 ;  /* 0x0000001fff027819 */ /* 0x000fce0000011403 */
[----:B------:R-:W-:Y:S01]  /*3bc0*/  BAR.SYNC.DEFER_BLOCKING 0x0 ;  /* 0x0000000000007b1d */ /* 0x000fe20000010000 */
[----:B-1----:R-:W-:-:S04]  /*3bd0*/  LEA.HI R0, P0, R9, R8, RZ, 0x1 ;  /* 0x0000000809007211 */ /* 0x002fc800078108ff */
[----:B------:R-:W-:-:S04]  /*3be0*/  IADD3.X R11, RZ, R9, RZ, P0, !PT ;  /* 0x00000009ff0b7210 */ /* 0x000fc800007fe4ff */
[--C-:B------:R-:W-:Y:S02]  /*3bf0*/  SHF.R.S64 R0, R0, 0x1, R11.reuse ;  /* 0x0000000100007819 */ /* 0x100fe4000000100b */
        /* <DEDUP_REMOVED lines=17> */
.L_x_705:
        /* <DEDUP_REMOVED lines=23> */
.L_x_706:
        /* <DEDUP_REMOVED lines=16> */
.L_x_3263:


//--------------------- .text._Z35group_norm_nhwc_bwd_one_pass_kernelI11Fp16IOFp32WLi128ELi30ELi480EEv26Group_norm_nhwc_bwd_params --------------------------
	.section	.text._Z35group_norm_nhwc_bwd_one_pass_kernelI11Fp16IOFp32WLi128ELi30ELi480EEv26Group_norm_nhwc_bwd_params,"ax",@progbits
	.align	128
        .global         _Z35group_norm_nhwc_bwd_one_pass_kernelI11Fp16IOFp32WLi128ELi30ELi480EEv26Group_norm_nhwc_bwd_params
        .type           _Z35group_norm_nhwc_bwd_one_pass_kernelI11Fp16IOFp32WLi128ELi30ELi480EEv26Group_norm_nhwc_bwd_params,@function
        .size           _Z35group_norm_nhwc_bwd_one_pass_kernelI11Fp16IOFp32WLi128ELi30ELi480EEv26Group_norm_nhwc_bwd_params,(.L_x_3264 - _Z35group_norm_nhwc_bwd_one_pass_kernelI11Fp16IOFp32WLi128ELi30ELi480EEv26Group_norm_nhwc_bwd_params)
        .other          _Z35group_norm_nhwc_bwd_one_pass_kernelI11Fp16IOFp32WLi128ELi30ELi480EEv26Group_norm_nhwc_bwd_params,@"STO_CUDA_ENTRY STV_DEFAULT"
_Z35group_norm_nhwc_bwd_one_pass_kernelI11Fp16IOFp32WLi128ELi30ELi480EEv26Group_norm_nhwc_bwd_params:
.text._Z35group_norm_nhwc_bwd_one_pass_kernelI11Fp16IOFp32WLi128ELi30ELi480EEv26Group_norm_nhwc_bwd_params:
        /* <DEDUP_REMOVED lines=11> */
[C---:B------:R-:W-:Y:S01]  /*00b0*/  IMAD.WIDE.U32 R2, R47.reuse, -0x77777777, RZ ;  /* 0x888888892f027825 */ /* 0x040fe200078e00ff */
[----:B------:R-:W1:Y:S01]  /*00c0*/  S2R R32, SR_LANEID ;  /* 0x0000000000207919 */ /* 0x000e620000000000 */
[----:B------:R-:W-:Y:S01]  /*00d0*/  SHF.R.S32.HI R0, RZ, 0x1f, R47 ;  /* 0x0000001fff007819 */ /* 0x000fe2000001142f */
[----:B------:R-:W-:Y:S01]  /*00e0*/  UMOV UR5, 0x400 ;  /* 0x0000040000057882 */ /* 0x000fe20000000000 */
[----:B------:R-:W-:Y:S01]  /*00f0*/  ULDC.64 UR10, c[0x0][0x290] ;  /* 0x0000a400000a7ab9 */ /* 0x000fe20000000a00 */
[----:B------:R-:W-:Y:S01]  /*0100*/  SHF.R.U32.HI R2, RZ, 0x3, R3 ;  /* 0x00000003ff027819 */ /* 0x000fe20000011603 */
[----:B------:R-:W-:Y:S01]  /*0110*/  HFMA2.MMA R40, -RZ, RZ, 0, 0 ;  /* 0x00000000ff287435 */ /* 0x000fe200000001ff */
[----:B------:R-:W2:Y:S01]  /*0120*/  LDC R11, c[0x0][0x2ac] ;  /* 0x0000ab00ff0b7b82 */ /* 0x000ea20000000800 */
[----:B------:R-:W-:Y:S02]  /*0130*/  LEA.HI R0, R0, R47, RZ, 0x5 ;  /* 0x0000002f00007211 */ /* 0x000fe400078f28ff */
[----:B------:R-:W-:Y:S01]  /*0140*/  IMAD R48, R2, -0xf, R47 ;  /* 0xfffffff102307824 */ /* 0x000fe200078e022f */
[----:B------:R-:W-:-:S02]  /*0150*/  ISETP.GE.U32.AND P2, PT, R47, 0x1e0, PT ;  /* 0x000001e02f00780c */ /* 0x000fc40003f46070 */
[----:B------:R-:W-:Y:S02]  /*0160*/  SHF.R.S32.HI R0, RZ, 0x5, R0 ;  /* 0x00000005ff007819 */ /* 0x000fe40000011400 */
[----:B------:R-:W3:Y:S01]  /*0170*/  S2UR UR6, SR_CgaCtaId ;  /* 0x00000000000679c3 */ /* 0x000ee20000008800 */
[----:B------:R-:W-:Y:S02]  /*0180*/  MOV R39, R37 ;  /* 0x0000002500277202 */ /* 0x000fe40000000f00 */
[----:B------:R-:W-:-:S05]  /*0190*/  SHF.L.U32 R48, R48, 0x1, RZ ;  /* 0x0000000130307819 */ /* 0x000fca00000006ff */
        /* <DEDUP_REMOVED lines=11> */
[----:B------:R-:W-:-:S02]  /*0250*/  IADD3 R44, R46, 0x20, RZ ;  /* 0x000000202e2c7810 */ /* 0x000fc40007ffe0ff */
[----:B------:R-:W-:Y:S02]  /*0260*/  ISETP.LT.U32.AND P1, PT, R46, UR10, PT ;  /* 0x0000000a2e007c0c */ /* 0x000fe4000bf21070 */
[----:B------:R-:W-:Y:S02]  /*0270*/  SHF.R.S32.HI R35, RZ, 0x1f, R46 ;  /* 0x0000001fff237819 */ /* 0x000fe4000001142e */
[----:B------:R-:W-:Y:S01]  /*0280*/  SHF.R.S64 R2, R2, 0x1, R7 ;  /* 0x0000000102027819 */ /* 0x000fe20000001007 */
[----:B----4-:R-:W-:Y:S01]  /*0290*/  IMAD R45, R36, UR7, R37 ;  /* 0x00000007242d7c24 */ /* 0x010fe2000f8e0225 */
[----:B------:R-:W-:Y:S02]  /*02a0*/  SHF.R.S32.HI R5, RZ, 0x1, R7 ;  /* 0x00000001ff057819 */ /* 0x000fe40000011407 */
[----:B------:R-:W-:Y:S02]  /*02b0*/  SHF.R.S64 R3, R3, 0x1, R6 ;  /* 0x0000000103037819 */ /* 0x000fe40000001006 */
[----:B------:R-:W-:Y:S01]  /*02c0*/  ISETP.LT.U32.AND P0, PT, R44, UR10, PT ;  /* 0x0000000a2c007c0c */ /* 0x000fe2000bf01070 */
[----:B------:R-:W-:Y:S01]  /*02d0*/  ULDC.U8 UR10, c[0x0][0x2a4] ;  /* 0x0000a900000a7ab9 */ /* 0x000fe20000000000 */
[----:B------:R-:W-:-:S02]  /*02e0*/  SHF.R.S32.HI R33, RZ, 0x1f, R44 ;  /* 0x0000001fff217819 */ /* 0x000fc4000001142c */
[C---:B------:R-:W-:Y:S02]  /*02f0*/  IADD3 R43, R46.reuse, 0x40, RZ ;  /* 0x000000402e2b7810 */ /* 0x040fe40007ffe0ff */
[----:B------:R-:W-:Y:S02]  /*0300*/  IADD3 R42, R46, 0x60, RZ ;  /* 0x000000602e2a7810 */ /* 0x000fe40007ffe0ff */
[----:B------:R-:W-:Y:S02]  /*0310*/  SHF.R.S32.HI R6, RZ, 0x1, R6 ;  /* 0x00000001ff067819 */ /* 0x000fe40000011406 */
[----:B------:R-:W-:Y:S02]  /*0320*/  ISETP.LT.AND.EX P1, PT, R35, UR11, !P2, P1 ;  /* 0x0000000b23007c0c */ /* 0x000fe4000d721310 */
[----:B------:R-:W-:Y:S02]  /*0330*/  SHF.L.U64.HI R4, R2, 0x2, R5 ;  /* 0x0000000202047819 */ /* 0x000fe40000010205 */
[----:B------:R-:W-:-:S02]  /*0340*/  ISETP.LT.AND.EX P2, PT, R33, UR11, !P2, P0 ;  /* 0x0000000b21007c0c */ /* 0x000fc4000d741300 */
[----:B0-----:R-:W-:Y:S02]  /*0350*/  LOP3.LUT R41, R34, 0x3, RZ, 0xc0, !PT ;  /* 0x0000000322297812 */ /* 0x001fe400078ec0ff */
[----:B------:R-:W-:Y:S02]  /*0360*/  LEA R0, R0, UR5, 0x3 ;  /* 0x0000000500007c11 */ /* 0x000fe4000f8e18ff */
[----:B------:R-:W-:Y:S02]  /*0370*/  SHF.R.S32.HI R5, RZ, 0x1f, R43 ;  /* 0x0000001fff057819 */ /* 0x000fe4000001142b */
[----:B------:R-:W-:Y:S02]  /*0380*/  SHF.R.S32.HI R7, RZ, 0x1f, R42 ;  /* 0x0000001fff077819 */ /* 0x000fe4000001142a */
[----:B-1----:R-:W-:-:S07]  /*0390*/  SHF.L.U64.HI R6, R3, 0x2, R6 ;  /* 0x0000000203067819 */ /* 0x002fce0000010206 */
.L_x_742:
[----:B0-----:R-:W0:Y:S01]  /*03a0*/  LDC R14, c[0x0][0x2a0] ;  /* 0x0000a800ff0e7b82 */ /* 0x001e220000000800 */
[----:B------:R-:W-:Y:S01]  /*03b0*/  IABS R13, R39 ;  /* 0x00000027000d7213 */ /* 0x000fe20000000000 */
[----:B------:R-:W-:Y:S01]  /*03c0*/  ULDC.64 UR12, c[0x0][0x298] ;  /* 0x0000a600000c7ab9 */ /* 0x000fe20000000a00 */
[----:B------:R-:W-:Y:S01]  /*03d0*/  ISETP.GE.AND P3, PT, R39, RZ, PT ;  /* 0x000000ff2700720c */ /* 0x000fe20003f66270 */
[----:B------:R-:W-:Y:S01]  /*03e0*/  ULDC.64 UR14, c[0x0][0x290] ;  /* 0x0000a400000e7ab9 */ /* 0x000fe20000000a00 */
[----:B------:R-:W-:-:S03]  /*03f0*/  MOV R38, RZ ;  /* 0x000000ff00267202 */ /* 0x000fc60000000f00 */
[----:B-12---:R-:W1:Y:S08]  /*0400*/  LDC R16, c[0x0][0x2ac] ;  /* 0x0000ab00ff107b82 */ /* 0x006e700000000800 */
[----:B------:R-:W2:Y:S01]  /*0410*/  LDC.64 R30, c[0x0][0x248] ;  /* 0x00009200ff1e7b82 */ /* 0x000ea20000000a00 */
[----:B0-----:R-:W-:-:S07]  /*0420*/  IABS R12, R14 ;  /* 0x0000000e000c7213 */ /* 0x001fce0000000000 */
[----:B------:R-:W0:Y:S01]  /*0430*/  @P1 LDC.64 R20, c[0x0][0x228] ;  /* 0x00008a00ff141b82 */ /* 0x000e220000000a00 */
[----:B---3--:R-:W3:Y:S01]  /*0440*/  I2F.RP R10, R12 ;  /* 0x0000000c000a7306 */ /* 0x008ee20000209400 */
[----:B--2---:R-:W-:-:S07]  /*0450*/  IMAD.WIDE R30, R39, 0x8, R30 ;  /* 0x00000008271e7825 */ /* 0x004fce00078e021e */
[----:B---3--:R-:W2:Y:S02]  /*0460*/  MUFU.RCP R10, R10 ;  /* 0x0000000a000a7308 */ /* 0x008ea40000001000 */
[----:B--2---:R-:W-:Y:S02]  /*0470*/  IADD3 R8, R10, 0xffffffe, RZ ;  /* 0x0ffffffe0a087810 */ /* 0x004fe40007ffe0ff */
[----:B------:R-:W-:-:S04]  /*0480*/  LOP3.LUT R10, R39, R14, RZ, 0x3c, !PT ;  /* 0x0000000e270a7212 */ /* 0x000fc800078e3cff */
[----:B------:R2:W3:Y:S01]  /*0490*/  F2I.FTZ.U32.TRUNC.NTZ R9, R8 ;  /* 0x0000000800097305 */ /* 0x0004e2000021f000 */
[----:B------:R-:W-:Y:S02]  /*04a0*/  ISETP.GE.AND P4, PT, R10, RZ, PT ;  /* 0x000000ff0a00720c */ /* 0x000fe40003f86270 */
[----:B--2---:R-:W-:Y:S02]  /*04b0*/  MOV R8, RZ ;  /* 0x000000ff00087202 */ /* 0x004fe40000000f00 */
[----:B---3--:R-:W-:-:S05]  /*04c0*/  IADD3 R11, RZ, -R9, RZ ;  /* 0x80000009ff0b7210 */ /* 0x008fca0007ffe0ff */
[----:B------:R-:W-:-:S04]  /*04d0*/  IMAD R11, R11, R12, RZ ;  /* 0x0000000c0b0b7224 */ /* 0x000fc800078e02ff */
[----:B------:R-:W-:-:S06]  /*04e0*/  IMAD.HI.U32 R9, R9, R11, R8 ;  /* 0x0000000b09097227 */ /* 0x000fcc00078e0008 */
[----:B------:R-:W-:-:S05]  /*04f0*/  IMAD.HI.U32 R11, R9, R13, RZ ;  /* 0x0000000d090b7227 */ /* 0x000fca00078e00ff */
[----:B------:R-:W-:-:S05]  /*0500*/  IADD3 R9, -R11, RZ, RZ ;  /* 0x000000ff0b097210 */ /* 0x000fca0007ffe1ff */
[----:B------:R-:W-:Y:S01]  /*0510*/  IMAD R9, R12, R9, R13 ;  /* 0x000000090c097224 */ /* 0x000fe200078e020d */
[----:B------:R-:W-:-:S04]  /*0520*/  LOP3.LUT R13, RZ, R14, RZ, 0x33, !PT ;  /* 0x0000000eff0d7212 */ /* 0x000fc800078e33ff */
[----:B------:R-:W-:-:S13]  /*0530*/  ISETP.GT.U32.AND P5, PT, R12, R9, PT ;  /* 0x000000090c00720c */ /* 0x000fda0003fa4070 */
[-C--:B------:R-:W-:Y:S02]  /*0540*/  @!P5 IADD3 R9, R9, -R12.reuse, RZ ;  /* 0x8000000c0909d210 */ /* 0x080fe40007ffe0ff */
[----:B------:R-:W-:Y:S02]  /*0550*/  @!P5 IADD3 R11, R11, 0x1, RZ ;  /* 0x000000010b0bd810 */ /* 0x000fe40007ffe0ff */
[CC--:B------:R-:W-:Y:S02]  /*0560*/  ISETP.GE.U32.AND P0, PT, R9.reuse, R12.reuse, PT ;  /* 0x0000000c0900720c */ /* 0x0c0fe40003f06070 */
[----:B------:R-:W-:Y:S02]  /*0570*/  ISETP.GT.U32.AND P6, PT, R12, R9, PT ;  /* 0x000000090c00720c */ /* 0x000fe40003fc4070 */
[----:B------:R-:W-:Y:S02]  /*0580*/  IADD3 R8, R9, -R12, RZ ;  /* 0x8000000c09087210 */ /* 0x000fe40007ffe0ff */
[----:B------:R-:W-:-:S02]  /*0590*/  ISETP.NE.AND P5, PT, R14, RZ, PT ;  /* 0x000000ff0e00720c */ /* 0x000fc40003fa5270 */
[----:B------:R-:W-:Y:S01]  /*05a0*/  SEL R56, R8, R9, !P6 ;  /* 0x0000000908387207 */ /* 0x000fe20007000000 */
[----:B------:R-:W-:-:S03]  /*05b0*/  IMAD.WIDE.U32 R8, R47, -0x77777777, RZ ;  /* 0x888888892f087825 */ /* 0x000fc600078e00ff */
[----:B------:R-:W-:Y:S02]  /*05c0*/  @!P3 IADD3 R56, -R56, RZ, RZ ;  /* 0x000000ff3838b210 */ /* 0x000fe40007ffe1ff */
[----:B------:R-:W-:Y:S02]  /*05d0*/  @P0 IADD3 R11, R11, 0x1, RZ ;  /* 0x000000010b0b0810 */ /* 0x000fe40007ffe0ff */
[----:B------:R-:W-:Y:S02]  /*05e0*/  SEL R56, R13, R56, !P5 ;  /* 0x000000380d387207 */ /* 0x000fe40006800000 */
[----:B------:R-:W-:Y:S02]  /*05f0*/  MOV R8, R11 ;  /* 0x0000000b00087202 */ /* 0x000fe40000000f00 */
[----:B------:R-:W2:Y:S01]  /*0600*/  @P1 LDC.64 R10, c[0x0][0x288] ;  /* 0x0000a200ff0a1b82 */ /* 0x000ea20000000a00 */
[----:B------:R-:W-:Y:S01]  /*0610*/  SHF.R.U32.HI R9, RZ, 0x3, R9 ;  /* 0x00000003ff097819 */ /* 0x000fe20000011609 */
[----:B------:R-:W-:Y:S01]  /*0620*/  IMAD R23, R56, 0x1e, RZ ;  /* 0x0000001e38177824 */ /* 0x000fe200078e02ff */
[----:B------:R-:W-:-:S02]  /*0630*/  @!P4 IADD3 R8, -R8, RZ, RZ ;  /* 0x000000ff0808c210 */ /* 0x000fc40007ffe1ff */
[----:B------:R-:W-:Y:S02]  /*0640*/  ISETP.GE.U32.AND P3, PT, R42, UR14, PT ;  /* 0x0000000e2a007c0c */ /* 0x000fe4000bf66070 */
[----:B------:R-:W-:Y:S01]  /*0650*/  SEL R13, R13, R8, !P5 ;  /* 0x000000080d0d7207 */ /* 0x000fe20006800000 */
[----:B-1----:R-:W-:Y:S01]  /*0660*/  IMAD R8, R16, UR7, R9 ;  /* 0x0000000710087c24 */ /* 0x002fe2000f8e0209 */
[----:B------:R-:W-:Y:S02]  /*0670*/  SHF.R.S32.HI R16, RZ, 0x1f, R48 ;  /* 0x0000001fff107819 */ /* 0x000fe40000011430 */
[----:B------:R-:W-:Y:S02]  /*0680*/  IADD3 R58, P0, R48, R23, RZ ;  /* 0x00000017303a7210 */ /* 0x000fe40007f1e0ff */
[----:B------:R-:W-:Y:S02]  /*0690*/  SHF.R.S32.HI R14, RZ, 0x1f, R13 ;  /* 0x0000001fff0e7819 */ /* 0x000fe4000001140d */
[----:B------:R-:W-:-:S02]  /*06a0*/  IADD3 R12, R8, 0x40, RZ ;  /* 0x00000040080c7810 */ /* 0x000fc40007ffe0ff */
[----:B------:R-:W-:Y:S01]  /*06b0*/  LEA.HI.X.SX32 R59, R23, R16, 0x1, P0 ;  /* 0x00000010173b7211 */ /* 0x000fe200000f0eff */
[----:B------:R-:W1:Y:S01]  /*06c0*/  @P1 LDC.64 R8, c[0x0][0x230] ;  /* 0x00008c00ff081b82 */ /* 0x000e620000000a00 */
[----:B------:R-:W-:Y:S01]  /*06d0*/  IMAD R14, R14, UR12, RZ ;  /* 0x0000000c0e0e7c24 */ /* 0x000fe2000f8e02ff */
[----:B------:R-:W-:Y:S02]  /*06e0*/  ISETP.GE.U32.AND P0, PT, R12, UR14, PT ;  /* 0x0000000e0c007c0c */ /* 0x000fe4000bf06070 */
[----:B------:R-:W-:Y:S01]  /*06f0*/  SHF.R.S32.HI R12, RZ, 0x1f, R12 ;  /* 0x0000001fff0c7819 */ /* 0x000fe2000001140c */
[----:B------:R-:W-:Y:S01]  /*0700*/  IMAD R61, R13, UR13, R14 ;  /* 0x0000000d0d3d7c24 */ /* 0x000fe2000f8e020e */
[----:B------:R-:W-:Y:S01]  /*0710*/  ISETP.GE.AND.EX P3, PT, R7, UR15, PT, P3 ;  /* 0x0000000f07007c0c */ /* 0x000fe2000bf66330 */
[----:B------:R-:W-:Y:S01]  /*0720*/  IMAD.WIDE.U32 R58, R13, UR12, R58 ;  /* 0x0000000c0d3a7c25 */ /* 0x000fe2000f8e003a */
[----:B------:R-:W-:Y:S01]  /*0730*/  ISETP.GE.AND.EX P0, PT, R12, UR15, PT, P0 ;  /* 0x0000000f0c007c0c */ /* 0x000fe2000bf06300 */
[----:B------:R-:W3:Y:S01]  /*0740*/  @P2 LDC.64 R16, c[0x0][0x288] ;  /* 0x0000a200ff102b82 */ /* 0x000ee20000000a00 */
[----:B------:R-:W-:Y:S01]  /*0750*/  ISETP.LT.U32.AND P3, PT, R47, 0x1e0, !P3 ;  /* 0x000001e02f00780c */ /* 0x000fe20005f61070 */
[----:B--2---:R-:W-:Y:S01]  /*0760*/  @P1 IMAD R12, R35, R10, RZ ;  /* 0x0000000a230c1224 */ /* 0x004fe200078e02ff */
[----:B------:R-:W-:-:S02]  /*0770*/  IADD3 R61, R59, R61, RZ ;  /* 0x0000003d3b3d7210 */ /* 0x000fc40007ffe0ff */
[----:B------:R-:W-:Y:S01]  /*0780*/  @P1 MOV R60, R58 ;  /* 0x0000003a003c1202 */ /* 0x000fe20000000f00 */
[----:B------:R-:W-:Y:S01]  /*0790*/  @P1 IMAD R13, R46, R11, R12 ;  /* 0x0000000b2e0d1224 */ /* 0x000fe200078e020c */
[----:B------:R-:W-:-:S03]  /*07a0*/  ISETP.LT.U32.AND P0, PT, R47, 0x1e0, !P0 ;  /* 0x000001e02f00780c */ /* 0x000fc60004701070 */
[----:B------:R-:W-:-:S04]  /*07b0*/  @P1 IMAD.WIDE.U32 R10, R46, R10, R60 ;  /* 0x0000000a2e0a1225 */ /* 0x000fc800078e003c */
[----:B------:R-:W2:Y:S01]  /*07c0*/  @P3 LDC.64 R14, c[0x0][0x288] ;  /* 0x0000a200ff0e3b82 */ /* 0x000ea20000000a00 */
[----:B------:R-:W-:Y:S02]  /*07d0*/  @P1 IADD3 R11, R11, R13, RZ ;  /* 0x0000000d0b0b1210 */ /* 0x000fe40007ffe0ff */
[C---:B------:R-:W-:Y:S02]  /*07e0*/  @P1 SHF.L.U32 R29, R10.reuse, 0x1, RZ ;  /* 0x000000010a1d1819 */ /* 0x040fe400000006ff */
[----:B------:R-:W-:Y:S02]  /*07f0*/  @P1 SHF.L.U64.HI R22, R10, 0x1, R11 ;  /* 0x000000010a161819 */ /* 0x000fe4000001020b */
[----:B-1----:R-:W-:Y:S01]  /*0800*/  @P1 IADD3 R26, P4, R29, R8, RZ ;  /* 0x000000081d1a1210 */ /* 0x002fe20007f9e0ff */
[----:B------:R-:W1:Y:S03]  /*0810*/  @P0 LDC.64 R18, c[0x0][0x288] ;  /* 0x0000a200ff120b82 */ /* 0x000e660000000a00 */
[----:B------:R-:W-:-:S02]  /*0820*/  @P1 IADD3.X R27, R22, R9, RZ, P4, !PT ;  /* 0x00000009161b1210 */ /* 0x000fc400027fe4ff */
[----:B------:R-:W4:Y:S03]  /*0830*/  LDG.E.64 R8, desc[UR8][R30.64] ;  /* 0x000000081e087981 */ /* 0x000f26000c1e1b00 */
[----:B------:R-:W2:Y:S01]  /*0840*/  @P2 LDC.64 R10, c[0x0][0x230] ;  /* 0x00008c00ff0a2b82 */ /* 0x000ea20000000a00 */
[----:B---3--:R-:W-:Y:S01]  /*0850*/  @P2 IMAD R24, R33, R16, RZ ;  /* 0x0000001021182224 */ /* 0x008fe200078e02ff */
[----:B------:R-:W-:Y:S01]  /*0860*/  @P2 MOV R25, R61 ;  /* 0x0000003d00192202 */ /* 0x000fe20000000f00 */
[----:B------:R3:W5:Y:S05]  /*0870*/  @P1 LDG.E R38, desc[UR8][R26.64] ;  /* 0x000000081a261981 */ /* 0x00076a000c1e1900 */
[----:B------:R-:W2:Y:S01]  /*0880*/  @P2 LDC.64 R12, c[0x0][0x228] ;  /* 0x00008a00ff0c2b82 */ /* 0x000ea20000000a00 */
[----:B------:R-:W-:Y:S01]  /*0890*/  @P2 IMAD R51, R44, R17, R24 ;  /* 0x000000112c332224 */ /* 0x000fe200078e0218 */
[----:B------:R-:W-:-:S02]  /*08a0*/  @P2 MOV R24, R58 ;  /* 0x0000003a00182202 */ /* 0x000fc40000000f00 */
[----:B0-----:R-:W-:-:S03]  /*08b0*/  @P1 IADD3 R28, P4, R29, R20, RZ ;  /* 0x000000141d1c1210 */ /* 0x001fc60007f9e0ff */
[----:B------:R-:W-:Y:S01]  /*08c0*/  @P2 IMAD.WIDE.U32 R24, R44, R16, R24 ;  /* 0x000000102c182225 */ /* 0x000fe200078e0018 */
[----:B------:R-:W-:Y:S02]  /*08d0*/  @P1 IADD3.X R29, R22, R21, RZ, P4, !PT ;  /* 0x00000015161d1210 */ /* 0x000fe400027fe4ff */
[----:B------:R-:W-:Y:S01]  /*08e0*/  MOV R49, RZ ;  /* 0x000000ff00317202 */ /* 0x000fe20000000f00 */
[----:B-1----:R-:W-:Y:S01]  /*08f0*/  @P0 IMAD R20, R5, R18, RZ ;  /* 0x0000001205140224 */ /* 0x002fe200078e02ff */
[----:B------:R-:W-:Y:S02]  /*0900*/  @P2 IADD3 R25, R25, R51, RZ ;  /* 0x0000003319192210 */ /* 0x000fe40007ffe0ff */
[----:B------:R-:W-:Y:S02]  /*0910*/  CS2R R54, SRZ ;  /* 0x0000000000367805 */ /* 0x000fe4000001ff00 */
[C---:B------:R-:W-:Y:S01]  /*0920*/  @P2 SHF.L.U32 R21, R24.reuse, 0x1, RZ ;  /* 0x0000000118152819 */ /* 0x040fe200000006ff */
[----:B------:R-:W0:Y:S01]  /*0930*/  @P0 LDC.64 R16, c[0x0][0x230] ;  /* 0x00008c00ff100b82 */ /* 0x000e220000000a00 */
[----:B------:R-:W-:Y:S01]  /*0940*/  @P2 SHF.L.U64.HI R22, R24, 0x1, R25 ;  /* 0x0000000118162819 */ /* 0x000fe20000010219 */
[----:B------:R1:W5:Y:S01]  /*0950*/  @P1 LDG.E R49, desc[UR8][R28.64] ;  /* 0x000000081c311981 */ /* 0x000362000c1e1900 */
[----:B---3--:R-:W-:-:S02]  /*0960*/  @P0 MOV R26, R58 ;  /* 0x0000003a001a0202 */ /* 0x008fc40000000f00 */
[----:B------:R-:W-:Y:S02]  /*0970*/  @P0 MOV R27, R61 ;  /* 0x0000003d001b0202 */ /* 0x000fe40000000f00 */
[----:B--2---:R-:W-:Y:S01]  /*0980*/  @P2 IADD3 R24, P4, R21, R10, RZ ;  /* 0x0000000a15182210 */ /* 0x004fe20007f9e0ff */
[----:B------:R-:W-:Y:S01]  /*0990*/  @P0 IMAD R31, R43, R19, R20 ;  /* 0x000000132b1f0224 */ /* 0x000fe200078e0214 */
[----:B------:R-:W-:Y:S01]  /*09a0*/  @P2 IADD3 R12, P5, R21, R12, RZ ;  /* 0x0000000c150c2210 */ /* 0x000fe20007fbe0ff */
[----:B------:R-:W-:Y:S01]  /*09b0*/  @P0 IMAD.WIDE.U32 R26, R43, R18, R26 ;  /* 0x000000122b1a0225 */ /* 0x000fe200078e001a */
[----:B------:R-:W-:Y:S01]  /*09c0*/  @P2 IADD3.X R25, R22, R11, RZ, P4, !PT ;  /* 0x0000000b16192210 */ /* 0x000fe200027fe4ff */
[----:B------:R-:W2:Y:S03]  /*09d0*/  @P3 LDC.64 R20, c[0x0][0x230] ;  /* 0x00008c00ff143b82 */ /* 0x000ea60000000a00 */
[----:B------:R-:W-:-:S05]  /*09e0*/  @P0 IADD3 R27, R27, R31, RZ ;  /* 0x0000001f1b1b0210 */ /* 0x000fca0007ffe0ff */
[----:B------:R-:W3:Y:S01]  /*09f0*/  @P3 LDC.64 R10, c[0x0][0x228] ;  /* 0x00008a00ff0a3b82 */ /* 0x000ee20000000a00 */
[----:B------:R-:W-:Y:S01]  /*0a00*/  @P2 IADD3.X R13, R22, R13, RZ, P5, !PT ;  /* 0x0000000d160d2210 */ /* 0x000fe20002ffe4ff */
[----:B-1----:R-:W-:Y:S01]  /*0a10*/  @P3 IMAD R28, R7, R14, RZ ;  /* 0x0000000e071c3224 */ /* 0x002fe200078e02ff */
[C---:B------:R-:W-:Y:S02]  /*0a20*/  @P0 SHF.L.U32 R29, R26.reuse, 0x1, RZ ;  /* 0x000000011a1d0819 */ /* 0x040fe400000006ff */
[----:B------:R-:W-:Y:S02]  /*0a30*/  @P0 SHF.L.U64.HI R22, R26, 0x1, R27 ;  /* 0x000000011a160819 */ /* 0x000fe4000001021b */
[----:B------:R-:W-:Y:S02]  /*0a40*/  @P3 MOV R26, R58 ;  /* 0x0000003a001a3202 */ /* 0x000fe40000000f00 */
[----:B------:R-:W-:Y:S02]  /*0a50*/  CS2R R50, SRZ ;  /* 0x0000000000327805 */ /* 0x000fe4000001ff00 */
[----:B------:R-:W-:Y:S01]  /*0a60*/  @P3 MOV R27, R61 ;  /* 0x0000003d001b3202 */ /* 0x000fe20000000f00 */
[C---:B------:R-:W-:Y:S01]  /*0a70*/  @P3 IMAD R31, R42.reuse, R15, R28 ;  /* 0x0000000f2a1f3224 */ /* 0x040fe200078e021c */
[----:B------:R-:W1:Y:S01]  /*0a80*/  @P0 LDC.64 R18, c[0x0][0x228] ;  /* 0x00008a00ff120b82 */ /* 0x000e620000000a00 */
[----:B------:R-:W-:Y:S01]  /*0a90*/  @P3 IMAD.WIDE.U32 R14, R42, R14, R26 ;  /* 0x0000000e2a0e3225 */ /* 0x000fe200078e001a */
[----:B------:R-:W5:Y:S04]  /*0aa0*/  @P2 LDG.E R50, desc[UR8][R24.64] ;  /* 0x0000000818322981 */ /* 0x000f68000c1e1900 */
[----:B------:R-:W-:-:S02]  /*0ab0*/  @P3 IADD3 R27, R15, R31, RZ ;  /* 0x0000001f0f1b3210 */ /* 0x000fc40007ffe0ff */
[----:B------:R-:W-:Y:S02]  /*0ac0*/  CS2R R52, SRZ ;  /* 0x0000000000347805 */ /* 0x000fe4000001ff00 */
[C---:B------:R-:W-:Y:S01]  /*0ad0*/  @P3 SHF.L.U32 R15, R14.reuse, 0x1, RZ ;  /* 0x000000010e0f3819 */ /* 0x040fe200000006ff */
[----:B------:R-:W-:Y:S01]  /*0ae0*/  BSSY B0, `(.L_x_708) ;  /* 0x0000023000007945 */ /* 0x000fe20003800000 */
[----:B------:R-:W-:Y:S01]  /*0af0*/  @P3 SHF.L.U64.HI R26, R14, 0x1, R27 ;  /* 0x000000010e1a3819 */ /* 0x000fe2000001021b */
[----:B------:R1:W5:Y:S01]  /*0b00*/  @P2 LDG.E R51, desc[UR8][R12.64] ;  /* 0x000000080c332981 */ /* 0x000362000c1e1900 */
[C---:B--2---:R-:W-:Y:S02]  /*0b10*/  @P3 IADD3 R20, P5, R15.reuse, R20, RZ ;  /* 0x000000140f143210 */ /* 0x044fe40007fbe0ff */
[----:B---3--:R-:W-:Y:S02]  /*0b20*/  @P3 IADD3 R14, P6, R15, R10, RZ ;  /* 0x0000000a0f0e3210 */ /* 0x008fe40007fde0ff */
[----:B------:R-:W-:-:S02]  /*0b30*/  @P3 IADD3.X R21, R26, R21, RZ, P5, !PT ;  /* 0x000000151a153210 */ /* 0x000fc40002ffe4ff */
[----:B------:R-:W-:-:S03]  /*0b40*/  @P3 IADD3.X R15, R26, R11, RZ, P6, !PT ;  /* 0x0000000b1a0f3210 */ /* 0x000fc600037fe4ff */
[----:B------:R-:W5:Y:S04]  /*0b50*/  @P3 LDG.E R55, desc[UR8][R20.64] ;  /* 0x0000000814373981 */ /* 0x000f68000c1e1900 */
[----:B------:R-:W5:Y:S01]  /*0b60*/  @P3 LDG.E R54, desc[UR8][R14.64] ;  /* 0x000000080e363981 */ /* 0x000f62000c1e1900 */
[----:B0-----:R-:W-:-:S04]  /*0b70*/  @P0 IADD3 R16, P4, R29, R16, RZ ;  /* 0x000000101d100210 */ /* 0x001fc80007f9e0ff */
[----:B------:R-:W-:Y:S02]  /*0b80*/  @P0 IADD3.X R17, R22, R17, RZ, P4, !PT ;  /* 0x0000001116110210 */ /* 0x000fe400027fe4ff */
[----:B-1----:R-:W-:-:S03]  /*0b90*/  @P0 IADD3 R18, P4, R29, R18, RZ ;  /* 0x000000121d120210 */ /* 0x002fc60007f9e0ff */
[----:B------:R0:W5:Y:S01]  /*0ba0*/  @P0 LDG.E R52, desc[UR8][R16.64] ;  /* 0x0000000810340981 */ /* 0x000162000c1e1900 */
[----:B------:R-:W-:-:S05]  /*0bb0*/  @P0 IADD3.X R19, R22, R19, RZ, P4, !PT ;  /* 0x0000001316130210 */ /* 0x000fca00027fe4ff */
[----:B------:R1:W5:Y:S01]  /*0bc0*/  @P0 LDG.E R53, desc[UR8][R18.64] ;  /* 0x0000000812350981 */ /* 0x000362000c1e1900 */
[----:B------:R-:W-:Y:S02]  /*0bd0*/  CS2R R10, SRZ ;  /* 0x00000000000a7805 */ /* 0x000fe4000001ff00 */
[----:B------:R-:W-:Y:S01]  /*0be0*/  CS2R R12, SRZ ;  /* 0x00000000000c7805 */ /* 0x000fe2000001ff00 */
[----:B----4-:R-:W-:-:S05]  /*0bf0*/  FFMA.FTZ R9, -R8, R8, R9 ;  /* 0x0000000808097223 */ /* 0x010fca0000010109 */
[----:B------:R-:W-:-:S13]  /*0c00*/  FSETP.GTU.FTZ.AND P0, PT, R9, RZ, PT ;  /* 0x000000ff0900720b */ /* 0x000fda0003f1c000 */
[----:B0-----:R-:W0:Y:S02]  /*0c10*/  @P0 LDC R16, c[0x0][0x250] ;  /* 0x00009400ff100b82 */ /* 0x001e240000000800 */
[----:B0-----:R-:W-:Y:S01]  /*0c20*/  @P0 FADD.FTZ R16, R9, R16 ;  /* 0x0000001009100221 */ /* 0x001fe20000010000 */
[----:B------:R-:W-:-:S06]  /*0c30*/  MOV R9, 0x3f800000 ;  /* 0x3f80000000097802 */ /* 0x000fcc0000000f00 */
[----:B------:R1:W0:Y:S01]  /*0c40*/  @P0 MUFU.RSQ R9, R16 ;  /* 0x0000001000090308 */ /* 0x0002220000001400 */
[----:B------:R-:W-:-:S13]  /*0c50*/  ISETP.GT.U32.AND P0, PT, R47, 0x1df, PT ;  /* 0x000001df2f00780c */ /* 0x000fda0003f04070 */
[----:B-1----:R-:W-:Y:S05]  /*0c60*/  @P0 BRA `(.L_x_709) ;  /* 0x0000000000280947 */ /* 0x002fea0003800000 */
[----:B------:R-:W-:Y:S01]  /*0c70*/  ISETP.NE.AND P0, PT, RZ, UR10, PT ;  /* 0x0000000aff007c0c */ /* 0x000fe2000bf05270 */
[----:B------:R-:W1:Y:S01]  /*0c80*/  LDC.64 R14, c[0x0][0x238] ;  /* 0x00008e00ff0e7b82 */ /* 0x000e620000000a00 */
[----:B------:R-:W-:-:S04]  /*0c90*/  IADD3 R23, R48, R23, RZ ;  /* 0x0000001730177210 */ /* 0x000fc80007ffe0ff */
[----:B------:R-:W-:-:S07]  /*0ca0*/  SHF.R.S32.HI R18, RZ, 0x1f, R23 ;  /* 0x0000001fff127819 */ /* 0x000fce0000011417 */
[----:B------:R-:W2:Y:S01]  /*0cb0*/  @P0 LDC.64 R10, c[0x0][0x240] ;  /* 0x00009000ff0a0b82 */ /* 0x000ea20000000a00 */
[C---:B-1----:R-:W-:Y:S01]  /*0cc0*/  IMAD.WIDE R14, R23.reuse, 0x4, R14 ;  /* 0x00000004170e7825 */ /* 0x042fe200078e020e */
[----:B--2---:R-:W-:-:S04]  /*0cd0*/  @P0 LEA R16, P3, R23, R10, 0x2 ;  /* 0x0000000a17100211 */ /* 0x004fc800078610ff */
[----:B------:R-:W-:Y:S02]  /*0ce0*/  @P0 LEA.HI.X R17, R23, R11, R18, 0x2, P3 ;  /* 0x0000000b17110211 */ /* 0x000fe400018f1412 */
[----:B------:R1:W5:Y:S04]  /*0cf0*/  LDG.E.64 R10, desc[UR8][R14.64] ;  /* 0x000000080e0a7981 */ /* 0x000368000c1e1b00 */
[----:B------:R1:W5:Y:S03]  /*0d00*/  @P0 LDG.E.64 R12, desc[UR8][R16.64] ;  /* 0x00000008100c0981 */ /* 0x000366000c1e1b00 */
.L_x_709:
[----:B------:R-:W-:Y:S05]  /*0d10*/  BSYNC B0 ;  /* 0x0000000000007941 */ /* 0x000fea0003800000 */
.L_x_708:
[----:B------:R-:W-:Y:S01]  /*0d20*/  ISETP.NE.AND P3, PT, RZ, UR10, PT ;  /* 0x0000000aff007c0c */ /* 0x000fe2000bf65270 */
[--C-:B-1---5:R-:W-:Y:S02]  /*0d30*/  HADD2.F32 R15, -RZ, R38.reuse.H0_H0 ;  /* 0x20000026ff0f7230 */ /* 0x122fe40000004100 */
[----:B------:R-:W-:Y:S02]  /*0d40*/  HADD2.F32 R23, -RZ, R38.H1_H1 ;  /* 0x30000026ff177230 */ /* 0x000fe40000004100 */
[----:B------:R-:W-:Y:S02]  /*0d50*/  HADD2.F32 R25, -RZ, R50.H0_H0 ;  /* 0x20000032ff197230 */ /* 0x000fe40000004100 */
[C---:B------:R-:W-:Y:S01]  /*0d60*/  FADD.FTZ R14, -R8.reuse, R15 ;  /* 0x0000000f080e7221 */ /* 0x040fe20000010100 */
[--C-:B------:R-:W-:Y:S02]  /*0d70*/  HADD2.F32 R22, -RZ, R49.reuse.H0_H0 ;  /* 0x20000031ff167230 */ /* 0x100fe40000004100 */
[----:B------:R-:W-:Y:S01]  /*0d80*/  FADD.FTZ R20, -R8, R23 ;  /* 0x0000001708147221 */ /* 0x000fe20000010100 */
[----:B------:R-:W-:-:S02]  /*0d90*/  HADD2.F32 R17, -RZ, R49.H1_H1 ;  /* 0x30000031ff117230 */ /* 0x000fc40000004100 */
[-C--:B0-----:R-:W-:Y:S01]  /*0da0*/  FMUL.FTZ R15, R14, R9.reuse ;  /* 0x000000090e0f7220 */ /* 0x081fe20000410000 */
[----:B------:R-:W-:Y:S02]  /*0db0*/  HADD2.F32 R19, -RZ, R50.H1_H1 ;  /* 0x30000032ff137230 */ /* 0x000fe40000004100 */
[----:B------:R-:W-:Y:S01]  /*0dc0*/  FADD.FTZ R18, -R8, R25 ;  /* 0x0000001908127221 */ /* 0x000fe20000010100 */
[--C-:B------:R-:W-:Y:S02]  /*0dd0*/  HADD2.F32 R21, -RZ, R51.reuse.H0_H0 ;  /* 0x20000033ff157230 */ /* 0x100fe40000004100 */
[----:B------:R-:W-:Y:S01]  /*0de0*/  FMUL.FTZ R14, R20, R9 ;  /* 0x00000009140e7220 */ /* 0x000fe20000410000 */
        /* <DEDUP_REMOVED lines=20> */
.L_x_710:
        /* <DEDUP_REMOVED lines=26> */
.L_x_711:
[----:B------:R-:W-:Y:S01]  /*10d0*/  FFMA.FTZ R28, R14, R23, R25 ;  /* 0x000000170e1c7223 */ /* 0x000fe20000010019 */
[----:B------:R-:W-:Y:S01]  /*10e0*/  FMUL.FTZ R20, R21, R10 ;  /* 0x0000000a15147220 */ /* 0x000fe20000410000 */
[----:B------:R-:W-:Y:S01]  /*10f0*/  FADD.FTZ R23, R23, R18 ;  /* 0x0000001217177221 */ /* 0x000fe20000010000 */
[--C-:B------:R-:W-:Y:S02]  /*1100*/  HADD2.F32 R25, -RZ, R52.reuse.H0_H0 ;  /* 0x20000034ff197230 */ /* 0x100fe40000004100 */
[----:B------:R-:W-:Y:S01]  /*1110*/  FFMA.FTZ R26, R15, R22, RZ ;  /* 0x000000160f1a7223 */ /* 0x000fe200000100ff */
[----:B------:R-:W-:Y:S02]  /*1120*/  HADD2.F32 R27, -RZ, R52.H1_H1 ;  /* 0x30000034ff1b7230 */ /* 0x000fe40000004100 */
[----:B------:R-:W-:Y:S01]  /*1130*/  FADD.FTZ R18, R23, R20 ;  /* 0x0000001417127221 */ /* 0x000fe20000010000 */
[C---:B------:R-:W-:Y:S01]  /*1140*/  FFMA.FTZ R15, R19.reuse, R20, R28 ;  /* 0x00000014130f7223 */ /* 0x040fe2000001001c */
[----:B------:R-:W-:Y:S01]  /*1150*/  FMUL.FTZ R23, R16, R11 ;  /* 0x0000000b10177220 */ /* 0x000fe20000410000 */
[C---:B------:R-:W-:Y:S01]  /*1160*/  FADD.FTZ R28, -R8.reuse, R25 ;  /* 0x00000019081c7221 */ /* 0x040fe20000010100 */
[----:B------:R-:W-:Y:S01]  /*1170*/  FADD.FTZ R30, -R8, R27 ;  /* 0x0000001b081e7221 */ /* 0x000fe20000010100 */
[----:B------:R-:W-:Y:S01]  /*1180*/  FFMA.FTZ R20, R19, R21, R26 ;  /* 0x0000001513147223 */ /* 0x000fe2000001001a */
[----:B------:R-:W-:Y:S01]  /*1190*/  FFMA.FTZ R26, R24, R23, R15 ;  /* 0x00000017181a7223 */ /* 0x000fe2000001000f */
[----:B------:R-:W-:Y:S01]  /*11a0*/  FADD.FTZ R23, R23, R18 ;  /* 0x0000001217177221 */ /* 0x000fe20000010000 */
[----:B------:R-:W-:Y:S01]  /*11b0*/  FFMA.FTZ R25, R14, R17, RZ ;  /* 0x000000110e197223 */ /* 0x000fe200000100ff */
[----:B------:R-:W-:-:S02]  /*11c0*/  HADD2.F32 R19, -RZ, R53.H0_H0 ;  /* 0x20000035ff137230 */ /* 0x000fc40000004100 */
[-C--:B------:R-:W-:Y:S01]  /*11d0*/  FMUL.FTZ R15, R28, R9.reuse ;  /* 0x000000091c0f7220 */ /* 0x080fe20000410000 */
[----:B------:R-:W-:Y:S02]  /*11e0*/  HADD2.F32 R18, -RZ, R53.H1_H1 ;  /* 0x30000035ff127230 */ /* 0x000fe40000004100 */
        /* <DEDUP_REMOVED lines=21> */
.L_x_712:
[----:B------:R-:W-:Y:S01]  /*1340*/  FMUL.FTZ R30, R19, R10 ;  /* 0x0000000a131e7220 */ /* 0x000fe20000410000 */
[--C-:B------:R-:W-:Y:S02]  /*1350*/  HADD2.F32 R27, -RZ, R55.reuse.H0_H0 ;  /* 0x20000037ff1b7230 */ /* 0x100fe40000004100 */
[----:B------:R-:W-:Y:S01]  /*1360*/  FADD.FTZ R28, R22, R21 ;  /* 0x00000015161c7221 */ /* 0x000fe20000010000 */
[----:B------:R-:W-:Y:S02]  /*1370*/  HADD2.F32 R29, -RZ, R55.H1_H1 ;  /* 0x30000037ff1d7230 */ /* 0x000fe40000004100 */
[----:B------:R-:W-:Y:S01]  /*1380*/  FFMA.FTZ R21, R15, R30, R26 ;  /* 0x0000001e0f157223 */ /* 0x000fe2000001001a */
[----:B------:R-:W-:Y:S01]  /*1390*/  FADD.FTZ R30, R23, R30 ;  /* 0x0000001e171e7221 */ /* 0x000fe20000010000 */
[----:B------:R-:W-:Y:S01]  /*13a0*/  FFMA.FTZ R25, R24, R16, R25 ;  /* 0x0000001018197223 */ /* 0x000fe20000010019 */
[----:B------:R-:W-:Y:S01]  /*13b0*/  FMUL.FTZ R23, R18, R11 ;  /* 0x0000000b12177220 */ /* 0x000fe20000410000 */
[C---:B------:R-:W-:Y:S01]  /*13c0*/  FADD.FTZ R24, -R8.reuse, R27 ;  /* 0x0000001b08187221 */ /* 0x040fe20000010100 */
[----:B------:R-:W-:-:S02]  /*13d0*/  FADD.FTZ R26, -R8, R29 ;  /* 0x0000001d081a7221 */ /* 0x000fc40000010100 */
[----:B------:R-:W-:Y:S01]  /*13e0*/  FFMA.FTZ R22, R14, R23, R21 ;  /* 0x000000170e167223 */ /* 0x000fe20000010015 */
[----:B------:R-:W-:Y:S01]  /*13f0*/  FADD.FTZ R21, R23, R30 ;  /* 0x0000001e17157221 */ /* 0x000fe20000010000 */
[-C--:B------:R-:W-:Y:S01]  /*1400*/  FMUL.FTZ R27, R24, R9.reuse ;  /* 0x00000009181b7220 */ /* 0x080fe20000410000 */
[----:B------:R-:W-:Y:S01]  /*1410*/  FMUL.FTZ R26, R26, R9 ;  /* 0x000000091a1a7220 */ /* 0x000fe20000410000 */
[--C-:B------:R-:W-:Y:S02]  /*1420*/  HADD2.F32 R23, -RZ, R54.reuse.H0_H0 ;  /* 0x20000036ff177230 */ /* 0x100fe40000004100 */
[----:B------:R-:W-:Y:S01]  /*1430*/  HADD2.F32 R24, -RZ, R54.H1_H1 ;  /* 0x30000036ff187230 */ /* 0x000fe20000004100 */
        /* <DEDUP_REMOVED lines=19> */
.L_x_713:
[----:B------:R-:W-:Y:S01]  /*1570*/  FMUL.FTZ R30, R23, R10 ;  /* 0x0000000a171e7220 */ /* 0x000fe20000410000 */
[----:B------:R-:W-:Y:S01]  /*1580*/  ISETP.GT.AND P0, PT, R32, 0x1e, PT ;  /* 0x0000001e2000780c */ /* 0x000fe20003f04270 */
[----:B------:R-:W0:Y:S01]  /*1590*/  S2UR UR11, SR_CgaCtaId ;  /* 0x00000000000b79c3 */ /* 0x000e220000008800 */
[----:B------:R-:W-:Y:S01]  /*15a0*/  FADD.FTZ R17, RZ, R17 ;  /* 0x00000011ff117221 */ /* 0x000fe20000010000 */
[----:B------:R-:W-:Y:S01]  /*15b0*/  FFMA.FTZ R29, R27, R30, R22 ;  /* 0x0000001e1b1d7223 */ /* 0x000fe20000010016 */
[----:B------:R-:W-:Y:S01]  /*15c0*/  FADD.FTZ R30, R21, R30 ;  /* 0x0000001e151e7221 */ /* 0x000fe20000010000 */
[----:B------:R-:W-:Y:S01]  /*15d0*/  FMUL.FTZ R21, R24, R11 ;  /* 0x0000000b18157220 */ /* 0x000fe20000410000 */
[----:B------:R-:W-:Y:S01]  /*15e0*/  UMOV UR6, 0x400 ;  /* 0x0000040000067882 */ /* 0x000fe20000000000 */
[----:B------:R-:W-:Y:S01]  /*15f0*/  FADD.FTZ R17, R17, R16 ;  /* 0x0000001011117221 */ /* 0x000fe20000010000 */
[----:B------:R-:W-:Y:S01]  /*1600*/  UIADD3 UR5, UR6, 0xa0, URZ ;  /* 0x000000a006057890 */ /* 0x000fe2000fffe03f */
[----:B------:R-:W-:Y:S01]  /*1610*/  FFMA.FTZ R22, R26, R21, R29 ;  /* 0x000000151a167223 */ /* 0x000fe2000001001d */
[----:B------:R-:W-:Y:S01]  /*1620*/  FADD.FTZ R21, R21, R30 ;  /* 0x0000001e15157221 */ /* 0x000fe20000010000 */
[----:B------:R-:W-:Y:S01]  /*1630*/  FFMA.FTZ R20, R15, R19, R20 ;  /* 0x000000130f147223 */ /* 0x000fe20000010014 */
[----:B------:R-:W-:Y:S01]  /*1640*/  FADD.FTZ R28, R28, R19 ;  /* 0x000000131c1c7221 */ /* 0x000fe20000010000 */
[----:B------:R-:W-:Y:S01]  /*1650*/  ISETP.NE.AND P4, PT, R47, RZ, PT ;  /* 0x000000ff2f00720c */ /* 0x000fe20003f85270 */
        /* <DEDUP_REMOVED lines=8> */
[----:B------:R-:W-:Y:S01]  /*16e0*/  BSSY B0, `(.L_x_714) ;  /* 0x0000046000007945 */ /* 0x000fe20003800000 */
[----:B------:R-:W-:Y:S01]  /*16f0*/  ISETP.GT.U32.AND P5, PT, R47, 0xe, PT ;  /* 0x0000000e2f00780c */ /* 0x000fe20003fa4070 */
[----:B0-----:R-:W-:-:S06]  /*1700*/  ULEA UR5, UR11, UR5, 0x18 ;  /* 0x000000050b057291 */ /* 0x001fcc000f8ec03f */
[----:B------:R-:W-:-:S05]  /*1710*/  LEA R57, R47, UR5, 0x4 ;  /* 0x000000052f397c11 */ /* 0x000fca000f8e20ff */
[----:B------:R-:W-:Y:S01]  /*1720*/  STS.128 [R57], R16 ;  /* 0x0000001039007388 */ /* 0x000fe20000000c00 */
        /* <DEDUP_REMOVED lines=35> */
[----:B------:R-:W-:-:S03]  /*1960*/  FADD.FTZ R14, R14, R25 ;  /* 0x000000190e0e7221 */ /* 0x000fc60000010000 */
[----:B------:R-:W-:Y:S01]  /*1970*/  FADD.FTZ R15, R31, R26 ;  /* 0x0000001a1f0f7221 */ /* 0x000fe20000010000 */
[----:B------:R-:W-:Y:S01]  /*1980*/  FADD.FTZ R14, R14, R27 ;  /* 0x0000001b0e0e7221 */ /* 0x000fe20000010000 */
[----:B------:R-:W0:Y:S02]  /*1990*/  LDS.128 R28, [UR5+0x40] ;  /* 0x00004005ff1c7984 */ /* 0x000e240008000c00 */
[----:B---3--:R-:W-:Y:S01]  /*19a0*/  FADD.FTZ R15, R15, R20 ;  /* 0x000000140f0f7221 */ /* 0x008fe20000010000 */
[----:B------:R-:W-:Y:S01]  /*19b0*/  FADD.FTZ R14, R14, R21 ;  /* 0x000000150e0e7221 */ /* 0x000fe20000010000 */
[----:B------:R-:W1:Y:S02]  /*19c0*/  LDS.128 R24, [UR5+0x50] ;  /* 0x00005005ff187984 */ /* 0x000e640008000c00 */
        /* <DEDUP_REMOVED lines=11> */
[----:B------:R-:W-:Y:S02]  /*1a80*/  FADD.FTZ R24, R14, R27 ;  /* 0x0000001b0e187221 */ /* 0x000fe40000010000 */
[----:B------:R-:W1:Y:S01]  /*1a90*/  LDS.64 R14, [UR5+0x80] ;  /* 0x00008005ff0e7984 */ /* 0x000e620008000a00 */
        /* <DEDUP_REMOVED lines=10> */
.L_x_715:
[----:B------:R-:W-:Y:S05]  /*1b40*/  BSYNC B0 ;  /* 0x0000000000007941 */ /* 0x000fea0003800000 */
.L_x_714:
        /* <DEDUP_REMOVED lines=11> */
[----:B------:R-:W-:Y:S01]  /*1c00*/  FADD.FTZ R20, R16, R25 ;  /* 0x0000001910147221 */ /* 0x000fe20000010000 */
[----:B------:R-:W-:Y:S01]  /*1c10*/  FADD.FTZ R25, R21, R26 ;  /* 0x0000001a15197221 */ /* 0x000fe20000010000 */
[----:B------:R-:W1:Y:S01]  /*1c20*/  LDS.128 R16, [R57+0x3c0] ;  /* 0x0003c00039107984 */ /* 0x000e620000000c00 */
[----:B------:R-:W-:Y:S01]  /*1c30*/  FADD.FTZ R24, R22, R27 ;  /* 0x0000001b16187221 */ /* 0x000fe20000010000 */
[----:B---3--:R-:W-:Y:S01]  /*1c40*/  FADD.FTZ R27, R23, R28 ;  /* 0x0000001c171b7221 */ /* 0x008fe20000010000 */
[----:B------:R-:W-:Y:S01]  /*1c50*/  FADD.FTZ R26, R20, R29 ;  /* 0x0000001d141a7221 */ /* 0x000fe20000010000 */
[----:B------:R-:W-:Y:S01]  /*1c60*/  FADD.FTZ R29, R25, R30 ;  /* 0x0000001e191d7221 */ /* 0x000fe20000010000 */
[----:B------:R-:W2:Y:S01]  /*1c70*/  LDS.128 R20, [R57+0x4b0] ;  /* 0x0004b00039147984 */ /* 0x000ea20000000c00 */
[----:B------:R-:W-:Y:S01]  /*1c80*/  FADD.FTZ R28, R24, R31 ;  /* 0x0000001f181c7221 */ /* 0x000fe20000010000 */
[----:B-1----:R-:W-:Y:S01]  /*1c90*/  FADD.FTZ R31, R27, R16 ;  /* 0x000000101b1f7221 */ /* 0x002fe20000010000 */
[----:B------:R-:W-:Y:S01]  /*1ca0*/  FADD.FTZ R16, R26, R17 ;  /* 0x000000111a107221 */ /* 0x000fe20000010000 */
[----:B------:R-:W-:Y:S01]  /*1cb0*/  FADD.FTZ R29, R29, R18 ;  /* 0x000000121d1d7221 */ /* 0x000fe20000010000 */
[----:B------:R-:W1:Y:S01]  /*1cc0*/  LDS.128 R24, [R57+0x5a0] ;  /* 0x0005a00039187984 */ /* 0x000e620000000c00 */
[----:B------:R-:W-:Y:S01]  /*1cd0*/  FADD.FTZ R28, R28, R19 ;  /* 0x000000131c1c7221 */ /* 0x000fe20000010000 */
[----:B--2---:R-:W-:Y:S01]  /*1ce0*/  FADD.FTZ R31, R31, R20 ;  /* 0x000000141f1f7221 */ /* 0x004fe20000010000 */
        /* <DEDUP_REMOVED lines=113> */
[----:B------:R-:W2:Y:S01]  /*2400*/  LDS.128 R16, [R57+0x1b30] ;  /* 0x001b300039107984 */ /* 0x000ea20000000c00 */
[----:B-1----:R-:W-:Y:S01]  /*2410*/  FADD.FTZ R31, R31, R20 ;  /* 0x000000141f1f7221 */ /* 0x002fe20000010000 */
[----:B------:R-:W-:Y:S01]  /*2420*/  FADD.FTZ R28, R24, R21 ;  /* 0x00000015181c7221 */ /* 0x000fe20000010000 */
[----:B------:R-:W-:Y:S01]  /*2430*/  FADD.FTZ R29, R29, R22 ;  /* 0x000000161d1d7221 */ /* 0x000fe20000010000 */
[----:B------:R-:W-:Y:S01]  /*2440*/  FADD.FTZ R30, R30, R23 ;  /* 0x000000171e1e7221 */ /* 0x000fe20000010000 */
[----:B------:R-:W-:Y:S01]  /*2450*/  LDS.128 R24, [R57+0x1d10] ;  /* 0x001d100039187984 */ /* 0x000fe20000000c00 */
[----:B--2---:R-:W-:Y:S01]  /*2460*/  FADD.FTZ R31, R31, R16 ;  /* 0x000000101f1f7221 */ /* 0x004fe20000010000 */
[----:B------:R-:W-:Y:S01]  /*2470*/  FADD.FTZ R28, R28, R17 ;  /* 0x000000111c1c7221 */ /* 0x000fe20000010000 */
[----:B------:R-:W-:Y:S01]  /*2480*/  FADD.FTZ R29, R29, R18 ;  /* 0x000000121d1d7221 */ /* 0x000fe20000010000 */
[----:B------:R-:W1:Y:S01]  /*2490*/  LDS.128 R20, [R57+0x1c20] ;  /* 0x001c200039147984 */ /* 0x000e620000000c00 */
        /* <DEDUP_REMOVED lines=9> */
.L_x_717:
[----:B------:R-:W-:Y:S05]  /*2530*/  BSYNC B0 ;  /* 0x0000000000007941 */ /* 0x000fea0003800000 */
.L_x_716:
[----:B------:R-:W1:Y:S01]  /*2540*/  LDC.64 R22, c[0x0][0x268] ;  /* 0x00009a00ff167b82 */ /* 0x000e620000000a00 */
[----:B------:R-:W-:Y:S01]  /*2550*/  IMAD R21, R56, 0xf, R47 ;  /* 0x0000000f38157824 */ /* 0x000fe200078e022f */
[----:B------:R-:W-:Y:S01]  /*2560*/  BSSY B0, `(.L_x_718) ;  /* 0x000000f000007945 */ /* 0x000fe20003800000 */
[----:B------:R-:W-:Y:S02]  /*2570*/  ISETP.GE.U32.AND P0, PT, R34, 0x2, PT ;  /* 0x000000022200780c */ /* 0x000fe40003f06070 */
[----:B-1----:R-:W-:Y:S01]  /*2580*/  IMAD.WIDE R22, R21, 0x4, R22 ;  /* 0x0000000415167825 */ /* 0x002fe200078e0216 */
[----:B------:R-:W-:Y:S10]  /*2590*/  @P5 BRA `(.L_x_719) ;  /* 0x00000000002c5947 */ /* 0x000ff40003800000 */
        /* <DEDUP_REMOVED lines=11> */
.L_x_719:
[----:B------:R-:W-:Y:S05]  /*2650*/  BSYNC B0 ;  /* 0x0000000000007941 */ /* 0x000fea0003800000 */
.L_x_718:
[----:B------:R-:W-:Y:S05]  /*2660*/  @!P0 BRA `(.L_x_720) ;  /* 0x00000010007c8947 */ /* 0x000fea0003800000 */
[----:B--2---:R-:W1:Y:S01]  /*2670*/  LDC.64 R16, c[0x0][0x258] ;  /* 0x00009600ff107b82 */ /* 0x004e620000000a00 */
        /* <DEDUP_REMOVED lines=22> */
[----:B-1----:R-:W-:-:S13]  /*27e0*/  ISETP.EQ.U32.AND P5, PT, R32, UR6, PT ;  /* 0x0000000620007c0c */ /* 0x002fda000bfa2070 */
[----:B------:R-:W-:Y:S06]  /*27f0*/  @P5 MEMBAR.ALL.GPU ;  /* 0x0000000000005992 */ /* 0x000fec000000a000 */
[----:B------:R-:W-:-:S00]  /*2800*/  @P5 ERRBAR ;  /* 0x00000000000059ab */ /* 0x000fc00000000000 */
[----:B------:R-:W-:Y:S06]  /*2810*/  @P5 CGAERRBAR ;  /* 0x00000000000055ab */ /* 0x000fec0000000000 */
[----:B------:R2:W-:Y:S01]  /*2820*/  @P5 REDG.E.ADD.S32.STRONG.GPU desc[UR8][R16.64], R21 ;  /* 0x000000151000598e */ /* 0x0005e2000c10e388 */
[----:B------:R-:W-:Y:S05]  /*2830*/  @!P0 BRA `(.L_x_721) ;  /* 0x0000000000148947 */ /* 0x000fea0003800000 */
.L_x_722:
[----:B--2---:R-:W2:Y:S04]  /*2840*/  LDG.E.STRONG.GPU R18, desc[UR8][R16.64] ;  /* 0x0000000810127981 */ /* 0x004ea8000c1ef900 */
[----:B--2---:R-:W-:Y:S01]  /*2850*/  CCTL.IVALL ;  /* 0x00000000ff00798f */ /* 0x004fe20002000000 */
[----:B------:R-:W-:Y:S05]  /*2860*/  YIELD ;  /* 0x0000000000007946 */ /* 0x000fea0003800000 */
[----:B------:R-:W-:-:S13]  /*2870*/  ISETP.NE.AND P0, PT, R18, R23, PT ;  /* 0x000000171200720c */ /* 0x000fda0003f05270 */
[----:B------:R-:W-:Y:S05]  /*2880*/  @P0 BRA `(.L_x_722) ;  /* 0xfffffffc00ec0947 */ /* 0x000fea000383ffff */
.L_x_721:
        /* <DEDUP_REMOVED lines=16> */
.L_x_726:
        /* <DEDUP_REMOVED lines=115> */
.L_x_725:
        /* <DEDUP_REMOVED lines=61> */
.L_x_727:
[----:B------:R-:W-:-:S13]  /*3490*/  ISETP.NE.OR P0, PT, R22, RZ, P0 ;  /* 0x000000ff1600720c */ /* 0x000fda0000705670 */
[----:B------:R-:W-:Y:S05]  /*34a0*/  @!P0 BRA `(.L_x_723) ;  /* 0x00000000007c8947 */ /* 0x000fea0003800000 */
.L_x_724:
[----:B------:R-:W-:-:S13]  /*34b0*/  ISETP.EQ.OR P6, PT, R23, UR7, P4 ;  /* 0x0000000717007c0c */ /* 0x000fda000a7c2670 */
[----:B------:R-:W-:-:S04]  /*34c0*/  @!P6 IMAD R17, R36, R23, R37 ;  /* 0x000000172411e224 */ /* 0x000fc800078e0225 */
[----:B------:R-:W-:-:S06]  /*34d0*/  @!P6 IMAD.WIDE.U32 R16, R17, 0x8, R24 ;  /* 0x000000081110e825 */ /* 0x000fcc00078e0018 */
[----:B------:R-:W0:Y:S01]  /*34e0*/  @!P6 LDG.E.64 R16, desc[UR8][R16.64] ;  /* 0x000000081010e981 */ /* 0x000e22000c1e1b00 */
[C---:B------:R-:W-:Y:S02]  /*34f0*/  IADD3 R19, R23.reuse, 0x1, RZ ;  /* 0x0000000117137810 */ /* 0x040fe40007ffe0ff */
[----:B------:R-:W-:Y:S02]  /*3500*/  IADD3 R21, R23, 0x2, RZ ;  /* 0x0000000217157810 */ /* 0x000fe40007ffe0ff */
[----:B------:R-:W-:Y:S02]  /*3510*/  ISETP.EQ.OR P0, PT, R19, UR7, P4 ;  /* 0x0000000713007c0c */ /* 0x000fe4000a702670 */
[----:B------:R-:W-:Y:S02]  /*3520*/  IADD3 R27, R23, 0x3, RZ ;  /* 0x00000003171b7810 */ /* 0x000fe40007ffe0ff */
[----:B------:R-:W-:-:S09]  /*3530*/  ISETP.EQ.OR P5, PT, R21, UR7, P4 ;  /* 0x0000000715007c0c */ /* 0x000fd2000a7a2670 */
[----:B------:R-:W-:-:S04]  /*3540*/  @!P0 IMAD R19, R36, R19, R37 ;  /* 0x0000001324138224 */ /* 0x000fc800078e0225 */
        /* <DEDUP_REMOVED lines=21> */
.L_x_723:
        /* <DEDUP_REMOVED lines=11> */
.L_x_729:
[----:B------:R-:W-:Y:S05]  /*3750*/  BSYNC B0 ;  /* 0x0000000000007941 */ /* 0x000fea0003800000 */
.L_x_728:
        /* <DEDUP_REMOVED lines=16> */
.L_x_720:
[----:B------:R-:W1:Y:S01]  /*3860*/  S2UR UR6, SR_CgaCtaId ;  /* 0x00000000000679c3 */ /* 0x000e620000008800 */
[----:B------:R-:W-:Y:S01]  /*3870*/  UMOV UR5, 0x400 ;  /* 0x0000040000057882 */ /* 0x000fe20000000000 */
[----:B--2---:R-:W-:Y:S01]  /*3880*/  IMAD.WIDE.U32 R18, R47, -0x77777777, RZ ;  /* 0x888888892f127825 */ /* 0x004fe200078e00ff */
[----:B------:R-:W-:-:S03]  /*3890*/  ULDC.64 UR12, c[0x0][0x290] ;  /* 0x0000a400000c7ab9 */ /* 0x000fc60000000a00 */
[----:B------:R-:W-:Y:S01]  /*38a0*/  HADD2.F32 R23, -RZ, R50.H1_H1 ;  /* 0x30000032ff177230 */ /* 0x000fe20000004100 */
[----:B------:R-:W-:Y:S01]  /*38b0*/  SHF.R.U32.HI R18, RZ, 0x3, R19 ;  /* 0x00000003ff127819 */ /* 0x000fe20000011613 */
[----:B------:R-:W2:Y:S01]  /*38c0*/  LDC R21, c[0x0][0x2ac] ;  /* 0x0000ab00ff157b82 */ /* 0x000ea20000000800 */
[----:B------:R-:W-:Y:S02]  /*38d0*/  HADD2.F32 R19, -RZ, R38.H1_H1 ;  /* 0x30000026ff137230 */ /* 0x000fe40000004100 */
[--C-:B------:R-:W-:Y:S02]  /*38e0*/  HADD2.F32 R25, -RZ, R52.reuse.H0_H0 ;  /* 0x20000034ff197230 */ /* 0x100fe40000004100 */
[----:B------:R-:W-:Y:S01]  /*38f0*/  FADD.FTZ R28, -R8, R23 ;  /* 0x00000017081c7221 */ /* 0x000fe20000010100 */
[----:B------:R-:W-:Y:S02]  /*3900*/  HADD2.F32 R27, -RZ, R52.H1_H1 ;  /* 0x30000034ff1b7230 */ /* 0x000fe40000004100 */
[----:B------:R-:W-:-:S02]  /*3910*/  HADD2.F32 R29, -RZ, R55.H0_H0 ;  /* 0x20000037ff1d7230 */ /* 0x000fc40000004100 */
[C---:B------:R-:W-:Y:S01]  /*3920*/  FADD.FTZ R22, -R8.reuse, R25 ;  /* 0x0000001908167221 */ /* 0x040fe20000010100 */
[----:B------:R-:W-:Y:S02]  /*3930*/  HADD2.F32 R55, -RZ, R55.H1_H1 ;  /* 0x30000037ff377230 */ /* 0x000fe40000004100 */
[----:B------:R-:W-:Y:S01]  /*3940*/  FADD.FTZ R24, -R8, R27 ;  /* 0x0000001b08187221 */ /* 0x000fe20000010100 */
[----:B------:R-:W-:Y:S01]  /*3950*/  HADD2.F32 R30, -RZ, R49.H1_H1 ;  /* 0x30000031ff1e7230 */ /* 0x000fe20000004100 */
[----:B-1----:R-:W-:Y:S01]  /*3960*/  ULEA UR5, UR6, UR5, 0x18 ;  /* 0x0000000506057291 */ /* 0x002fe2000f8ec03f */
[----:B--2---:R-:W-:-:S08]  /*3970*/  IMAD R18, R21, UR7, R18 ;  /* 0x0000000715127c24 */ /* 0x004fd0000f8e0212 */
[----:B------:R0:W-:Y:S01]  /*3980*/  @!P4 STS.64 [UR5+0x90], R14 ;  /* 0x0000900eff00c988 */ /* 0x0001e20008000a05 */
[----:B------:R-:W-:Y:S01]  /*3990*/  BAR.SYNC.DEFER_BLOCKING 0x0 ;  /* 0x0000000000007b1d */ /* 0x000fe20000010000 */
[----:B------:R-:W-:Y:S01]  /*39a0*/  IADD3 R18, R18, 0x40, RZ ;  /* 0x0000004012127810 */ /* 0x000fe20007ffe0ff */
[----:B------:R-:W-:Y:S01]  /*39b0*/  HADD2.F32 R21, -RZ, R50.H0_H0 ;  /* 0x20000032ff157230 */ /* 0x000fe20000004100 */
[----:B------:R-:W-:Y:S02]  /*39c0*/  ISETP.GE.U32.AND P4, PT, R42, UR12, PT ;  /* 0x0000000c2a007c0c */ /* 0x000fe4000bf86070 */
[----:B------:R-:W-:Y:S01]  /*39d0*/  ISETP.GE.U32.AND P0, PT, R18, UR12, PT ;  /* 0x0000000c12007c0c */ /* 0x000fe2000bf06070 */
[----:B0-----:R-:W-:Y:S01]  /*39e0*/  HADD2.F32 R15, -RZ, R38.H0_H0 ;  /* 0x20000026ff0f7230 */ /* 0x001fe20000004100 */
[----:B------:R-:W-:Y:S01]  /*39f0*/  SHF.R.S32.HI R18, RZ, 0x1f, R18 ;  /* 0x0000001fff127819 */ /* 0x000fe20000011412 */
[C---:B------:R-:W-:Y:S01]  /*3a00*/  FADD.FTZ R38, -R8.reuse, R19 ;  /* 0x0000001308267221 */ /* 0x040fe20000010100 */
[----:B------:R-:W-:Y:S01]  /*3a10*/  ISETP.GE.AND.EX P5, PT, R7, UR13, PT, P4 ;  /* 0x0000000d07007c0c */ /* 0x000fe2000bfa6340 */
[C---:B------:R-:W-:Y:S01]  /*3a20*/  FADD.FTZ R26, -R8.reuse, R21 ;  /* 0x00000015081a7221 */ /* 0x040fe20000010100 */
[----:B------:R-:W-:Y:S01]  /*3a30*/  FADD.FTZ R14, -R8, R15 ;  /* 0x0000000f080e7221 */ /* 0x000fe20000010100 */
[----:B------:R-:W-:Y:S01]  /*3a40*/  ISETP.GE.AND.EX P4, PT, R18, UR13, PT, P0 ;  /* 0x0000000d12007c0c */ /* 0x000fe2000bf86300 */
[----:B------:R-:W-:Y:S01]  /*3a50*/  FADD.FTZ R18, -R8, R29 ;  /* 0x0000001d08127221 */ /* 0x000fe20000010100 */
[C---:B------:R-:W-:Y:S01]  /*3a60*/  ISETP.LT.U32.AND P0, PT, R47.reuse, 0x1e0, !P5 ;  /* 0x000001e02f00780c */ /* 0x040fe20006f01070 */
[-C--:B------:R-:W-:Y:S01]  /*3a70*/  FMUL.FTZ R15, R14, R9.reuse ;  /* 0x000000090e0f7220 */ /* 0x080fe20000410000 */
[----:B------:R-:W-:Y:S01]  /*3a80*/  ISETP.LT.U32.AND P4, PT, R47, 0x1e0, !P4 ;  /* 0x000001e02f00780c */ /* 0x000fe20006781070 */
[----:B------:R-:W-:Y:S01]  /*3a90*/  FADD.FTZ R8, -R8, R55 ;  /* 0x0000003708087221 */ /* 0x000fe20000010100 */
[----:B------:R-:W-:Y:S01]  /*3aa0*/  FMUL.FTZ R14, R38, R9 ;  /* 0x00000009260e7220 */ /* 0x000fe20000410000 */
[----:B------:R-:W0:Y:S01]  /*3ab0*/  LDS.64 R16, [UR5+0x90] ;  /* 0x00009005ff107984 */ /* 0x000e220008000a00 */
[----:B------:R-:W-:-:S02]  /*3ac0*/  ULDC UR5, c[0x0][0x2bc] ;  /* 0x0000af0000057ab9 */ /* 0x000fc40000000800 */
[----:B0-----:R-:W-:Y:S01]  /*3ad0*/  FMUL.FTZ R19, R16, UR5 ;  /* 0x0000000510137c20 */ /* 0x001fe20008410000 */
[----:B------:R-:W-:Y:S01]  /*3ae0*/  FMUL.FTZ R20, R17, UR5 ;  /* 0x0000000511147c20 */ /* 0x000fe20008410000 */
[----:B------:R-:W-:Y:S01]  /*3af0*/  HADD2.F32 R17, -RZ, R49.H0_H0 ;  /* 0x20000031ff117230 */ /* 0x000fe20000004100 */
        /* <DEDUP_REMOVED lines=19> */
.L_x_730:
[----:B------:R-:W-:Y:S04]  /*3c30*/  BSSY B0, `(.L_x_731) ;  /* 0x0000014000007945 */ /* 0x000fe80003800000 */
[----:B------:R-:W-:Y:S05]  /*3c40*/  @!P1 BRA `(.L_x_732) ;  /* 0x0000000000489947 */ /* 0x000fea0003800000 */
[C-C-:B------:R-:W-:Y:S01]  /*3c50*/  FFMA.FTZ R16, R19.reuse, R15, R20.reuse ;  /* 0x0000000f13107223 */ /* 0x140fe20000010014 */
[----:B------:R-:W-:Y:S01]  /*3c60*/  FFMA.FTZ R15, R19, R14, R20 ;  /* 0x0000000e130f7223 */ /* 0x000fe20000010014 */
[----:B------:R-:W-:Y:S01]  /*3c70*/  ULDC.64 UR12, c[0x0][0x288] ;  /* 0x0000a200000c7ab9 */ /* 0x000fe20000000a00 */
[----:B------:R-:W-:Y:S01]  /*3c80*/  MOV R14, R58 ;  /* 0x0000003a000e7202 */ /* 0x000fe20000000f00 */
[----:B------:R-:W-:Y:S01]  /*3c90*/  FFMA.FTZ R16, R17, R10, -R16 ;  /* 0x0000000a11107223 */ /* 0x000fe20000010810 */
[----:B------:R-:W-:Y:S01]  /*3ca0*/  FFMA.FTZ R38, R30, R11, -R15 ;  /* 0x0000000b1e267223 */ /* 0x000fe2000001080f */
[----:B------:R-:W-:Y:S01]  /*3cb0*/  MOV R15, R61 ;  /* 0x0000003d000f7202 */ /* 0x000fe20000000f00 */
[----:B------:R-:W-:Y:S02]  /*3cc0*/  IMAD R17, R35, UR12, RZ ;  /* 0x0000000c23117c24 */ /* 0x000fe4000f8e02ff */
[-C--:B------:R-:W-:Y:S01]  /*3cd0*/  FMUL.FTZ R30, R16, R9.reuse ;  /* 0x00000009101e7220 */ /* 0x080fe20000410000 */
[----:B------:R-:W-:Y:S01]  /*3ce0*/  FMUL.FTZ R21, R38, R9 ;  /* 0x0000000926157220 */ /* 0x000fe20000410000 */
[----:B------:R-:W-:-:S04]  /*3cf0*/  IMAD.WIDE.U32 R14, R46, UR12, R14 ;  /* 0x0000000c2e0e7c25 */ /* 0x000fc8000f8e000e */
[----:B------:R-:W-:Y:S01]  /*3d00*/  F2FP.F16.F32.PACK_AB R21, R21, R30 ;  /* 0x0000001e1515723e */ /* 0x000fe200000000ff */
[----:B------:R-:W-:Y:S01]  /*3d10*/  IMAD R17, R46, UR13, R17 ;  /* 0x0000000d2e117c24 */ /* 0x000fe2000f8e0211 */
[----:B------:R-:W-:Y:S02]  /*3d20*/  ULDC.64 UR12, c[0x0][0x210] ;  /* 0x00008400000c7ab9 */ /* 0x000fe40000000a00 */
[----:B------:R-:W-:Y:S02]  /*3d30*/  LEA R16, P5, R14, UR12, 0x1 ;  /* 0x0000000c0e107c11 */ /* 0x000fe4000f8a08ff */
[----:B------:R-:W-:-:S04]  /*3d40*/  IADD3 R17, R15, R17, RZ ;  /* 0x000000110f117210 */ /* 0x000fc80007ffe0ff */
[----:B------:R-:W-:-:S05]  /*3d50*/  LEA.HI.X R17, R14, UR13, R17, 0x1, P5 ;  /* 0x0000000d0e117c11 */ /* 0x000fca000a8f0c11 */
[----:B------:R0:W-:Y:S02]  /*3d60*/  STG.E desc[UR8][R16.64], R21 ;  /* 0x0000001510007986 */ /* 0x0001e4000c101908 */
.L_x_732:
[----:B------:R-:W-:Y:S05]  /*3d70*/  BSYNC B0 ;  /* 0x0000000000007941 */ /* 0x000fea0003800000 */
.L_x_731:
[--C-:B------:R-:W-:Y:S02]  /*3d80*/  HADD2.F32 R15, -RZ, R51.reuse.H0_H0 ;  /* 0x20000033ff0f7230 */ /* 0x100fe40000004100 */
[-C--:B------:R-:W-:Y:S01]  /*3d90*/  FMUL.FTZ R31, R26, R9.reuse ;  /* 0x000000091a1f7220 */ /* 0x080fe20000410000 */
[----:B------:R-:W-:Y:S02]  /*3da0*/  HADD2.F32 R14, -RZ, R51.H1_H1 ;  /* 0x30000033ff0e7230 */ /* 0x000fe40000004100 */
[----:B------:R-:W-:Y:S01]  /*3db0*/  FMUL.FTZ R30, R28, R9 ;  /* 0x000000091c1e7220 */ /* 0x000fe20000410000 */
[----:B------:R-:W-:Y:S06]  /*3dc0*/  @!P3 BRA `(.L_x_733) ;  /* 0x000000000048b947 */ /* 0x000fec0003800000 */
        /* <DEDUP_REMOVED lines=18> */
.L_x_733:
[----:B------:R-:W-:Y:S04]  /*3ef0*/  BSSY B0, `(.L_x_734) ;  /* 0x0000014000007945 */ /* 0x000fe80003800000 */
[----:B------:R-:W-:Y:S05]  /*3f00*/  @!P2 BRA `(.L_x_735) ;  /* 0x000000000048a947 */ /* 0x000fea0003800000 */
[C-C-:B0-----:R-:W-:Y:S01]  /*3f10*/  FFMA.FTZ R16, R19.reuse, R31, R20.reuse ;  /* 0x0000001f13107223 */ /* 0x141fe20000010014 */
[----:B------:R-:W-:Y:S01]  /*3f20*/  FFMA.FTZ R17, R19, R30, R20 ;  /* 0x0000001e13117223 */ /* 0x000fe20000010014 */
[----:B------:R-:W-:Y:S02]  /*3f30*/  ULDC.64 UR12, c[0x0][0x288] ;  /* 0x0000a200000c7ab9 */ /* 0x000fe40000000a00 */
[----:B------:R-:W-:Y:S01]  /*3f40*/  FFMA.FTZ R16, R15, R10, -R16 ;  /* 0x0000000a0f107223 */ /* 0x000fe20000010810 */
[----:B------:R-:W-:Y:S01]  /*3f50*/  FFMA.FTZ R28, R14, R11, -R17 ;  /* 0x0000000b0e1c7223 */ /* 0x000fe20000010811 */
[----:B------:R-:W-:Y:S01]  /*3f60*/  MOV R14, R58 ;  /* 0x0000003a000e7202 */ /* 0x000fe20000000f00 */
[----:B------:R-:W-:Y:S01]  /*3f70*/  IMAD R21, R33, UR12, RZ ;  /* 0x0000000c21157c24 */ /* 0x000fe2000f8e02ff */
[----:B------:R-:W-:Y:S01]  /*3f80*/  MOV R15, R61 ;  /* 0x0000003d000f7202 */ /* 0x000fe20000000f00 */
[----:B------:R-:W-:Y:S02]  /*3f90*/  FMUL.FTZ R26, R16, R9 ;  /* 0x00000009101a7220 */ /* 0x000fe40000410000 */
[----:B------:R-:W-:-:S02]  /*3fa0*/  IMAD R17, R44, UR13, R21 ;  /* 0x0000000d2c117c24 */ /* 0x000fc4000f8e0215 */
[----:B------:R-:W-:Y:S01]  /*3fb0*/  FMUL.FTZ R21, R28, R9 ;  /* 0x000000091c157220 */ /* 0x000fe20000410000 */
[----:B------:R-:W-:Y:S01]  /*3fc0*/  IMAD.WIDE.U32 R14, R44, UR12, R14 ;  /* 0x0000000c2c0e7c25 */ /* 0x000fe2000f8e000e */
[----:B------:R-:W-:-:S03]  /*3fd0*/  ULDC.64 UR12, c[0x0][0x210] ;  /* 0x00008400000c7ab9 */ /* 0x000fc60000000a00 */
[----:B------:R-:W-:Y:S02]  /*3fe0*/  F2FP.F16.F32.PACK_AB R21, R21, R26 ;  /* 0x0000001a1515723e */ /* 0x000fe400000000ff */
[----:B------:R-:W-:Y:S02]  /*3ff0*/  LEA R16, P5, R14, UR12, 0x1 ;  /* 0x0000000c0e107c11 */ /* 0x000fe4000f8a08ff */
[----:B------:R-:W-:-:S04]  /*4000*/  IADD3 R17, R15, R17, RZ ;  /* 0x000000110f117210 */ /* 0x000fc80007ffe0ff */
[----:B------:R-:W-:-:S05]  /*4010*/  LEA.HI.X R17, R14, UR13, R17, 0x1, P5 ;  /* 0x0000000d0e117c11 */ /* 0x000fca000a8f0c11 */
[----:B------:R1:W-:Y:S02]  /*4020*/  STG.E desc[UR8][R16.64], R21 ;  /* 0x0000001510007986 */ /* 0x0003e4000c101908 */
.L_x_735:
[----:B------:R-:W-:Y:S05]  /*4030*/  BSYNC B0 ;  /* 0x0000000000007941 */ /* 0x000fea0003800000 */
.L_x_734:
[--C-:B------:R-:W-:Y:S02]  /*4040*/  HADD2.F32 R15, -RZ, R53.reuse.H0_H0 ;  /* 0x20000035ff0f7230 */ /* 0x100fe40000004100 */
[-C--:B------:R-:W-:Y:S01]  /*4050*/  FMUL.FTZ R29, R22, R9.reuse ;  /* 0x00000009161d7220 */ /* 0x080fe20000410000 */
[----:B------:R-:W-:Y:S02]  /*4060*/  HADD2.F32 R14, -RZ, R53.H1_H1 ;  /* 0x30000035ff0e7230 */ /* 0x000fe40000004100 */
[----:B------:R-:W-:Y:S01]  /*4070*/  FMUL.FTZ R28, R24, R9 ;  /* 0x00000009181c7220 */ /* 0x000fe20000410000 */
        /* <DEDUP_REMOVED lines=19> */
.L_x_736:
        /* <DEDUP_REMOVED lines=20> */
.L_x_738:
[----:B------:R-:W-:Y:S05]  /*42f0*/  BSYNC B0 ;  /* 0x0000000000007941 */ /* 0x000fea0003800000 */
.L_x_737:
[--C-:B------:R-:W-:Y:S02]  /*4300*/  HADD2.F32 R15, -RZ, R54.reuse.H0_H0 ;  /* 0x20000036ff0f7230 */ /* 0x100fe40000004100 */
[-C--:B------:R-:W-:Y:S01]  /*4310*/  FMUL.FTZ R23, R18, R9.reuse ;  /* 0x0000000912177220 */ /* 0x080fe20000410000 */
[----:B------:R-:W-:Y:S02]  /*4320*/  HADD2.F32 R54, -RZ, R54.H1_H1 ;  /* 0x30000036ff367230 */ /* 0x000fe40000004100 */
[----:B------:R-:W-:Y:S01]  /*4330*/  FMUL.FTZ R22, R8, R9 ;  /* 0x0000000908167220 */ /* 0x000fe20000410000 */
        /* <DEDUP_REMOVED lines=19> */
.L_x_739:
[----:B------:R-:W-:Y:S04]  /*4470*/  BSSY B0, `(.L_x_740) ;  /* 0x0000013000007945 */ /* 0x000fe80003800000 */
        /* <DEDUP_REMOVED lines=15> */
[----:B------:R-:W-:Y:S02]  /*4570*/  F2FP.F16.F32.PACK_AB R11, R54, R11 ;  /* 0x0000000b360b723e */ /* 0x000fe400000000ff */
[----:B------:R-:W-:-:S05]  /*4580*/  LEA.HI.X R9, R58, UR13, R13, 0x1, P0 ;  /* 0x0000000d3a097c11 */ /* 0x000fca00080f0c0d */
[----:B------:R3:W-:Y:S02]  /*4590*/  STG.E desc[UR8][R8.64], R11 ;  /* 0x0000000b08007986 */ /* 0x0007e4000c101908 */
.L_x_741:
[----:B------:R-:W-:Y:S05]  /*45a0*/  BSYNC B0 ;  /* 0x0000000000007941 */ /* 0x000fea0003800000 */
.L_x_740:
[----:B------:R-:W-:Y:S02]  /*45b0*/  IADD3 R39, R36, R39, RZ ;  /* 0x0000002724277210 */ /* 0x000fe40007ffe0ff */
[----:B------:R-:W-:Y:S02]  /*45c0*/  IADD3 R40, R40, 0x1, RZ ;  /* 0x0000000128287810 */ /* 0x000fe40007ffe0ff */
[----:B------:R-:W-:-:S13]  /*45d0*/  ISETP.GE.AND P0, PT, R39, UR4, PT ;  /* 0x0000000427007c0c */ /* 0x000fda000bf06270 */
[----:B------:R-:W-:Y:S05]  /*45e0*/  @!P0 BRA `(.L_x_742) ;  /* 0xffffffbc006c8947 */ /* 0x000fea000383ffff */
.L_x_707:
        /* <DEDUP_REMOVED lines=8> */
[C---:B-----5:R-:W-:Y:S02]  /*4670*/  SHF.L.U32 R0, R7.reuse, 0x1, RZ ;  /* 0x0000000107007819 */ /* 0x060fe400000006ff */
[----:B------:R-:W-:Y:S02]  /*4680*/  IADD3 R4, R7, -0x1, RZ ;  /* 0xffffffff07047810 */ /* 0x000fe40007ffe0ff */
[----:B------:R-:W-:Y:S02]  /*4690*/  SEL R5, R0, RZ, P1 ;  /* 0x000000ff00057207 */ /* 0x000fe40000800000 */
[----:B------:R-:W-:-:S03]  /*46a0*/  ISETP.NE.OR P0, PT, R37, R4, P0 ;  /* 0x000000042500720c */ /* 0x000fc60000705670 */
[----:B0-----:R-:W-:Y:S01]  /*46b0*/  IMAD.WIDE.U32 R2, R5, 0x4, R2 ;  /* 0x0000000405027825 */ /* 0x001fe200078e0002 */
[----:B------:R-:W-:Y:S09]  /*46c0*/  @P2 BRA `(.L_x_744) ;  /* 0x0000000000242947 */ /* 0x000ff20003800000 */
        /* <DEDUP_REMOVED lines=9> */
.L_x_744:
[----:B------:R-:W-:Y:S05]  /*4760*/  BSYNC B0 ;  /* 0x0000000000007941 */ /* 0x000fea0003800000 */
.L_x_743:
[----:B------:R-:W-:Y:S05]  /*4770*/  @P0 EXIT ;  /* 0x000000000000094d */ /* 0x000fea0003800000 */
[----:B------:R-:W-:Y:S05]  /*4780*/  @P2 BRA `(.L_x_745) ;  /* 0x0000000000202947 */ /* 0x000fea0003800000 */
[----:B------:R-:W-:-:S05]  /*4790*/  IMAD R0, R6, R7, RZ ;  /* 0x0000000706007224 */ /* 0x000fca00078e02ff */
[----:B------:R-:W-:-:S13]  /*47a0*/  ISETP.NE.AND P0, PT, R0, -0x1, PT ;  /* 0xffffffff0000780c */ /* 0x000fda0003f05270 */
[----:B------:R-:W-:Y:S05]  /*47b0*/  @!P0 BRA `(.L_x_745) ;  /* 0x0000000000148947 */ /* 0x000fea0003800000 */
.L_x_746:
[----:B0-----:R-:W4:Y:S04]  /*47c0*/  LDG.E.STRONG.GPU R5, desc[UR8][R2.64] ;  /* 0x0000000802057981 */ /* 0x001f28000c1ef900 */
[----:B----4-:R-:W-:Y:S01]  /*47d0*/  CCTL.IVALL ;  /* 0x00000000ff00798f */ /* 0x010fe20002000000 */
[----:B------:R-:W-:Y:S05]  /*47e0*/  YIELD ;  /* 0x0000000000007946 */ /* 0x000fea0003800000 */
[----:B------:R-:W-:-:S13]  /*47f0*/  ISETP.NE.AND P0, PT, R5, R0, PT ;  /* 0x000000000500720c */ /* 0x000fda0003f05270 */
[----:B------:R-:W-:Y:S05]  /*4800*/  @P0 BRA `(.L_x_746) ;  /* 0xfffffffc00ec0947 */ /* 0x000fea000383ffff */
.L_x_745:
[----:B------:R-:W-:Y:S05]  /*4810*/  WARPSYNC.ALL ;  /* 0x0000000000007948 */ /* 0x000fea0003800000 */
[----:B------:R-:W4:Y:S08]  /*4820*/  LDC.64 R22, c[0x0][0x288] ;  /* 0x0000a200ff167b82 */ /* 0x000f300000000a00 */
[----:B------:R-:W-:Y:S01]  /*4830*/  BAR.SYNC.DEFER_BLOCKING 0x0 ;  /* 0x0000000000007b1d */ /* 0x000fe20000010000 */
[----:B----4-:R-:W-:-:S04]  /*4840*/  LEA.HI R0, P0, R23, R22, RZ, 0x1 ;  /* 0x0000001617007211 */ /* 0x010fc800078108ff */
        /* <DEDUP_REMOVED lines=15> */
[----:B-12---:R-:W1:Y:S03]  /*4940*/  LDC.64 R16, c[0x0][0x220] ;  /* 0x00008800ff107b82 */ /* 0x006e660000000a00 */
[----:B------:R-:W-:-:S04]  /*4950*/  IADD3.X R5, RZ, R5, RZ, P0, !PT ;  /* 0x00000005ff057210 */ /* 0x000fc800007fe4ff */
[--C-:B------:R-:W-:Y:S02]  /*4960*/  SHF.R.S64 R27, R2, 0x1, R5.reuse ;  /* 0x00000001021b7819 */ /* 0x100fe40000001005 */
[----:B------:R-:W-:-:S04]  /*4970*/  SHF.R.S32.HI R2, RZ, 0x1, R5 ;  /* 0x00000001ff027819 */ /* 0x000fc80000011405 */
[----:B------:R-:W-:-:S07]  /*4980*/  SHF.L.U64.HI R29, R27, 0x2, R2 ;  /* 0x000000021b1d7819 */ /* 0x000fce0000010202 */
.L_x_747:
[----:B------:R-:W-:-:S04]  /*4990*/  LEA R6, P0, R47, UR4, 0x2 ;  /* 0x000000042f067c11 */ /* 0x000fc8000f8010ff */
[----:B------:R-:W-:Y:S02]  /*49a0*/  LEA.HI.X R7, R47, UR5, R0, 0x2, P0 ;  /* 0x000000052f077c11 */ /* 0x000fe400080f1400 */
[-C--:B---3--:R-:W-:Y:S02]  /*49b0*/  LEA R8, P0, R24, R6.reuse, 0x2 ;  /* 0x0000000618087211 */ /* 0x088fe400078010ff */
        /* <DEDUP_REMOVED lines=20> */
.L_x_748:
        /* <DEDUP_REMOVED lines=16> */
.L_x_3264:


//--------------------- .text._Z35group_norm_nhwc_bwd_one_pass_kernelI11Fp16IOFp32WLi256ELi30ELi480EEv26Group_norm_nhwc_bwd_params --------------------------
	.section	.text._Z35group_norm_nhwc_bwd_one_pass_kernelI11Fp16IOFp32WLi256ELi30ELi480EEv26Group_norm_nhwc_bwd_params,"ax",@progbits
	.align	128
        .global         _Z35group_norm_nhwc_bwd_one_pass_kernelI11Fp16IOFp32WLi256ELi30ELi480EEv26Group_norm_nhwc_bwd_params
        .type           _Z35group_norm_nhwc_bwd_one_pass_kernelI11Fp16IOFp32WLi256ELi30ELi480EEv26Group_norm_nhwc_bwd_params,@function
        .size           _Z35group_norm_nhwc_bwd_one_pass_kernelI11Fp16IOFp32WLi256ELi30ELi480EEv26Group_norm_nhwc_bwd_params,(.L_x_3265 - _Z35group_norm_nhwc_bwd_one_pass_kernelI11Fp16IOFp32WLi256ELi30ELi480EEv26Group_norm_nhwc_bwd_params)
        .other          _Z35group_norm_nhwc_bwd_one_pass_kernelI11Fp16IOFp32WLi256ELi30ELi480EEv26Group_norm_nhwc_bwd_params,@"STO_CUDA_ENTRY STV_DEFAULT"
_Z35group_norm_nhwc_bwd_one_pass_kernelI11Fp16IOFp32WLi256ELi30ELi480EEv26Group_norm_nhwc_bwd_params:
.text._Z35group_norm_nhwc_bwd_one_pass_kernelI11Fp16IOFp32WLi256ELi30ELi480EEv26Group_norm_nhwc_bwd_params:
        /* <DEDUP_REMOVED lines=9> */
[----:B------:R-:W0:Y:S01]  /*0090*/  S2UR UR7, SR_CTAID.X ;  /* 0x00000000000779c3 */ /* 0x000e220000002500 */
[C---:B------:R-:W-:Y:S01]  /*00a0*/  IMAD.WIDE.U32 R2, R53.reuse, -0x77777777, RZ ;  /* 0x8888888935027825 */ /* 0x040fe200078e00ff */
[----:B------:R-:W-:Y:S01]  /*00b0*/  ULDC.64 UR10, c[0x0][0x290] ;  /* 0x0000a400000a7ab9 */ /* 0x000fe20000000a00 */
[----:B------:R-:W-:Y:S01]  /*00c0*/  ISETP.GE.U32.AND P1, PT, R53, 0x1e0, PT ;  /* 0x000001e03500780c */ /* 0x000fe20003f26070 */
[----:B------:R-:W1:Y:S01]  /*00d0*/  S2R R6, SR_LANEID ;  /* 0x0000000000067919 */ /* 0x000e620000000000 */
[----:B------:R-:W-:Y:S01]  /*00e0*/  UMOV UR5, 0x400 ;  /* 0x0000040000057882 */ /* 0x000fe20000000000 */
[----:B------:R-:W-:Y:S01]  /*00f0*/  SHF.R.U32.HI R2, RZ, 0x3, R3 ;  /* 0x00000003ff027819 */ /* 0x000fe20000011603 */
[----:B------:R-:W-:Y:S01]  /*0100*/  HFMA2.MMA R49, -RZ, RZ, 0, 0 ;  /* 0x00000000ff317435 */ /* 0x000fe200000001ff */
[----:B------:R-:W0:Y:S01]  /*0110*/  LDC R51, c[0x0][0x2ac] ;  /* 0x0000ab00ff337b82 */ /* 0x000e220000000800 */
[----:B------:R-:W-:-:S07]  /*0120*/  LOP3.LUT R54, R54, 0xfffffffd, RZ, 0xc0, !PT ;  /* 0xfffffffd36367812 */ /* 0x000fce00078ec0ff */
[----:B------:R-:W2:Y:S08]  /*0130*/  LDC.64 R8, c[0x0][0x288] ;  /* 0x0000a200ff087b82 */ /* 0x000eb00000000a00 */
[----:B------:R-:W3:Y:S01]  /*0140*/  S2UR UR6, SR_CgaCtaId ;  /* 0x00000000000679c3 */ /* 0x000ee20000008800 */
[----:B0-----:R-:W-:-:S05]  /*0150*/  IMAD R51, R51, UR7, R2 ;  /* 0x0000000733337c24 */ /* 0x001fca000f8e0202 */
[C---:B------:R-:W-:Y:S02]  /*0160*/  IADD3 R0, R51.reuse, 0x20, RZ ;  /* 0x0000002033007810 */ /* 0x040fe40007ffe0ff */
[C---:B------:R-:W-:Y:S02]  /*0170*/  IADD3 R2, R51.reuse, 0x40, RZ ;  /* 0x0000004033027810 */ /* 0x040fe40007ffe0ff */
[----:B------:R-:W-:Y:S02]  /*0180*/  IADD3 R3, R51, 0x80, RZ ;  /* 0x0000008033037810 */ /* 0x000fe40007ffe0ff */
[----:B------:R-:W-:Y:S02]  /*0190*/  ISETP.LT.U32.AND P5, PT, R0, UR10, PT ;  /* 0x0000000a00007c0c */ /* 0x000fe4000bfa1070 */
[----:B------:R-:W-:Y:S02]  /*01a0*/  SHF.R.S32.HI R0, RZ, 0x1f, R0 ;  /* 0x0000001fff007819 */ /* 0x000fe40000011400 */
[----:B------:R-:W-:Y:S01]  /*01b0*/  ISETP.LT.U32.AND P4, PT, R2, UR10, PT ;  /* 0x0000000a02007c0c */ /* 0x000fe2000bf81070 */
[----:B---3--:R-:W-:Y:S01]  /*01c0*/  ULEA UR5, UR6, UR5, 0x18 ;  /* 0x0000000506057291 */ /* 0x008fe2000f8ec03f */
[----:B------:R-:W-:-:S02]  /*01d0*/  ISETP.LT.U32.AND P2, PT, R3, UR10, PT ;  /* 0x0000000a03007c0c */ /* 0x000fc4000bf41070 */
[----:B------:R-:W-:Y:S02]  /*01e0*/  SHF.R.S32.HI R2, RZ, 0x1f, R2 ;  /* 0x0000001fff027819 */ /* 0x000fe40000011402 */
[----:B------:R-:W-:Y:S02]  /*01f0*/  SHF.R.S32.HI R3, RZ, 0x1f, R3 ;  /* 0x0000001fff037819 */ /* 0x000fe40000011403 */
[----:B------:R-:W-:Y:S02]  /*0200*/  ISETP.LT.AND.EX P5, PT, R0, UR11, !P1, P5 ;  /* 0x0000000b00007c0c */ /* 0x000fe4000cfa1350 */
[----:B------:R-:W-:Y:S02]  /*0210*/  IADD3 R50, R51, 0x60, RZ ;  /* 0x0000006033327810 */ /* 0x000fe40007ffe0ff */
[----:B------:R-:W-:Y:S02]  /*0220*/  ISETP.LT.AND.EX P4, PT, R2, UR11, !P1, P4 ;  /* 0x0000000b02007c0c */ /* 0x000fe4000cf81340 */
[----:B------:R-:W-:Y:S01]  /*0230*/  ISETP.LT.AND.EX P2, PT, R3, UR11, !P1, P2 ;  /* 0x0000000b03007c0c */ /* 0x000fe2000cf41320 */
[----:B--2---:R-:W-:Y:S01]  /*0240*/  IMAD.WIDE.U32 R2, R8, 0x3, RZ ;  /* 0x0000000308027825 */ /* 0x004fe200078e00ff */
[----:B------:R-:W-:-:S02]  /*0250*/  IADD3 R0, R51, 0xa0, RZ ;  /* 0x000000a033007810 */ /* 0x000fc40007ffe0ff */
[----:B------:R-:W-:Y:S02]  /*0260*/  LEA R5, R9, R9, 0x1 ;  /* 0x0000000909057211 */ /* 0x000fe400078e08ff */
[----:B------:R-:W-:Y:S02]  /*0270*/  ISETP.LT.U32.AND P3, PT, R50, UR10, PT ;  /* 0x0000000a32007c0c */ /* 0x000fe4000bf61070 */
[----:B------:R-:W-:Y:S02]  /*0280*/  SHF.R.S32.HI R4, RZ, 0x1f, R50 ;  /* 0x0000001fff047819 */ /* 0x000fe40000011432 */
[----:B------:R-:W-:Y:S02]  /*0290*/  ISETP.LT.U32.AND P6, PT, R51, UR10, PT ;  /* 0x0000000a33007c0c */ /* 0x000fe4000bfc1070 */
[----:B------:R-:W-:Y:S02]  /*02a0*/  SHF.R.S32.HI R33, RZ, 0x1f, R51 ;  /* 0x0000001fff217819 */ /* 0x000fe40000011433 */
[----:B------:R-:W-:-:S02]  /*02b0*/  ISETP.LT.U32.AND P0, PT, R0, UR10, PT ;  /* 0x0000000a00007c0c */ /* 0x000fc4000bf01070 */
[----:B------:R-:W-:Y:S02]  /*02c0*/  SHF.R.S32.HI R0, RZ, 0x1f, R0 ;  /* 0x0000001fff007819 */ /* 0x000fe40000011400 */
[----:B------:R-:W-:Y:S02]  /*02d0*/  IADD3 R5, R3, R5, RZ ;  /* 0x0000000503057210 */ /* 0x000fe40007ffe0ff */
[----:B------:R-:W-:Y:S02]  /*02e0*/  ISETP.LT.AND.EX P3, PT, R4, UR11, !P1, P3 ;  /* 0x0000000b04007c0c */ /* 0x000fe4000cf61330 */
[----:B------:R-:W-:Y:S02]  /*02f0*/  ISETP.LT.AND.EX P6, PT, R33, UR11, !P1, P6 ;  /* 0x0000000b21007c0c */ /* 0x000fe4000cfc1360 */
[----:B------:R-:W-:Y:S02]  /*0300*/  ISETP.LT.AND.EX P1, PT, R0, UR11, !P1, P0 ;  /* 0x0000000b00007c0c */ /* 0x000fe4000cf21300 */
[----:B------:R-:W-:-:S02]  /*0310*/  LEA.HI R2, P0, R5, R2, RZ, 0x1 ;  /* 0x0000000205027211 */ /* 0x000fc400078108ff */
[----:B------:R-:W-:Y:S02]  /*0320*/  SHF.R.S32.HI R0, RZ, 0x1f, R53 ;  /* 0x0000001fff007819 */ /* 0x000fe40000011435 */
[----:B------:R-:W-:Y:S02]  /*0330*/  IADD3.X R5, RZ, R5, RZ, P0, !PT ;  /* 0x00000005ff057210 */ /* 0x000fe400007fe4ff */
[----:B------:R-:W-:Y:S02]  /*0340*/  LEA.HI R4, P0, R9, R8, RZ, 0x1 ;  /* 0x0000000809047211 */ /* 0x000fe400078108ff */
[----:B------:R-:W-:Y:S02]  /*0350*/  LEA.HI R0, R0, R53, RZ, 0x5 ;  /* 0x0000003500007211 */ /* 0x000fe400078f28ff */
[----:B------:R-:W-:Y:S02]  /*0360*/  IADD3.X R7, RZ, R9, RZ, P0, !PT ;  /* 0x00000009ff077210 */ /* 0x000fe400007fe4ff */
[----:B------:R-:W-:-:S02]  /*0370*/  SHF.R.S32.HI R3, RZ, 0x5, R0 ;  /* 0x00000005ff037819 */ /* 0x000fc40000011400 */
[----:B------:R-:W-:Y:S02]  /*0380*/  SHF.R.S64 R0, R4, 0x1, R7 ;  /* 0x0000000104007819 */ /* 0x000fe40000001007 */
[----:B------:R-:W-:Y:S02]  /*0390*/  SHF.R.S64 R2, R2, 0x1, R5 ;  /* 0x0000000102027819 */ /* 0x000fe40000001005 */
[----:B------:R-:W-:Y:S02]  /*03a0*/  SHF.R.S32.HI R7, RZ, 0x1, R7 ;  /* 0x00000001ff077819 */ /* 0x000fe40000011407 */
[----:B------:R-:W-:Y:S02]  /*03b0*/  SHF.R.S32.HI R5, RZ, 0x1, R5 ;  /* 0x00000001ff057819 */ /* 0x000fe40000011405 */
[----:B------:R-:W-:Y:S02]  /*03c0*/  @P6 LOP3.LUT R54, R54, 0x2, RZ, 0xfc, !PT ;  /* 0x0000000236366812 */ /* 0x000fe400078efcff */
[----:B------:R-:W-:-:S02]  /*03d0*/  LEA R3, R3, UR5, 0x3 ;  /* 0x0000000503037c11 */ /* 0x000fc4000f8e18ff */
[----:B------:R-:W-:Y:S02]  /*03e0*/  SHF.L.U64.HI R4, R0, 0x2, R7 ;  /* 0x0000000200047819 */ /* 0x000fe40000010207 */
[----:B-1----:R-:W-:-:S07]  /*03f0*/  SHF.L.U64.HI R5, R2, 0x2, R5 ;  /* 0x0000000202057819 */ /* 0x002fce0000010205 */
.L_x_800:
[----:B------:R-:W0:Y:S01]  /*0400*/  LDC R13, c[0x0][0x2a0] ;  /* 0x0000a800ff0d7b82 */ /* 0x000e220000000800 */
[----:B------:R-:W-:Y:S01]  /*0410*/  IABS R10, R52 ;  /* 0x00000034000a7213 */ /* 0x000fe20000000000 */
[----:B------:R-:W-:Y:S01]  /*0420*/  ULDC.64 UR10, c[0x0][0x298] ;  /* 0x0000a600000a7ab9 */ /* 0x000fe20000000a00 */
[----:B------:R-:W-:Y:S02]  /*0430*/  LOP3.LUT P6, RZ, R54, 0x2, RZ, 0xc0, !PT ;  /* 0x0000000236ff7812 */ /* 0x000fe400078cc0ff */
[C---:B------:R-:W-:Y:S02]  /*0440*/  IADD3 R17, R51.reuse, 0x20, RZ ;  /* 0x0000002033117810 */ /* 0x040fe40007ffe0ff */
[----:B------:R-:W-:Y:S01]  /*0450*/  IADD3 R27, R51, 0xa0, RZ ;  /* 0x000000a0331b7810 */ /* 0x000fe20007ffe0ff */
[----:B------:R-:W1:Y:S01]  /*0460*/  @P5 LDC.64 R38, c[0x0][0x230] ;  /* 0x00008c00ff265b82 */ /* 0x000e620000000a00 */
[----:B------:R-:W-:Y:S02]  /*0470*/  SHF.R.S32.HI R15, RZ, 0x1f, R17 ;  /* 0x0000001fff0f7819 */ /* 0x000fe40000011411 */
[----:B------:R-:W-:-:S05]  /*0480*/  SHF.R.S32.HI R35, RZ, 0x1f, R27 ;  /* 0x0000001fff237819 */ /* 0x000fca000001141b */
[----:B------:R-:W2:Y:S01]  /*0490*/  @P6 LDC.64 R44, c[0x0][0x230] ;  /* 0x00008c00ff2c6b82 */ /* 0x000ea20000000a00 */
[----:B0-----:R-:W-:-:S07]  /*04a0*/  IABS R12, R13 ;  /* 0x0000000d000c7213 */ /* 0x001fce0000000000 */
[----:B------:R-:W0:Y:S01]  /*04b0*/  @P6 LDC.64 R40, c[0x0][0x228] ;  /* 0x00008a00ff286b82 */ /* 0x000e220000000a00 */
[----:B------:R-:W3:Y:S07]  /*04c0*/  I2F.RP R7, R12 ;  /* 0x0000000c00077306 */ /* 0x000eee0000209400 */
[----:B------:R-:W4:Y:S08]  /*04d0*/  @P5 LDC.64 R36, c[0x0][0x228] ;  /* 0x00008a00ff245b82 */ /* 0x000f300000000a00 */
[----:B------:R-:W4:Y:S01]  /*04e0*/  @P4 LDC.64 R30, c[0x0][0x230] ;  /* 0x00008c00ff1e4b82 */ /* 0x000f220000000a00 */
[----:B---3--:R-:W3:Y:S07]  /*04f0*/  MUFU.RCP R7, R7 ;  /* 0x0000000700077308 */ /* 0x008eee0000001000 */
[----:B------:R-:W4:Y:S08]  /*0500*/  @P4 LDC.64 R28, c[0x0][0x228] ;  /* 0x00008a00ff1c4b82 */ /* 0x000f300000000a00 */
[----:B------:R-:W4:Y:S01]  /*0510*/  @P3 LDC.64 R24, c[0x0][0x230] ;  /* 0x00008c00ff183b82 */ /* 0x000f220000000a00 */
[----:B---3--:R-:W-:-:S04]  /*0520*/  IADD3 R8, R7, 0xffffffe, RZ ;  /* 0x0ffffffe07087810 */ /* 0x008fc80007ffe0ff */
[----:B------:R3:W1:Y:S03]  /*0530*/  F2I.FTZ.U32.TRUNC.NTZ R9, R8 ;  /* 0x0000000800097305 */ /* 0x000666000021f000 */
[----:B------:R-:W4:Y:S01]  /*0540*/  @P3 LDC.64 R22, c[0x0][0x228] ;  /* 0x00008a00ff163b82 */ /* 0x000f220000000a00 */
[----:B---3--:R-:W-:-:S07]  /*0550*/  MOV R8, RZ ;  /* 0x000000ff00087202 */ /* 0x008fce0000000f00 */
[----:B------:R-:W3:Y:S01]  /*0560*/  @P2 LDC.64 R20, c[0x0][0x230] ;  /* 0x00008c00ff142b82 */ /* 0x000ee20000000a00 */
[----:B-1----:R-:W-:-:S05]  /*0570*/  IADD3 R11, RZ, -R9, RZ ;  /* 0x80000009ff0b7210 */ /* 0x002fca0007ffe0ff */
[----:B------:R-:W-:-:S04]  /*0580*/  IMAD R11, R11, R12, RZ ;  /* 0x0000000c0b0b7224 */ /* 0x000fc800078e02ff */
[----:B------:R-:W-:Y:S01]  /*0590*/  IMAD.HI.U32 R9, R9, R11, R8 ;  /* 0x0000000b09097227 */ /* 0x000fe200078e0008 */
[----:B------:R-:W-:-:S05]  /*05a0*/  MOV R11, R10 ;  /* 0x0000000a000b7202 */ /* 0x000fca0000000f00 */
[----:B------:R-:W-:-:S05]  /*05b0*/  IMAD.HI.U32 R10, R9, R11, RZ ;  /* 0x0000000b090a7227 */ /* 0x000fca00078e00ff */
[----:B------:R-:W-:-:S05]  /*05c0*/  IADD3 R7, -R10, RZ, RZ ;  /* 0x000000ff0a077210 */ /* 0x000fca0007ffe1ff */
[C---:B------:R-:W-:Y:S02]  /*05d0*/  IMAD R7, R12.reuse, R7, R11 ;  /* 0x000000070c077224 */ /* 0x040fe400078e020b */
[----:B------:R-:W1:Y:S03]  /*05e0*/  S2R R11, SR_TID.X ;  /* 0x00000000000b7919 */ /* 0x000e660000002100 */
        /* <DEDUP_REMOVED lines=8> */
[----:B-1----:R-:W-:-:S05]  /*0670*/  IMAD.WIDE.U32 R8, R11, -0x77777777, RZ ;  /* 0x888888890b087825 */ /* 0x002fca00078e00ff */
[----:B------:R-:W-:-:S05]  /*0680*/  SHF.R.U32.HI R8, RZ, 0x3, R9 ;  /* 0x00000003ff087819 */ /* 0x000fca0000011609 */
[----:B------:R-:W-:Y:S01]  /*0690*/  @P0 IADD3 R10, R10, 0x1, RZ ;  /* 0x000000010a0a0810 */ /* 0x000fe20007ffe0ff */
[----:B------:R-:W-:Y:S01]  /*06a0*/  IMAD R26, R8, -0xf, R11 ;  /* 0xfffffff1081a7824 */ /* 0x000fe200078e020b */
[----:B------:R-:W-:Y:S01]  /*06b0*/  ISETP.GE.AND P0, PT, R52, RZ, PT ;  /* 0x000000ff3400720c */ /* 0x000fe20003f06270 */
[----:B------:R-:W1:Y:S03]  /*06c0*/  @P6 LDC.64 R8, c[0x0][0x288] ;  /* 0x0000a200ff086b82 */ /* 0x000e660000000a00 */
[----:B------:R-:W-:-:S09]  /*06d0*/  SHF.L.U32 R26, R26, 0x1, RZ ;  /* 0x000000011a1a7819 */ /* 0x000fd200000006ff */
[----:B------:R-:W-:Y:S02]  /*06e0*/  @!P0 IADD3 R56, -R56, RZ, RZ ;  /* 0x000000ff38388210 */ /* 0x000fe40007ffe1ff */
[----:B------:R-:W-:Y:S02]  /*06f0*/  ISETP.GE.AND P0, PT, R7, RZ, PT ;  /* 0x000000ff0700720c */ /* 0x000fe40003f06270 */
[----:B------:R-:W-:-:S11]  /*0700*/  LOP3.LUT R7, RZ, R13, RZ, 0x33, !PT ;  /* 0x0000000dff077212 */ /* 0x000fd600078e33ff */
[----:B------:R-:W-:Y:S02]  /*0710*/  @!P0 IADD3 R10, -R10, RZ, RZ ;  /* 0x000000ff0a0a8210 */ /* 0x000fe40007ffe1ff */
[----:B------:R-:W-:-:S04]  /*0720*/  ISETP.NE.AND P0, PT, R13, RZ, PT ;  /* 0x000000ff0d00720c */ /* 0x000fc80003f05270 */
[C---:B------:R-:W-:Y:S02]  /*0730*/  SEL R56, R7.reuse, R56, !P0 ;  /* 0x0000003807387207 */ /* 0x040fe40004000000 */
[----:B------:R-:W-:Y:S02]  /*0740*/  SEL R7, R7, R10, !P0 ;  /* 0x0000000a07077207 */ /* 0x000fe40004000000 */
[----:B------:R-:W-:Y:S01]  /*0750*/  SHF.R.S32.HI R10, RZ, 0x1f, R26 ;  /* 0x0000001fff0a7819 */ /* 0x000fe2000001141a */
[----:B------:R-:W-:Y:S01]  /*0760*/  IMAD R11, R56, 0x1e, RZ ;  /* 0x0000001e380b7824 */ /* 0x000fe200078e02ff */
[----:B------:R-:W-:-:S04]  /*0770*/  SHF.R.S32.HI R12, RZ, 0x1f, R7 ;  /* 0x0000001fff0c7819 */ /* 0x000fc80000011407 */
[----:B------:R-:W-:Y:S01]  /*0780*/  IADD3 R58, P0, R26, R11, RZ ;  /* 0x0000000b1a3a7210 */ /* 0x000fe20007f1e0ff */
[----:B------:R-:W-:-:S03]  /*0790*/  IMAD R12, R12, UR10, RZ ;  /* 0x0000000a0c0c7c24 */ /* 0x000fc6000f8e02ff */
[----:B------:R-:W-:Y:S01]  /*07a0*/  LEA.HI.X.SX32 R59, R11, R10, 0x1, P0 ;  /* 0x0000000a0b3b7211 */ /* 0x000fe200000f0eff */
[----:B------:R-:W-:Y:S01]  /*07b0*/  IMAD R61, R7, UR11, R12 ;  /* 0x0000000b073d7c24 */ /* 0x000fe2000f8e020c */
[----:B------:R-:W2:Y:S01]  /*07c0*/  @P5 LDC.64 R10, c[0x0][0x288] ;  /* 0x0000a200ff0a5b82 */ /* 0x000ea20000000a00 */
[----:B-1----:R-:W-:Y:S02]  /*07d0*/  @P6 IMAD R12, R33, R8, RZ ;  /* 0x00000008210c6224 */ /* 0x002fe400078e02ff */
[----:B------:R-:W-:Y:S01]  /*07e0*/  IMAD.WIDE.U32 R58, R7, UR10, R58 ;  /* 0x0000000a073a7c25 */ /* 0x000fe2000f8e003a */
[----:B------:R-:W-:-:S03]  /*07f0*/  ULDC.64 UR10, c[0x0][0x290] ;  /* 0x0000a400000a7ab9 */ /* 0x000fc60000000a00 */
[----:B------:R-:W-:Y:S01]  /*0800*/  @P6 IMAD R7, R51, R9, R12 ;  /* 0x0000000933076224 */ /* 0x000fe200078e020c */
[----:B------:R-:W-:Y:S02]  /*0810*/  IADD3 R61, R59, R61, RZ ;  /* 0x0000003d3b3d7210 */ /* 0x000fe40007ffe0ff */
[----:B------:R-:W-:-:S05]  /*0820*/  @P6 MOV R60, R58 ;  /* 0x0000003a003c6202 */ /* 0x000fca0000000f00 */
[----:B------:R-:W-:Y:S02]  /*0830*/  @P6 IMAD.WIDE.U32 R12, R51, R8, R60 ;  /* 0x00000008330c6225 */ /* 0x000fe400078e003c */
[----:B------:R-:W1:Y:S03]  /*0840*/  @P4 LDC.64 R8, c[0x0][0x288] ;  /* 0x0000a200ff084b82 */ /* 0x000e660000000a00 */
[----:B------:R-:W-:Y:S02]  /*0850*/  @P6 IADD3 R13, R13, R7, RZ ;  /* 0x000000070d0d6210 */ /* 0x000fe40007ffe0ff */
[C---:B------:R-:W-:Y:S02]  /*0860*/  @P6 SHF.L.U32 R7, R12.reuse, 0x1, RZ ;  /* 0x000000010c076819 */ /* 0x040fe400000006ff */
[----:B------:R-:W-:Y:S01]  /*0870*/  @P6 SHF.L.U64.HI R14, R12, 0x1, R13 ;  /* 0x000000010c0e6819 */ /* 0x000fe2000001020d */
[----:B--2---:R-:W-:Y:S01]  /*0880*/  @P5 IMAD R16, R15, R10, RZ ;  /* 0x0000000a0f105224 */ /* 0x004fe200078e02ff */
[----:B------:R-:W-:-:S02]  /*0890*/  @P5 MOV R12, R58 ;  /* 0x0000003a000c5202 */ /* 0x000fc40000000f00 */
[----:B------:R-:W-:Y:S01]  /*08a0*/  @P5 MOV R13, R61 ;  /* 0x0000003d000d5202 */ /* 0x000fe20000000f00 */
[----:B------:R-:W-:Y:S01]  /*08b0*/  @P5 IMAD R15, R17, R11, R16 ;  /* 0x0000000b110f5224 */ /* 0x000fe200078e0210 */
[----:B------:R-:W-:Y:S01]  /*08c0*/  @P6 IADD3 R44, P0, R7, R44, RZ ;  /* 0x0000002c072c6210 */ /* 0x000fe20007f1e0ff */
[----:B------:R-:W-:Y:S01]  /*08d0*/  @P5 IMAD.WIDE.U32 R12, R17, R10, R12 ;  /* 0x0000000a110c5225 */ /* 0x000fe200078e000c */
[----:B------:R-:W-:Y:S01]  /*08e0*/  IADD3 R17, R51, 0x40, RZ ;  /* 0x0000004033117810 */ /* 0x000fe20007ffe0ff */
[----:B------:R-:W2:Y:S01]  /*08f0*/  @P3 LDC.64 R10, c[0x0][0x288] ;  /* 0x0000a200ff0a3b82 */ /* 0x000ea20000000a00 */
[----:B------:R-:W-:Y:S02]  /*0900*/  @P6 IADD3.X R45, R14, R45, RZ, P0, !PT ;  /* 0x0000002d0e2d6210 */ /* 0x000fe400007fe4ff */
[----:B------:R-:W-:Y:S02]  /*0910*/  @P5 IADD3 R13, R13, R15, RZ ;  /* 0x0000000f0d0d5210 */ /* 0x000fe40007ffe0ff */
[----:B0-----:R-:W-:-:S02]  /*0920*/  @P6 IADD3 R40, P0, R7, R40, RZ ;  /* 0x0000002807286210 */ /* 0x001fc40007f1e0ff */
[C---:B------:R-:W-:Y:S02]  /*0930*/  @P5 SHF.L.U32 R7, R12.reuse, 0x1, RZ ;  /* 0x000000010c075819 */ /* 0x040fe400000006ff */
[----:B------:R-:W-:Y:S02]  /*0940*/  @P5 SHF.L.U64.HI R16, R12, 0x1, R13 ;  /* 0x000000010c105819 */ /* 0x000fe4000001020d */
[----:B------:R-:W-:Y:S02]  /*0950*/  SHF.R.S32.HI R13, RZ, 0x1f, R17 ;  /* 0x0000001fff0d7819 */ /* 0x000fe40000011411 */
[----:B------:R-:W-:Y:S02]  /*0960*/  @P6 IADD3.X R41, R14, R41, RZ, P0, !PT ;  /* 0x000000290e296210 */ /* 0x000fe400007fe4ff */
[----:B------:R-:W-:Y:S01]  /*0970*/  @P5 IADD3 R38, P0, R7, R38, RZ ;  /* 0x0000002607265210 */ /* 0x000fe20007f1e0ff */
[----:B-1----:R-:W-:Y:S01]  /*0980*/  @P4 IMAD R12, R13, R8, RZ ;  /* 0x000000080d0c4224 */ /* 0x002fe200078e02ff */
[----:B------:R-:W-:Y:S01]  /*0990*/  @P4 MOV R13, R61 ;  /* 0x0000003d000d4202 */ /* 0x000fe20000000f00 */
[----:B------:R-:W0:Y:S01]  /*09a0*/  @P2 LDC.64 R14, c[0x0][0x288] ;  /* 0x0000a200ff0e2b82 */ /* 0x000e220000000a00 */
[----:B------:R-:W-:-:S02]  /*09b0*/  @P5 IADD3.X R39, R16, R39, RZ, P0, !PT ;  /* 0x0000002710275210 */ /* 0x000fc400007fe4ff */
[----:B----4-:R-:W-:Y:S01]  /*09c0*/  @P5 IADD3 R36, P0, R7, R36, RZ ;  /* 0x0000002407245210 */ /* 0x010fe20007f1e0ff */
[----:B------:R-:W-:Y:S01]  /*09d0*/  @P4 IMAD R7, R17, R9, R12 ;  /* 0x0000000911074224 */ /* 0x000fe200078e020c */
[----:B------:R-:W-:Y:S02]  /*09e0*/  @P4 MOV R12, R58 ;  /* 0x0000003a000c4202 */ /* 0x000fe40000000f00 */
[----:B------:R-:W-:-:S03]  /*09f0*/  @P5 IADD3.X R37, R16, R37, RZ, P0, !PT ;  /* 0x0000002510255210 */ /* 0x000fc600007fe4ff */
[----:B------:R-:W-:Y:S01]  /*0a00*/  @P4 IMAD.WIDE.U32 R8, R17, R8, R12 ;  /* 0x0000000811084225 */ /* 0x000fe200078e000c */
[----:B------:R-:W-:Y:S02]  /*0a10*/  SHF.R.S32.HI R13, RZ, 0x1f, R50 ;  /* 0x0000001fff0d7819 */ /* 0x000fe40000011432 */
[----:B------:R-:W-:Y:S02]  /*0a20*/  @P3 MOV R12, R58 ;  /* 0x0000003a000c3202 */ /* 0x000fe40000000f00 */
[----:B------:R-:W-:Y:S01]  /*0a30*/  @P4 IADD3 R7, R9, R7, RZ ;  /* 0x0000000709074210 */ /* 0x000fe20007ffe0ff */
[----:B--2---:R-:W-:Y:S01]  /*0a40*/  @P3 IMAD R9, R13, R10, RZ ;  /* 0x0000000a0d093224 */ /* 0x004fe200078e02ff */
[----:B------:R-:W-:Y:S02]  /*0a50*/  @P4 SHF.L.U32 R17, R8, 0x1, RZ ;  /* 0x0000000108114819 */ /* 0x000fe400000006ff */
[----:B------:R-:W-:Y:S01]  /*0a60*/  @P3 MOV R13, R61 ;  /* 0x0000003d000d3202 */ /* 0x000fe20000000f00 */
[----:B------:R-:W-:Y:S01]  /*0a70*/  @P3 IMAD R19, R50, R11, R9 ;  /* 0x0000000b32133224 */ /* 0x000fe200078e0209 */
[----:B------:R-:W-:-:S02]  /*0a80*/  @P4 SHF.L.U64.HI R16, R8, 0x1, R7 ;  /* 0x0000000108104819 */ /* 0x000fc40000010207 */
[----:B------:R-:W-:Y:S01]  /*0a90*/  IADD3 R7, R51, 0x80, RZ ;  /* 0x0000008033077810 */ /* 0x000fe20007ffe0ff */
[----:B------:R-:W1:Y:S01]  /*0aa0*/  @P1 LDC.64 R8, c[0x0][0x288] ;  /* 0x0000a200ff081b82 */ /* 0x000e620000000a00 */
[C---:B------:R-:W-:Y:S01]  /*0ab0*/  @P4 IADD3 R30, P0, R17.reuse, R30, RZ ;  /* 0x0000001e111e4210 */ /* 0x040fe20007f1e0ff */
[----:B------:R-:W-:Y:S01]  /*0ac0*/  @P3 IMAD.WIDE.U32 R10, R50, R10, R12 ;  /* 0x0000000a320a3225 */ /* 0x000fe200078e000c */
[----:B------:R-:W-:Y:S02]  /*0ad0*/  SHF.R.S32.HI R13, RZ, 0x1f, R7 ;  /* 0x0000001fff0d7819 */ /* 0x000fe40000011407 */
[----:B------:R-:W-:Y:S02]  /*0ae0*/  @P4 IADD3.X R31, R16, R31, RZ, P0, !PT ;  /* 0x0000001f101f4210 */ /* 0x000fe400007fe4ff */
[----:B------:R-:W-:Y:S01]  /*0af0*/  @P4 IADD3 R28, P0, R17, R28, RZ ;  /* 0x0000001c111c4210 */ /* 0x000fe20007f1e0ff */
[----:B0-----:R-:W-:Y:S01]  /*0b00*/  @P2 IMAD R12, R13, R14, RZ ;  /* 0x0000000e0d0c2224 */ /* 0x001fe200078e02ff */
[----:B------:R-:W-:-:S02]  /*0b10*/  @P3 IADD3 R11, R11, R19, RZ ;  /* 0x000000130b0b3210 */ /* 0x000fc40007ffe0ff */
[----:B------:R-:W-:Y:S01]  /*0b20*/  @P4 IADD3.X R29, R16, R29, RZ, P0, !PT ;  /* 0x0000001d101d4210 */ /* 0x000fe200007fe4ff */
[----:B------:R-:W0:Y:S01]  /*0b30*/  @P2 LDC.64 R18, c[0x0][0x228] ;  /* 0x00008a00ff122b82 */ /* 0x000e220000000a00 */
[C---:B------:R-:W-:Y:S01]  /*0b40*/  @P3 SHF.L.U32 R13, R10.reuse, 0x1, RZ ;  /* 0x000000010a0d3819 */ /* 0x040fe200000006ff */
[----:B------:R-:W-:Y:S01]  /*0b50*/  @P2 IMAD R17, R7, R15, R12 ;  /* 0x0000000f07112224 */ /* 0x000fe200078e020c */
[----:B------:R-:W-:Y:S02]  /*0b60*/  @P3 SHF.L.U64.HI R16, R10, 0x1, R11 ;  /* 0x000000010a103819 */ /* 0x000fe4000001020b */
[----:B------:R-:W-:Y:S02]  /*0b70*/  @P2 MOV R10, R58 ;  /* 0x0000003a000a2202 */ /* 0x000fe40000000f00 */
[----:B------:R-:W-:Y:S02]  /*0b80*/  @P2 MOV R11, R61 ;  /* 0x0000003d000b2202 */ /* 0x000fe40000000f00 */
[----:B------:R-:W-:Y:S01]  /*0b90*/  @P3 IADD3 R24, P0, R13, R24, RZ ;  /* 0x000000180d183210 */ /* 0x000fe20007f1e0ff */
[----:B------:R-:W-:-:S03]  /*0ba0*/  @P2 IMAD.WIDE.U32 R14, R7, R14, R10 ;  /* 0x0000000e070e2225 */ /* 0x000fc600078e000a */
[----:B------:R-:W-:Y:S01]  /*0bb0*/  @P3 IADD3.X R25, R16, R25, RZ, P0, !PT ;  /* 0x0000001910193210 */ /* 0x000fe200007fe4ff */
[----:B------:R-:W2:Y:S01]  /*0bc0*/  @P1 LDC.64 R10, c[0x0][0x230] ;  /* 0x00008c00ff0a1b82 */ /* 0x000ea20000000a00 */
[----:B------:R-:W-:Y:S01]  /*0bd0*/  @P3 IADD3 R22, P0, R13, R22, RZ ;  /* 0x000000160d163210 */ /* 0x000fe20007f1e0ff */
[----:B-1----:R-:W-:Y:S01]  /*0be0*/  @P1 IMAD R34, R35, R8, RZ ;  /* 0x0000000823221224 */ /* 0x002fe200078e02ff */
[----:B------:R-:W-:Y:S02]  /*0bf0*/  @P2 IADD3 R15, R15, R17, RZ ;  /* 0x000000110f0f2210 */ /* 0x000fe40007ffe0ff */
[C---:B------:R-:W-:Y:S01]  /*0c00*/  @P2 SHF.L.U32 R35, R14.reuse, 0x1, RZ ;  /* 0x000000010e232819 */ /* 0x040fe200000006ff */
[----:B------:R-:W-:Y:S01]  /*0c10*/  @P1 IMAD R9, R27, R9, R34 ;  /* 0x000000091b091224 */ /* 0x000fe200078e0222 */
[----:B------:R-:W-:Y:S01]  /*0c20*/  @P2 SHF.L.U64.HI R32, R14, 0x1, R15 ;  /* 0x000000010e202819 */ /* 0x000fe2000001020f */
[----:B------:R-:W1:Y:S01]  /*0c30*/  LDC R7, c[0x0][0x2ac] ;  /* 0x0000ab00ff077b82 */ /* 0x000e620000000800 */
[----:B------:R-:W-:-:S02]  /*0c40*/  @P1 MOV R14, R58 ;  /* 0x0000003a000e1202 */ /* 0x000fc40000000f00 */
[----:B------:R-:W-:Y:S02]  /*0c50*/  @P1 MOV R15, R61 ;  /* 0x0000003d000f1202 */ /* 0x000fe40000000f00 */
[----:B------:R-:W-:Y:S01]  /*0c60*/  @P3 IADD3.X R23, R16, R23, RZ, P0, !PT ;  /* 0x0000001710173210 */ /* 0x000fe200007fe4ff */
[----:B------:R-:W-:Y:S01]  /*0c70*/  IMAD.WIDE.U32 R16, R53, -0x77777777, RZ ;  /* 0x8888888935107825 */ /* 0x000fe200078e00ff */
[----:B---3--:R-:W-:Y:S01]  /*0c80*/  @P2 IADD3 R20, P0, R35, R20, RZ ;  /* 0x0000001423142210 */ /* 0x008fe20007f1e0ff */
[----:B------:R-:W3:Y:S02]  /*0c90*/  @P1 LDC.64 R12, c[0x0][0x228] ;  /* 0x00008a00ff0c1b82 */ /* 0x000ee40000000a00 */
[----:B------:R-:W-:Y:S01]  /*0ca0*/  @P1 IMAD.WIDE.U32 R14, R27, R8, R14 ;  /* 0x000000081b0e1225 */ /* 0x000fe200078e000e */
[----:B------:R-:W-:Y:S02]  /*0cb0*/  @P2 IADD3.X R21, R32, R21, RZ, P0, !PT ;  /* 0x0000001520152210 */ /* 0x000fe400007fe4ff */
[----:B0-----:R-:W-:-:S02]  /*0cc0*/  @P2 IADD3 R18, P0, R35, R18, RZ ;  /* 0x0000001223122210 */ /* 0x001fc40007f1e0ff */
[----:B------:R-:W-:Y:S02]  /*0cd0*/  CS2R R34, SRZ ;  /* 0x0000000000227805 */ /* 0x000fe4000001ff00 */
[----:B------:R-:W-:Y:S02]  /*0ce0*/  @P1 IADD3 R15, R15, R9, RZ ;  /* 0x000000090f0f1210 */ /* 0x000fe40007ffe0ff */
[----:B------:R-:W-:Y:S02]  /*0cf0*/  SHF.R.U32.HI R16, RZ, 0x3, R17 ;  /* 0x00000003ff107819 */ /* 0x000fe40000011611 */
[----:B------:R-:W-:Y:S02]  /*0d00*/  @P1 SHF.L.U32 R9, R14, 0x1, RZ ;  /* 0x000000010e091819 */ /* 0x000fe400000006ff */
[----:B------:R-:W-:Y:S02]  /*0d10*/  @P2 IADD3.X R19, R32, R19, RZ, P0, !PT ;  /* 0x0000001320132210 */ /* 0x000fe400007fe4ff */
[----:B------:R-:W-:Y:S01]  /*0d20*/  @P1 SHF.L.U64.HI R14, R14, 0x1, R15 ;  /* 0x000000010e0e1819 */ /* 0x000fe2000001020f */
[----:B-1----:R-:W-:Y:S01]  /*0d30*/  IMAD R7, R7, UR7, R16 ;  /* 0x0000000707077c24 */ /* 0x002fe2000f8e0210 */
[----:B--2---:R-:W-:-:S02]  /*0d40*/  @P1 IADD3 R10, P0, R9, R10, RZ ;  /* 0x0000000a090a1210 */ /* 0x004fc40007f1e0ff */
[----:B------:R-:W-:Y:S02]  /*0d50*/  IADD3 R27, R51, 0xc0, RZ ;  /* 0x000000c0331b7810 */ /* 0x000fe40007ffe0ff */
[----:B------:R-:W-:Y:S02]  /*0d60*/  @P1 IADD3.X R11, R14, R11, RZ, P0, !PT ;  /* 0x0000000b0e0b1210 */ /* 0x000fe400007fe4ff */
[----:B------:R-:W-:Y:S02]  /*0d70*/  IADD3 R7, R7, 0xc0, RZ ;  /* 0x000000c007077810 */ /* 0x000fe40007ffe0ff */
[----:B---3--:R-:W-:-:S04]  /*0d80*/  @P1 IADD3 R12, P0, R9, R12, RZ ;  /* 0x0000000c090c1210 */ /* 0x008fc80007f1e0ff */
[----:B------:R-:W-:Y:S02]  /*0d90*/  @P1 IADD3.X R13, R14, R13, RZ, P0, !PT ;  /* 0x0000000d0e0d1210 */ /* 0x000fe400007fe4ff */
[----:B------:R-:W-:Y:S02]  /*0da0*/  ISETP.GE.U32.AND P0, PT, R7, UR10, PT ;  /* 0x0000000a07007c0c */ /* 0x000fe4000bf06070 */
[----:B------:R-:W-:-:S04]  /*0db0*/  SHF.R.S32.HI R7, RZ, 0x1f, R7 ;  /* 0x0000001fff077819 */ /* 0x000fc80000011407 */
[----:B------:R-:W-:Y:S02]  /*0dc0*/  ISETP.GE.AND.EX P0, PT, R7, UR11, PT, P0 ;  /* 0x0000000b07007c0c */ /* 0x000fe4000bf06300 */
[----:B------:R-:W-:Y:S02]  /*0dd0*/  SHF.R.S32.HI R7, RZ, 0x1f, R27 ;  /* 0x0000001fff077819 */ /* 0x000fe4000001141b */
[----:B------:R-:W-:-:S13]  /*0de0*/  ISETP.LT.U32.AND P0, PT, R53, 0x1e0, !P0 ;  /* 0x000001e03500780c */ /* 0x000fda0004701070 */
[----:B------:R-:W0:Y:S01]  /*0df0*/  @P0 LDC.64 R8, c[0x0][0x288] ;  /* 0x0000a200ff080b82 */ /* 0x000e220000000a00 */
[----:B------:R-:W-:-:S07]  /*0e00*/  @P0 MOV R17, R61 ;  /* 0x0000003d00110202 */ /* 0x000fce0000000f00 */
        /* <DEDUP_REMOVED lines=10> */
[----:B-1----:R-:W-:-:S04]  /*0eb0*/  @P0 IADD3 R14, P6, R43, R14, RZ ;  /* 0x0000000e2b0e0210 */ /* 0x002fc80007fde0ff */
[----:B------:R-:W-:Y:S02]  /*0ec0*/  @P0 IADD3.X R15, R16, R15, RZ, P6, !PT ;  /* 0x0000000f100f0210 */ /* 0x000fe400037fe4ff */
[----:B------:R-:W-:-:S03]  /*0ed0*/  SHF.R.S32.HI R7, RZ, 0x1f, R27 ;  /* 0x0000001fff077819 */ /* 0x000fc6000001141b */
[----:B------:R1:W5:Y:S01]  /*0ee0*/  @P0 LDG.E R35, desc[UR8][R14.64] ;  /* 0x000000080e230981 */ /* 0x000362000c1e1900 */
[----:B0-----:R-:W-:-:S04]  /*0ef0*/  @P0 IADD3 R42, P6, R43, R8, RZ ;  /* 0x000000082b2a0210 */ /* 0x001fc80007fde0ff */
[----:B------:R-:W-:-:S05]  /*0f00*/  @P0 IADD3.X R43, R16, R9, RZ, P6, !PT ;  /* 0x00000009102b0210 */ /* 0x000fca00037fe4ff */
[----:B------:R0:W5:Y:S01]  /*0f10*/  @P0 LDG.E R34, desc[UR8][R42.64] ;  /* 0x000000082a220981 */ /* 0x000162000c1e1900 */
[----:B------:R-:W-:-:S04]  /*0f20*/  ISETP.GE.U32.AND P0, PT, R27, UR10, PT ;  /* 0x0000000a1b007c0c */ /* 0x000fc8000bf06070 */
[----:B------:R-:W-:-:S04]  /*0f30*/  ISETP.GE.AND.EX P0, PT, R7, UR11, PT, P0 ;  /* 0x0000000b07007c0c */ /* 0x000fc8000bf06300 */
[----:B------:R-:W-:-:S13]  /*0f40*/  ISETP.GT.U32.OR P0, PT, R53, 0x1df, P0 ;  /* 0x000001df3500780c */ /* 0x000fda0000704470 */
[----:B------:R-:W2:Y:S01]  /*0f50*/  @!P0 LDC.64 R8, c[0x0][0x288] ;  /* 0x0000a200ff088b82 */ /* 0x000ea20000000a00 */
[----:B-1----:R-:W-:Y:S02]  /*0f60*/  @!P0 MOV R14, R58 ;  /* 0x0000003a000e8202 */ /* 0x002fe40000000f00 */
[----:B------:R-:W-:-:S05]  /*0f70*/  @!P0 MOV R15, R61 ;  /* 0x0000003d000f8202 */ /* 0x000fca0000000f00 */
[----:B------:R-:W1:Y:S01]  /*0f80*/  @!P0 LDC.64 R16, c[0x0][0x230] ;  /* 0x00008c00ff108b82 */ /* 0x000e620000000a00 */
[-C--:B--2---:R-:W-:Y:S02]  /*0f90*/  @!P0 IMAD R32, R7, R8.reuse, RZ ;  /* 0x0000000807208224 */ /* 0x084fe400078e02ff */
[----:B------:R-:W-:-:S04]  /*0fa0*/  @!P0 IMAD.WIDE.U32 R14, R27, R8, R14 ;  /* 0x000000081b0e8225 */ /* 0x000fc800078e000e */
[----:B------:R-:W-:-:S05]  /*0fb0*/  @!P0 IMAD R9, R27, R9, R32 ;  /* 0x000000091b098224 */ /* 0x000fca00078e0220 */
[----:B------:R-:W-:Y:S02]  /*0fc0*/  @!P0 IADD3 R15, R15, R9, RZ ;  /* 0x000000090f0f8210 */ /* 0x000fe40007ffe0ff */
[C---:B------:R-:W-:Y:S02]  /*0fd0*/  @!P0 SHF.L.U32 R9, R14.reuse, 0x1, RZ ;  /* 0x000000010e098819 */ /* 0x040fe400000006ff */
[----:B------:R-:W-:Y:S02]  /*0fe0*/  @!P0 SHF.L.U64.HI R8, R14, 0x1, R15 ;  /* 0x000000010e088819 */ /* 0x000fe4000001020f */
[----:B------:R-:W2:Y:S01]  /*0ff0*/  @!P0 LDC.64 R14, c[0x0][0x228] ;  /* 0x00008a00ff0e8b82 */ /* 0x000ea20000000a00 */
[----:B-1----:R-:W-:-:S04]  /*1000*/  @!P0 IADD3 R16, P6, R9, R16, RZ ;  /* 0x0000001009108210 */ /* 0x002fc80007fde0ff */
[----:B------:R-:W-:Y:S02]  /*1010*/  @!P0 IADD3.X R17, R8, R17, RZ, P6, !PT ;  /* 0x0000001108118210 */ /* 0x000fe400037fe4ff */
[----:B--2---:R-:W-:-:S04]  /*1020*/  @!P0 IADD3 R14, P6, R9, R14, RZ ;  /* 0x0000000e090e8210 */ /* 0x004fc80007fde0ff */
[----:B------:R-:W-:Y:S02]  /*1030*/  @!P0 IADD3.X R15, R8, R15, RZ, P6, !PT ;  /* 0x0000000f080f8210 */ /* 0x000fe400037fe4ff */
[----:B------:R-:W1:Y:S02]  /*1040*/  LDC.64 R8, c[0x0][0x248] ;  /* 0x00009200ff087b82 */ /* 0x000e640000000a00 */
[----:B-1----:R-:W-:-:S06]  /*1050*/  IMAD.WIDE R8, R52, 0x8, R8 ;  /* 0x0000000834087825 */ /* 0x002fcc00078e0208 */
[----:B------:R-:W2:Y:S01]  /*1060*/  LDG.E.64 R8, desc[UR8][R8.64] ;  /* 0x0000000808087981 */ /* 0x000ea2000c1e1b00 */
[----:B------:R-:W-:Y:S02]  /*1070*/  LOP3.LUT P6, RZ, R54, 0x2, RZ, 0xc0, !PT ;  /* 0x0000000236ff7812 */ /* 0x000fe400078cc0ff */
[----:B------:R-:W-:Y:S02]  /*1080*/  CS2R R46, SRZ ;  /* 0x00000000002e7805 */ /* 0x000fe4000001ff00 */
[----:B------:R-:W-:Y:S02]  /*1090*/  MOV R48, RZ ;  /* 0x000000ff00307202 */ /* 0x000fe40000000f00 */
[----:B0-----:R-:W-:-:S04]  /*10a0*/  CS2R R42, SRZ ;  /* 0x00000000002a7805 */ /* 0x001fc8000001ff00 */
[----:B------:R0:W5:Y:S04]  /*10b0*/  @P5 LDG.E R48, desc[UR8][R38.64] ;  /* 0x0000000826305981 */ /* 0x000168000c1e1900 */
[----:B------:R-:W5:Y:S04]  /*10c0*/  @P4 LDG.E R43, desc[UR8][R30.64] ;  /* 0x000000081e2b4981 */ /* 0x000f68000c1e1900 */
[----:B------:R1:W5:Y:S01]  /*10d0*/  @P6 LDG.E R47, desc[UR8][R44.64] ;  /* 0x000000082c2f6981 */ /* 0x000362000c1e1900 */
[----:B0-----:R-:W-:-:S03]  /*10e0*/  CS2R R38, SRZ ;  /* 0x0000000000267805 */ /* 0x001fc6000001ff00 */
[----:B------:R-:W5:Y:S04]  /*10f0*/  @P4 LDG.E R42, desc[UR8][R28.64] ;  /* 0x000000081c2a4981 */ /* 0x000f68000c1e1900 */
[----:B------:R-:W5:Y:S01]  /*1100*/  @P2 LDG.E R39, desc[UR8][R20.64] ;  /* 0x0000000814272981 */ /* 0x000f62000c1e1900 */
[----:B-1----:R-:W-:-:S03]  /*1110*/  CS2R R44, SRZ ;  /* 0x00000000002c7805 */ /* 0x002fc6000001ff00 */
[----:B------:R0:W5:Y:S04]  /*1120*/  @P6 LDG.E R46, desc[UR8][R40.64] ;  /* 0x00000008282e6981 */ /* 0x000168000c1e1900 */
[----:B------:R-:W5:Y:S01]  /*1130*/  @P3 LDG.E R44, desc[UR8][R24.64] ;  /* 0x00000008182c3981 */ /* 0x000f62000c1e1900 */
[----:B------:R-:W-:-:S03]  /*1140*/  MOV R32, RZ ;  /* 0x000000ff00207202 */ /* 0x000fc60000000f00 */
[----:B------:R1:W5:Y:S01]  /*1150*/  @P5 LDG.E R45, desc[UR8][R36.64] ;  /* 0x00000008242d5981 */ /* 0x000362000c1e1900 */
[----:B0-----:R-:W-:-:S03]  /*1160*/  CS2R R40, SRZ ;  /* 0x0000000000287805 */ /* 0x001fc6000001ff00 */
[----:B------:R-:W5:Y:S04]  /*1170*/  @!P0 LDG.E R32, desc[UR8][R14.64] ;  /* 0x000000080e208981 */ /* 0x000f68000c1e1900 */
[----:B------:R-:W5:Y:S01]  /*1180*/  @P3 LDG.E R41, desc[UR8][R22.64] ;  /* 0x0000000816293981 */ /* 0x000f62000c1e1900 */
[----:B-1----:R-:W-:-:S03]  /*1190*/  CS2R R36, SRZ ;  /* 0x0000000000247805 */ /* 0x002fc6000001ff00 */
[----:B------:R-:W5:Y:S04]  /*11a0*/  @P2 LDG.E R38, desc[UR8][R18.64] ;  /* 0x0000000812262981 */ /* 0x000f68000c1e1900 */
[----:B------:R-:W5:Y:S01]  /*11b0*/  @!P0 LDG.E R36, desc[UR8][R16.64] ;  /* 0x0000000810248981 */ /* 0x000f62000c1e1900 */
[----:B------:R-:W-:Y:S03]  /*11c0*/  BSSY B0, `(.L_x_750) ;  /* 0x0000019000007945 */ /* 0x000fe60003800000 */
[----:B------:R0:W5:Y:S04]  /*11d0*/  @P1 LDG.E R40, desc[UR8][R10.64] ;  /* 0x000000080a281981 */ /* 0x000168000c1e1900 */
[----:B------:R1:W5:Y:S01]  /*11e0*/  @P1 LDG.E R37, desc[UR8][R12.64] ;  /* 0x000000080c251981 */ /* 0x000362000c1e1900 */
[----:B0-----:R-:W-:-:S02]  /*11f0*/  CS2R R10, SRZ ;  /* 0x00000000000a7805 */ /* 0x001fc4000001ff00 */
[----:B-1----:R-:W-:Y:S01]  /*1200*/  CS2R R12, SRZ ;  /* 0x00000000000c7805 */ /* 0x002fe2000001ff00 */
[----:B--2---:R-:W-:-:S05]  /*1210*/  FFMA.FTZ R22, -R8, R8, R9 ;  /* 0x0000000808167223 */ /* 0x004fca0000010109 */
[----:B------:R-:W-:-:S13]  /*1220*/  FSETP.GTU.FTZ.AND P0, PT, R22, RZ, PT ;  /* 0x000000ff1600720b */ /* 0x000fda0003f1c000 */
[----:B------:R-:W0:Y:S02]  /*1230*/  @P0 LDC R9, c[0x0][0x250] ;  /* 0x00009400ff090b82 */ /* 0x000e240000000800 */
[----:B0-----:R-:W-:Y:S01]  /*1240*/  @P0 FADD.FTZ R18, R22, R9 ;  /* 0x0000000916120221 */ /* 0x001fe20000010000 */
[----:B------:R-:W-:-:S06]  /*1250*/  MOV R9, 0x3f800000 ;  /* 0x3f80000000097802 */ /* 0x000fcc0000000f00 */
[----:B------:R0:W1:Y:S01]  /*1260*/  @P0 MUFU.RSQ R9, R18 ;  /* 0x0000001200090308 */ /* 0x0000620000001400 */
[----:B------:R-:W-:-:S13]  /*1270*/  ISETP.GT.U32.AND P0, PT, R53, 0x1df, PT ;  /* 0x000001df3500780c */ /* 0x000fda0003f04070 */
[----:B0-----:R-:W-:Y:S05]  /*1280*/  @P0 BRA `(.L_x_751) ;  /* 0x0000000000300947 */ /* 0x001fea0003800000 */
[----:B------:R-:W-:Y:S01]  /*1290*/  ULDC.U8 UR5, c[0x0][0x2a4] ;  /* 0x0000a90000057ab9 */ /* 0x000fe20000000000 */
[----:B------:R-:W-:Y:S01]  /*12a0*/  IMAD R17, R56, 0x1e, RZ ;  /* 0x0000001e38117824 */ /* 0x000fe200078e02ff */
[----:B------:R-:W-:-:S04]  /*12b0*/  ISETP.NE.AND P0, PT, RZ, UR5, PT ;  /* 0x00000005ff007c0c */ /* 0x000fc8000bf05270 */
[----:B------:R-:W-:-:S04]  /*12c0*/  IADD3 R17, R26, R17, RZ ;  /* 0x000000111a117210 */ /* 0x000fc80007ffe0ff */
[----:B------:R-:W-:-:S05]  /*12d0*/  SHF.R.S32.HI R16, RZ, 0x1f, R17 ;  /* 0x0000001fff107819 */ /* 0x000fca0000011411 */
[----:B------:R-:W0:Y:S02]  /*12e0*/  @P0 LDC.64 R10, c[0x0][0x240] ;  /* 0x00009000ff0a0b82 */ /* 0x000e240000000a00 */
[----:B0-----:R-:W-:-:S04]  /*12f0*/  @P0 LEA R14, P6, R17, R10, 0x2 ;  /* 0x0000000a110e0211 */ /* 0x001fc800078c10ff */
[C---:B------:R-:W-:Y:S02]  /*1300*/  @P0 LEA.HI.X R15, R17.reuse, R11, R16, 0x2, P6 ;  /* 0x0000000b110f0211 */ /* 0x040fe400030f1410 */
[----:B------:R-:W0:Y:S03]  /*1310*/  LDC.64 R10, c[0x0][0x238] ;  /* 0x00008e00ff0a7b82 */ /* 0x000e260000000a00 */
[----:B------:R2:W5:Y:S01]  /*1320*/  @P0 LDG.E.64 R12, desc[UR8][R14.64] ;  /* 0x000000080e0c0981 */ /* 0x000562000c1e1b00 */
[----:B0-----:R-:W-:-:S06]  /*1330*/  IMAD.WIDE R10, R17, 0x4, R10 ;  /* 0x00000004110a7825 */ /* 0x001fcc00078e020a */
[----:B--2---:R-:W5:Y:S02]  /*1340*/  LDG.E.64 R10, desc[UR8][R10.64] ;  /* 0x000000080a0a7981 */ /* 0x004f64000c1e1b00 */
.L_x_751:
[----:B------:R-:W-:Y:S05]  /*1350*/  BSYNC B0 ;  /* 0x0000000000007941 */ /* 0x000fea0003800000 */
.L_x_750:
[----:B------:R-:W-:Y:S01]  /*1360*/  ULDC.U8 UR5, c[0x0][0x2a4] ;  /* 0x0000a90000057ab9 */ /* 0x000fe20000000000 */
[--C-:B-----5:R-:W-:Y:S01]  /*1370*/  HADD2.F32 R15, -RZ, R47.reuse.H0_H0 ;  /* 0x2000002fff0f7230 */ /* 0x120fe20000004100 */
[----:B------:R-:W-:Y:S01]  /*1380*/  ISETP.NE.AND P0, PT, RZ, UR5, PT ;  /* 0x00000005ff007c0c */ /* 0x000fe2000bf05270 */
[----:B------:R-:W-:Y:S01]  /*1390*/  HADD2.F32 R21, -RZ, R47.H1_H1 ;  /* 0x3000002fff157230 */ /* 0x000fe20000004100 */
[----:B------:R-:W-:Y:S01]  /*13a0*/  LOP3.LUT R54, R54, 0xfffffffb, RZ, 0xc0, !PT ;  /* 0xfffffffb36367812 */ /* 0x000fe200078ec0ff */
[--C-:B------:R-:W-:Y:S02]  /*13b0*/  HADD2.F32 R23, -RZ, R48.reuse.H0_H0 ;  /* 0x20000030ff177230 */ /* 0x100fe40000004100 */
[C---:B------:R-:W-:Y:S01]  /*13c0*/  FADD.FTZ R14, -R8.reuse, R15 ;  /* 0x0000000f080e7221 */ /* 0x040fe20000010100 */
[----:B------:R-:W-:Y:S02]  /*13d0*/  HADD2.F32 R25, -RZ, R48.H1_H1 ;  /* 0x30000030ff197230 */ /* 0x000fe40000004100 */
[----:B------:R-:W-:Y:S01]  /*13e0*/  FADD.FTZ R16, -R8, R21 ;  /* 0x0000001508107221 */ /* 0x000fe20000010100 */
[----:B------:R-:W-:-:S02]  /*13f0*/  HADD2.F32 R20, -RZ, R46.H0_H0 ;  /* 0x2000002eff147230 */ /* 0x000fc40000004100 */
[-C--:B-1----:R-:W-:Y:S01]  /*1400*/  FMUL.FTZ R15, R14, R9.reuse ;  /* 0x000000090e0f7220 */ /* 0x082fe20000410000 */
[----:B------:R-:W-:Y:S02]  /*1410*/  HADD2.F32 R17, -RZ, R46.H1_H1 ;  /* 0x3000002eff117230 */ /* 0x000fe40000004100 */
[C---:B------:R-:W-:Y:S01]  /*1420*/  FADD.FTZ R24, -R8.reuse, R23 ;  /* 0x0000001708187221 */ /* 0x040fe20000010100 */
[--C-:B------:R-:W-:Y:S02]  /*1430*/  HADD2.F32 R19, -RZ, R45.reuse.H0_H0 ;  /* 0x2000002dff137230 */ /* 0x100fe40000004100 */
[----:B------:R-:W-:Y:S01]  /*1440*/  FADD.FTZ R22, -R8, R25 ;  /* 0x0000001908167221 */ /* 0x000fe20000010100 */
[----:B------:R-:W-:Y:S01]  /*1450*/  @P0 LOP3.LUT R54, R54, 0x4, RZ, 0xfc, !PT ;  /* 0x0000000436360812 */ /* 0x000fe200078efcff */
[----:B------:R-:W-:Y:S02]  /*1460*/  HADD2.F32 R18, -RZ, R45.H1_H1 ;  /* 0x3000002dff127230 */ /* 0x000fe40000004100 */
        /* <DEDUP_REMOVED lines=20> */
.L_x_752:
[----:B------:R-:W-:Y:S01]  /*15b0*/  FMUL.FTZ R16, R20, R10 ;  /* 0x0000000a14107220 */ /* 0x000fe20000410000 */
[----:B------:R-:W-:Y:S01]  /*15c0*/  FMUL.FTZ R21, R24, R9 ;  /* 0x0000000918157220 */ /* 0x000fe20000410000 */
[----:B------:R-:W-:Y:S01]  /*15d0*/  FFMA.FTZ R24, R15, R20, RZ ;  /* 0x000000140f187223 */ /* 0x000fe200000100ff */
        /* <DEDUP_REMOVED lines=16> */
[----:B------:R-:W-:Y:S01]  /*16e0*/  FMUL.FTZ R19, R19, R28 ;  /* 0x0000001c13137220 */ /* 0x000fe20000410000 */
[----:B-1----:R-:W-:Y:S01]  /*16f0*/  FADD.FTZ R57, -R31, 1 ;  /* 0x3f8000001f397421 */ /* 0x002fe20000010100 */
[----:B------:R-:W-:Y:S01]  /*1700*/  FMUL.FTZ R31, R18, R31 ;  /* 0x0000001f121f7220 */ /* 0x000fe20000410000 */
[----:B------:R-:W-:Y:S02]  /*1710*/  FFMA.FTZ R18, R25, R55, 1 ;  /* 0x3f80000019127423 */ /* 0x000fe40000010037 */
[----:B------:R-:W-:Y:S02]  /*1720*/  FFMA.FTZ R22, R22, R57, 1 ;  /* 0x3f80000016167423 */ /* 0x000fe40000010039 */
[----:B------:R-:W-:Y:S02]  /*1730*/  FMUL.FTZ R19, R19, R18 ;  /* 0x0000001213137220 */ /* 0x000fe40000410000 */
[----:B------:R-:W-:-:S07]  /*1740*/  FMUL.FTZ R18, R31, R22 ;  /* 0x000000161f127220 */ /* 0x000fce0000410000 */
.L_x_753:
[----:B------:R-:W-:Y:S01]  /*1750*/  FADD.FTZ R22, RZ, R20 ;  /* 0x00000014ff167221 */ /* 0x000fe20000010000 */
[----:B------:R-:W-:Y:S01]  /*1760*/  FFMA.FTZ R25, R14, R23, R15 ;  /* 0x000000170e197223 */ /* 0x000fe2000001000f */
[----:B------:R-:W-:Y:S01]  /*1770*/  FMUL.FTZ R20, R19, R10 ;  /* 0x0000000a13147220 */ /* 0x000fe20000410000 */
[C---:B------:R-:W-:Y:S01]  /*1780*/  FFMA.FTZ R15, R21.reuse, R19, R24 ;  /* 0x00000013150f7223 */ /* 0x040fe20000010018 */
[----:B------:R-:W-:Y:S01]  /*1790*/  FADD.FTZ R19, R22, R19 ;  /* 0x0000001316137221 */ /* 0x000fe20000010000 */
[----:B------:R-:W-:Y:S01]  /*17a0*/  FFMA.FTZ R31, R14, R17, RZ ;  /* 0x000000110e1f7223 */ /* 0x000fe200000100ff */
[----:B------:R-:W-:Y:S01]  /*17b0*/  FFMA.FTZ R22, R21, R20, R25 ;  /* 0x0000001415167223 */ /* 0x000fe20000010019 */
[--C-:B------:R-:W-:Y:S02]  /*17c0*/  HADD2.F32 R25, -RZ, R43.reuse.H0_H0 ;  /* 0x2000002bff197230 */ /* 0x100fe40000004100 */
[----:B------:R-:W-:Y:S01]  /*17d0*/  FMUL.FTZ R21, R18, R11 ;  /* 0x0000000b12157220 */ /* 0x000fe20000410000 */
[----:B------:R-:W-:-:S02]  /*17e0*/  HADD2.F32 R29, -RZ, R43.H1_H1 ;  /* 0x3000002bff1d7230 */ /* 0x000fc40000004100 */
[----:B------:R-:W-:Y:S01]  /*17f0*/  FADD.FTZ R27, RZ, R17 ;  /* 0x00000011ff1b7221 */ /* 0x000fe20000010000 */
[C---:B------:R-:W-:Y:S01]  /*1800*/  FFMA.FTZ R17, R16.reuse, R18, R31 ;  /* 0x0000001210117223 */ /* 0x040fe2000001001f */
[----:B------:R-:W-:Y:S01]  /*1810*/  FADD.FTZ R23, R23, R26 ;  /* 0x0000001a17177221 */ /* 0x000fe20000010000 */
[----:B------:R-:W-:Y:S01]  /*1820*/  FFMA.FTZ R16, R16, R21, R22 ;  /* 0x0000001510107223 */ /* 0x000fe20000010016 */
[C---:B------:R-:W-:Y:S01]  /*1830*/  FADD.FTZ R14, -R8.reuse, R25 ;  /* 0x00000019080e7221 */ /* 0x040fe20000010100 */
[----:B------:R-:W-:Y:S01]  /*1840*/  FADD.FTZ R22, -R8, R29 ;  /* 0x0000001d08167221 */ /* 0x000fe20000010100 */
[----:B------:R-:W-:Y:S01]  /*1850*/  FADD.FTZ R27, R27, R18 ;  /* 0x000000121b1b7221 */ /* 0x000fe20000010000 */
[----:B------:R-:W-:Y:S01]  /*1860*/  FADD.FTZ R20, R23, R20 ;  /* 0x0000001417147221 */ /* 0x000fe20000010000 */
[--C-:B------:R-:W-:Y:S02]  /*1870*/  HADD2.F32 R24, -RZ, R42.reuse.H0_H0 ;  /* 0x2000002aff187230 */ /* 0x100fe40000004100 */
[----:B------:R-:W-:Y:S01]  /*1880*/  FMUL.FTZ R23, R14, R9 ;  /* 0x000000090e177220 */ /* 0x000fe20000410000 */
[----:B------:R-:W-:-:S02]  /*1890*/  HADD2.F32 R18, -RZ, R42.H1_H1 ;  /* 0x3000002aff127230 */ /* 0x000fc40000004100 */
        /* <DEDUP_REMOVED lines=20> */
.L_x_754:
[----:B------:R-:W-:Y:S01]  /*19e0*/  FMUL.FTZ R25, R24, R10 ;  /* 0x0000000a18197220 */ /* 0x000fe20000410000 */
[----:B------:R-:W-:Y:S01]  /*19f0*/  FADD.FTZ R14, R19, R24 ;  /* 0x00000018130e7221 */ /* 0x000fe20000010000 */
[----:B------:R-:W-:Y:S01]  /*1a00*/  FFMA.FTZ R24, R23, R24, R15 ;  /* 0x0000001817187223 */ /* 0x000fe2000001000f */
[----:B------:R-:W-:Y:S01]  /*1a10*/  FADD.FTZ R20, R21, R20 ;  /* 0x0000001415147221 */ /* 0x000fe20000010000 */
[----:B------:R-:W-:Y:S01]  /*1a20*/  FFMA.FTZ R23, R23, R25, R16 ;  /* 0x0000001917177223 */ /* 0x000fe20000010010 */
[--C-:B------:R-:W-:Y:S02]  /*1a30*/  HADD2.F32 R19, -RZ, R44.reuse.H0_H0 ;  /* 0x2000002cff137230 */ /* 0x100fe40000004100 */
[----:B------:R-:W-:Y:S01]  /*1a40*/  FMUL.FTZ R16, R18, R11 ;  /* 0x0000000b12107220 */ /* 0x000fe20000410000 */
[----:B------:R-:W-:Y:S02]  /*1a50*/  HADD2.F32 R21, -RZ, R44.H1_H1 ;  /* 0x3000002cff157230 */ /* 0x000fe40000004100 */
[----:B------:R-:W-:Y:S01]  /*1a60*/  FADD.FTZ R25, R20, R25 ;  /* 0x0000001914197221 */ /* 0x000fe20000010000 */
[C---:B------:R-:W-:Y:S01]  /*1a70*/  FFMA.FTZ R15, R22.reuse, R18, R17 ;  /* 0x00000012160f7223 */ /* 0x040fe20000010011 */
[----:B------:R-:W-:Y:S01]  /*1a80*/  FFMA.FTZ R23, R22, R16, R23 ;  /* 0x0000001016177223 */ /* 0x000fe20000010017 */
[C---:B------:R-:W-:Y:S01]  /*1a90*/  FADD.FTZ R20, -R8.reuse, R19 ;  /* 0x0000001308147221 */ /* 0x040fe20000010100 */
[----:B------:R-:W-:Y:S01]  /*1aa0*/  FADD.FTZ R22, -R8, R21 ;  /* 0x0000001508167221 */ /* 0x000fe20000010100 */
[----:B------:R-:W-:Y:S01]  /*1ab0*/  FADD.FTZ R27, R27, R18 ;  /* 0x000000121b1b7221 */ /* 0x000fe20000010000 */
[----:B------:R-:W-:Y:S01]  /*1ac0*/  FADD.FTZ R18, R16, R25 ;  /* 0x0000001910127221 */ /* 0x000fe20000010000 */
[----:B------:R-:W-:Y:S01]  /*1ad0*/  FMUL.FTZ R19, R20, R9 ;  /* 0x0000000914137220 */ /* 0x000fe20000410000 */
[----:B------:R-:W-:-:S02]  /*1ae0*/  HADD2.F32 R17, -RZ, R41.H0_H0 ;  /* 0x20000029ff117230 */ /* 0x000fc40000004100 */
        /* <DEDUP_REMOVED lines=21> */
.L_x_755:
[----:B------:R-:W-:Y:S01]  /*1c40*/  FMUL.FTZ R22, R17, R10 ;  /* 0x0000000a11167220 */ /* 0x000fe20000410000 */
[--C-:B------:R-:W-:Y:S02]  /*1c50*/  HADD2.F32 R21, -RZ, R39.reuse.H0_H0 ;  /* 0x20000027ff157230 */ /* 0x100fe40000004100 */
[C---:B------:R-:W-:Y:S01]  /*1c60*/  FFMA.FTZ R24, R19.reuse, R17, R24 ;  /* 0x0000001113187223 */ /* 0x040fe20000010018 */
[----:B------:R-:W-:Y:S02]  /*1c70*/  HADD2.F32 R29, -RZ, R39.H1_H1 ;  /* 0x30000027ff1d7230 */ /* 0x000fe40000004100 */
[----:B------:R-:W-:Y:S01]  /*1c80*/  FADD.FTZ R25, R18, R22 ;  /* 0x0000001612197221 */ /* 0x000fe20000010000 */
[----:B------:R-:W-:Y:S01]  /*1c90*/  FFMA.FTZ R23, R19, R22, R23 ;  /* 0x0000001613177223 */ /* 0x000fe20000010017 */
[C---:B------:R-:W-:Y:S01]  /*1ca0*/  FADD.FTZ R18, -R8.reuse, R21 ;  /* 0x0000001508127221 */ /* 0x040fe20000010100 */
[--C-:B------:R-:W-:Y:S02]  /*1cb0*/  HADD2.F32 R19, -RZ, R38.reuse.H0_H0 ;  /* 0x20000026ff137230 */ /* 0x100fe40000004100 */
[----:B------:R-:W-:Y:S01]  /*1cc0*/  FADD.FTZ R28, -R8, R29 ;  /* 0x0000001d081c7221 */ /* 0x000fe20000010100 */
[----:B------:R-:W-:-:S02]  /*1cd0*/  HADD2.F32 R22, -RZ, R38.H1_H1 ;  /* 0x30000026ff167230 */ /* 0x000fc40000004100 */
        /* <DEDUP_REMOVED lines=22> */
.L_x_756:
[----:B------:R-:W-:Y:S01]  /*1e40*/  FMUL.FTZ R28, R19, R10 ;  /* 0x0000000a131c7220 */ /* 0x000fe20000410000 */
[----:B------:R-:W-:Y:S01]  /*1e50*/  FADD.FTZ R25, R26, R25 ;  /* 0x000000191a197221 */ /* 0x000fe20000010000 */
[----:B------:R-:W-:Y:S01]  /*1e60*/  FFMA.FTZ R30, R20, R26, R23 ;  /* 0x0000001a141e7223 */ /* 0x000fe20000010017 */
[----:B------:R-:W-:Y:S01]  /*1e70*/  FADD.FTZ R26, R14, R17 ;  /* 0x000000110e1a7221 */ /* 0x000fe20000010000 */
[--C-:B------:R-:W-:Y:S02]  /*1e80*/  HADD2.F32 R29, -RZ, R40.reuse.H1_H1 ;  /* 0x30000028ff1d7230 */ /* 0x100fe40000004100 */
[----:B------:R-:W-:Y:S01]  /*1e90*/  FADD.FTZ R17, R25, R28 ;  /* 0x0000001c19117221 */ /* 0x000fe20000010000 */
[----:B------:R-:W-:Y:S02]  /*1ea0*/  HADD2.F32 R25, -RZ, R40.H0_H0 ;  /* 0x20000028ff197230 */ /* 0x000fe40000004100 */
[----:B------:R-:W-:Y:S01]  /*1eb0*/  FFMA.FTZ R23, R20, R16, R15 ;  /* 0x0000001014177223 */ /* 0x000fe2000001000f */
[----:B------:R-:W-:Y:S01]  /*1ec0*/  FFMA.FTZ R15, R21, R28, R30 ;  /* 0x0000001c150f7223 */ /* 0x000fe2000001001e */
[----:B------:R-:W-:Y:S01]  /*1ed0*/  FMUL.FTZ R28, R22, R11 ;  /* 0x0000000b161c7220 */ /* 0x000fe20000410000 */
[----:B------:R-:W-:Y:S01]  /*1ee0*/  FADD.FTZ R27, R27, R16 ;  /* 0x000000101b1b7221 */ /* 0x000fe20000010000 */
[C---:B------:R-:W-:Y:S01]  /*1ef0*/  FADD.FTZ R14, -R8.reuse, R25 ;  /* 0x00000019080e7221 */ /* 0x040fe20000010100 */
[----:B------:R-:W-:Y:S01]  /*1f00*/  FADD.FTZ R16, -R8, R29 ;  /* 0x0000001d08107221 */ /* 0x000fe20000010100 */
[----:B------:R-:W-:Y:S01]  /*1f10*/  FFMA.FTZ R20, R18, R28, R15 ;  /* 0x0000001c12147223 */ /* 0x000fe2000001000f */
        /* <DEDUP_REMOVED lines=24> */
.L_x_757:
[----:B------:R-:W-:Y:S01]  /*20a0*/  FMUL.FTZ R29, R17, R10 ;  /* 0x0000000a111d7220 */ /* 0x000fe20000410000 */
[----:B------:R-:W-:Y:S01]  /*20b0*/  FFMA.FTZ R24, R21, R19, R24 ;  /* 0x0000001315187223 */ /* 0x000fe20000010018 */
[--C-:B------:R-:W-:Y:S02]  /*20c0*/  HADD2.F32 R21, -RZ, R35.reuse.H0_H0 ;  /* 0x20000023ff157230 */ /* 0x100fe40000004100 */
[----:B------:R-:W-:Y:S01]  /*20d0*/  FADD.FTZ R16, R26, R19 ;  /* 0x000000131a107221 */ /* 0x000fe20000010000 */
[----:B------:R-:W-:Y:S02]  /*20e0*/  HADD2.F32 R31, -RZ, R35.H1_H1 ;  /* 0x30000023ff1f7230 */ /* 0x000fe40000004100 */
[----:B------:R-:W-:Y:S01]  /*20f0*/  FFMA.FTZ R19, R25, R29, R20 ;  /* 0x0000001d19137223 */ /* 0x000fe20000010014 */
[----:B------:R-:W-:Y:S01]  /*2100*/  FADD.FTZ R29, R28, R29 ;  /* 0x0000001d1c1d7221 */ /* 0x000fe20000010000 */
[----:B------:R-:W-:Y:S01]  /*2110*/  FMUL.FTZ R28, R15, R11 ;  /* 0x0000000b0f1c7220 */ /* 0x000fe20000410000 */
[----:B------:R-:W-:Y:S01]  /*2120*/  FFMA.FTZ R23, R18, R22, R23 ;  /* 0x0000001612177223 */ /* 0x000fe20000010017 */
        /* <DEDUP_REMOVED lines=27> */
.L_x_758:
[----:B------:R-:W-:Y:S01]  /*22e0*/  FMUL.FTZ R29, R21, R10 ;  /* 0x0000000a151d7220 */ /* 0x000fe20000410000 */
[----:B------:R-:W-:Y:S01]  /*22f0*/  FADD.FTZ R30, R27, R22 ;  /* 0x000000161b1e7221 */ /* 0x000fe20000010000 */
[--C-:B------:R-:W-:Y:S02]  /*2300*/  HADD2.F32 R27, -RZ, R36.reuse.H0_H0 ;  /* 0x20000024ff1b7230 */ /* 0x100fe40000004100 */
[----:B------:R-:W-:Y:S01]  /*2310*/  FFMA.FTZ R24, R25, R17, R24 ;  /* 0x0000001119187223 */ /* 0x000fe20000010018 */
[----:B------:R-:W-:Y:S02]  /*2320*/  HADD2.F32 R31, -RZ, R36.H1_H1 ;  /* 0x30000024ff1f7230 */ /* 0x000fe40000004100 */
[----:B------:R-:W-:Y:S01]  /*2330*/  FFMA.FTZ R25, R19, R29, R26 ;  /* 0x0000001d13197223 */ /* 0x000fe2000001001a */
[----:B------:R-:W-:Y:S01]  /*2340*/  FADD.FTZ R29, R28, R29 ;  /* 0x0000001d1c1d7221 */ /* 0x000fe20000010000 */
[----:B------:R-:W-:Y:S01]  /*2350*/  FMUL.FTZ R28, R20, R11 ;  /* 0x0000000b141c7220 */ /* 0x000fe20000410000 */
[C---:B------:R-:W-:Y:S01]  /*2360*/  FADD.FTZ R26, -R8.reuse, R27 ;  /* 0x0000001b081a7221 */ /* 0x040fe20000010100 */
[----:B------:R-:W-:Y:S01]  /*2370*/  FADD.FTZ R31, -R8, R31 ;  /* 0x0000001f081f7221 */ /* 0x000fe20000010100 */
[----:B------:R-:W-:-:S02]  /*2380*/  HADD2.F32 R27, -RZ, R32.H1_H1 ;  /* 0x30000020ff1b7230 */ /* 0x000fc40000004100 */
[----:B------:R-:W-:Y:S01]  /*2390*/  FFMA.FTZ R22, R18, R28, R25 ;  /* 0x0000001c12167223 */ /* 0x000fe20000010019 */
[----:B------:R-:W-:Y:S01]  /*23a0*/  FADD.FTZ R28, R28, R29 ;  /* 0x0000001d1c1c7221 */ /* 0x000fe20000010000 */
[-C--:B------:R-:W-:Y:S01]  /*23b0*/  FMUL.FTZ R25, R26, R9.reuse ;  /* 0x000000091a197220 */ /* 0x080fe20000410000 */
[----:B------:R-:W-:Y:S01]  /*23c0*/  FMUL.FTZ R26, R31, R9 ;  /* 0x000000091f1a7220 */ /* 0x000fe20000410000 */
[----:B------:R-:W-:Y:S01]  /*23d0*/  HADD2.F32 R29, -RZ, R32.H0_H0 ;  /* 0x20000020ff1d7230 */ /* 0x000fe20000004100 */
        /* <DEDUP_REMOVED lines=19> */
.L_x_759:
[----:B------:R-:W-:Y:S01]  /*2510*/  FMUL.FTZ R31, R29, R10 ;  /* 0x0000000a1d1f7220 */ /* 0x000fe20000410000 */
[----:B------:R-:W-:Y:S01]  /*2520*/  ISETP.GT.AND P0, PT, R6, 0x1e, PT ;  /* 0x0000001e0600780c */ /* 0x000fe20003f04270 */
[----:B------:R-:W0:Y:S01]  /*2530*/  S2UR UR10, SR_CgaCtaId ;  /* 0x00000000000a79c3 */ /* 0x000e220000008800 */
[----:B------:R-:W-:Y:S01]  /*2540*/  UMOV UR6, 0x400 ;  /* 0x0000040000067882 */ /* 0x000fe20000000000 */
[----:B------:R-:W-:Y:S01]  /*2550*/  FFMA.FTZ R55, R25, R31, R22 ;  /* 0x0000001f19377223 */ /* 0x000fe20000010016 */
[----:B------:R-:W-:Y:S01]  /*2560*/  FMUL.FTZ R22, R27, R11 ;  /* 0x0000000b1b167220 */ /* 0x000fe20000410000 */
[----:B------:R-:W-:Y:S01]  /*2570*/  FADD.FTZ R31, R28, R31 ;  /* 0x0000001f1c1f7221 */ /* 0x000fe20000010000 */
[----:B------:R-:W-:Y:S01]  /*2580*/  UIADD3 UR5, UR6, 0xa0, URZ ;  /* 0x000000a006057890 */ /* 0x000fe2000fffe03f */
[----:B------:R-:W-:Y:S01]  /*2590*/  FFMA.FTZ R23, R14, R15, R23 ;  /* 0x0000000f0e177223 */ /* 0x000fe20000010017 */
[----:B------:R-:W-:Y:S01]  /*25a0*/  FFMA.FTZ R28, R26, R22, R55 ;  /* 0x000000161a1c7223 */ /* 0x000fe20000010037 */
[----:B------:R-:W-:Y:S01]  /*25b0*/  FADD.FTZ R22, R22, R31 ;  /* 0x0000001f16167221 */ /* 0x000fe20000010000 */
[----:B------:R-:W-:Y:S01]  /*25c0*/  FADD.FTZ R16, R16, R17 ;  /* 0x0000001110107221 */ /* 0x000fe20000010000 */
[----:B------:R-:W-:Y:S01]  /*25d0*/  FADD.FTZ R15, R30, R15 ;  /* 0x0000000f1e0f7221 */ /* 0x000fe20000010000 */
[----:B------:R-:W-:Y:S01]  /*25e0*/  FFMA.FTZ R24, R19, R21, R24 ;  /* 0x0000001513187223 */ /* 0x000fe20000010018 */
[----:B------:R-:W1:Y:S01]  /*25f0*/  SHFL.DOWN PT, R31, R28, 0x1, 0x1f ;  /* 0x08201f001c1f7f89 */ /* 0x000e6200000e0000 */
[----:B------:R-:W-:Y:S01]  /*2600*/  FFMA.FTZ R23, R18, R20, R23 ;  /* 0x0000001412177223 */ /* 0x000fe20000010017 */
[----:B------:R-:W-:Y:S01]  /*2610*/  FADD.FTZ R16, R16, R21 ;  /* 0x0000001510107221 */ /* 0x000fe20000010000 */
[----:B------:R-:W-:Y:S01]  /*2620*/  FADD.FTZ R20, R15, R20 ;  /* 0x000000140f147221 */ /* 0x000fe20000010000 */
[----:B------:R-:W2:Y:S01]  /*2630*/  SHFL.DOWN PT, R55, R22, 0x1, 0x1f ;  /* 0x08201f0016377f89 */ /* 0x000ea200000e0000 */
[----:B------:R-:W-:Y:S01]  /*2640*/  FFMA.FTZ R24, R25, R29, R24 ;  /* 0x0000001d19187223 */ /* 0x000fe20000010018 */
[----:B------:R-:W-:Y:S01]  /*2650*/  FFMA.FTZ R25, R26, R27, R23 ;  /* 0x0000001b1a197223 */ /* 0x000fe20000010017 */
[----:B------:R-:W-:Y:S01]  /*2660*/  FADD.FTZ R26, R16, R29 ;  /* 0x0000001d101a7221 */ /* 0x000fe20000010000 */
[----:B------:R-:W-:Y:S01]  /*2670*/  FADD.FTZ R27, R20, R27 ;  /* 0x0000001b141b7221 */ /* 0x000fe20000010000 */
[----:B------:R-:W-:Y:S01]  /*2680*/  BSSY B0, `(.L_x_760) ;  /* 0x0000046000007945 */ /* 0x000fe20003800000 */
        /* <DEDUP_REMOVED lines=23> */
[----:B------:R-:W-:-:S02]  /*2800*/  ISETP.NE.AND P0, PT, R6, RZ, PT ;  /* 0x000000ff0600720c */ /* 0x000fc40003f05270 */
[C---:B------:R-:W-:Y:S02]  /*2810*/  LEA R55, R53.reuse, UR5, 0x4 ;  /* 0x0000000535377c11 */ /* 0x040fe4000f8e20ff */
[----:B------:R-:W-:Y:S02]  /*2820*/  MOV R14, R28 ;  /* 0x0000001c000e7202 */ /* 0x000fe40000000f00 */
[----:B------:R-:W-:Y:S01]  /*2830*/  MOV R15, R22 ;  /* 0x00000016000f7202 */ /* 0x000fe20000000f00 */
[----:B------:R0:W-:Y:S06]  /*2840*/  STS.128 [R55], R24 ;  /* 0x0000001837007388 */ /* 0x0001ec0000000c00 */
[----:B------:R0:W-:Y:S01]  /*2850*/  @!P0 STS.64 [R3+0x10], R14 ;  /* 0x0000100e03008388 */ /* 0x0001e20000000a00 */
[----:B------:R-:W-:Y:S01]  /*2860*/  BAR.SYNC.DEFER_BLOCKING 0x0 ;  /* 0x0000000000007b1d */ /* 0x000fe20000010000 */
[----:B------:R-:W-:-:S13]  /*2870*/  ISETP.NE.AND P0, PT, R53, RZ, PT ;  /* 0x000000ff3500720c */ /* 0x000fda0003f05270 */
[----:B0-----:R-:W-:Y:S05]  /*2880*/  @P0 BRA `(.L_x_761) ;  /* 0x0000000000940947 */ /* 0x001fea0003800000 */
[----:B------:R-:W-:-:S09]  /*2890*/  ULEA UR5, UR10, UR6, 0x18 ;  /* 0x000000060a057291 */ /* 0x000fd2000f8ec03f */
[----:B------:R-:W0:Y:S04]  /*28a0*/  LDS.64 R28, [UR5+0x18] ;  /* 0x00001805ff1c7984 */ /* 0x000e280008000a00 */
[----:B------:R-:W1:Y:S04]  /*28b0*/  LDS.128 R16, [UR5+0x20] ;  /* 0x00002005ff107984 */ /* 0x000e680008000c00 */
[----:B------:R-:W2:Y:S01]  /*28c0*/  LDS.128 R20, [UR5+0x30] ;  /* 0x00003005ff147984 */ /* 0x000ea20008000c00 */
[----:B0-----:R-:W-:Y:S01]  /*28d0*/  FADD.FTZ R31, R14, R28 ;  /* 0x0000001c0e1f7221 */ /* 0x001fe20000010000 */
[----:B------:R-:W-:-:S03]  /*28e0*/  FADD.FTZ R14, R15, R29 ;  /* 0x0000001d0f0e7221 */ /* 0x000fc60000010000 */
[----:B-1----:R-:W-:Y:S01]  /*28f0*/  FADD.FTZ R15, R31, R16 ;  /* 0x000000101f0f7221 */ /* 0x002fe20000010000 */
[----:B------:R-:W-:Y:S01]  /*2900*/  FADD.FTZ R14, R14, R17 ;  /* 0x000000110e0e7221 */ /* 0x000fe20000010000 */
[----:B------:R-:W0:Y:S02]  /*2910*/  LDS.128 R28, [UR5+0x40] ;  /* 0x00004005ff1c7984 */ /* 0x000e240008000c00 */
        /* <DEDUP_REMOVED lines=14> */
[----:B------:R-:W-:Y:S02]  /*2a00*/  FADD.FTZ R16, R14, R17 ;  /* 0x000000110e107221 */ /* 0x000fe40000010000 */
[----:B------:R-:W1:Y:S01]  /*2a10*/  LDS.64 R14, [UR5+0x80] ;  /* 0x00008005ff0e7984 */ /* 0x000e620008000a00 */
[----:B------:R-:W-:Y:S01]  /*2a20*/  FADD.FTZ R57, R57, R18 ;  /* 0x0000001239397221 */ /* 0x000fe20000010000 */
[----:B------:R-:W-:-:S03]  /*2a30*/  FADD.FTZ R16, R16, R19 ;  /* 0x0000001310107221 */ /* 0x000fc60000010000 */
        /* <DEDUP_REMOVED lines=10> */
.L_x_761:
[----:B------:R-:W-:Y:S05]  /*2ae0*/  BSYNC B0 ;  /* 0x0000000000007941 */ /* 0x000fea0003800000 */
.L_x_760:
        /* <DEDUP_REMOVED lines=8> */
[----:B------:R-:W2:Y:S01]  /*2b70*/  LDS.128 R16, [R55+0x2d0] ;  /* 0x0002d00037107984 */ /* 0x000ea20000000c00 */
        /* <DEDUP_REMOVED lines=10> */
[----:B------:R-:W-:Y:S01]  /*2c20*/  FADD.FTZ R28, R28, R17 ;  /* 0x000000111c1c7221 */ /* 0x000fe20000010000 */
[----:B------:R-:W-:Y:S01]  /*2c30*/  FADD.FTZ R21, R21, R18 ;  /* 0x0000001215157221 */ /* 0x000fe20000010000 */
[----:B------:R-:W-:-:S02]  /*2c40*/  FADD.FTZ R30, R30, R19 ;  /* 0x000000131e1e7221 */ /* 0x000fc40000010000 */
[----:B------:R-:W1:Y:S01]  /*2c50*/  LDS.128 R16, [R55+0x4b0] ;  /* 0x0004b00037107984 */ /* 0x000e620000000c00 */
[----:B0-----:R-:W-:Y:S01]  /*2c60*/  FADD.FTZ R31, R21, R26 ;  /* 0x0000001a151f7221 */ /* 0x001fe20000010000 */
[----:B------:R-:W-:Y:S02]  /*2c70*/  FADD.FTZ R29, R29, R24 ;  /* 0x000000181d1d7221 */ /* 0x000fe40000010000 */
[----:B------:R-:W0:Y:S01]  /*2c80*/  LDS.128 R20, [R55+0x5a0] ;  /* 0x0005a00037147984 */ /* 0x000e220000000c00 */
[----:B------:R-:W-:Y:S01]  /*2c90*/  FADD.FTZ R28, R28, R25 ;  /* 0x000000191c1c7221 */ /* 0x000fe20000010000 */
[----:B------:R-:W-:Y:S02]  /*2ca0*/  FADD.FTZ R30, R30, R27 ;  /* 0x0000001b1e1e7221 */ /* 0x000fe40000010000 */
[----:B------:R-:W2:Y:S01]  /*2cb0*/  LDS.128 R24, [R55+0x690] ;  /* 0x0006900037187984 */ /* 0x000ea20000000c00 */
[----:B-1----:R-:W-:Y:S01]  /*2cc0*/  FADD.FTZ R29, R29, R16 ;  /* 0x000000101d1d7221 */ /* 0x002fe20000010000 */
[----:B------:R-:W-:Y:S01]  /*2cd0*/  FADD.FTZ R28, R28, R17 ;  /* 0x000000111c1c7221 */ /* 0x000fe20000010000 */
[----:B------:R-:W-:Y:S01]  /*2ce0*/  FADD.FTZ R31, R31, R18 ;  /* 0x000000121f1f7221 */ /* 0x000fe20000010000 */
[----:B------:R-:W-:-:S02]  /*2cf0*/  FADD.FTZ R30, R30, R19 ;  /* 0x000000131e1e7221 */ /* 0x000fc40000010000 */
[----:B------:R-:W1:Y:S01]  /*2d00*/  LDS.128 R16, [R55+0x780] ;  /* 0x0007800037107984 */ /* 0x000e620000000c00 */
[----:B0-----:R-:W-:Y:S01]  /*2d10*/  FADD.FTZ R29, R29, R20 ;  /* 0x000000141d1d7221 */ /* 0x001fe20000010000 */
[----:B------:R-:W-:Y:S01]  /*2d20*/  FADD.FTZ R28, R28, R21 ;  /* 0x000000151c1c7221 */ /* 0x000fe20000010000 */
[----:B------:R-:W-:Y:S01]  /*2d30*/  FADD.FTZ R31, R31, R22 ;  /* 0x000000161f1f7221 */ /* 0x000fe20000010000 */
[----:B------:R-:W-:Y:S01]  /*2d40*/  FADD.FTZ R30, R30, R23 ;  /* 0x000000171e1e7221 */ /* 0x000fe20000010000 */
[----:B--2---:R-:W-:Y:S01]  /*2d50*/  FADD.FTZ R29, R29, R24 ;  /* 0x000000181d1d7221 */ /* 0x004fe20000010000 */
[----:B------:R-:W0:Y:S01]  /*2d60*/  LDS.128 R20, [R55+0x870] ;  /* 0x0008700037147984 */ /* 0x000e220000000c00 */
[----:B------:R-:W-:Y:S01]  /*2d70*/  FADD.FTZ R28, R28, R25 ;  /* 0x000000191c1c7221 */ /* 0x000fe20000010000 */
        /* <DEDUP_REMOVED lines=11> */
[----:B------:R-:W-:Y:S02]  /*2e30*/  FADD.FTZ R30, R30, R23 ;  /* 0x000000171e1e7221 */ /* 0x000fe40000010000 */
[----:B------:R-:W0:Y:S01]  /*2e40*/  LDS.128 R20, [R55+0xb40] ;  /* 0x000b400037147984 */ /* 0x000e220000000c00 */
[----:B--2---:R-:W-:Y:S01]  /*2e50*/  FADD.FTZ R29, R29, R24 ;  /* 0x000000181d1d7221 */ /* 0x004fe20000010000 */
[----:B------:R-:W-:Y:S01]  /*2e60*/  FADD.FTZ R28, R28, R25 ;  /* 0x000000191c1c7221 */ /* 0x000fe20000010000 */
[----:B------:R-:W-:Y:S01]  /*2e70*/  FADD.FTZ R31, R31, R26 ;  /* 0x0000001a1f1f7221 */ /* 0x000fe20000010000 */
[----:B------:R-:W-:-:S02]  /*2e80*/  FADD.FTZ R30, R30, R27 ;  /* 0x0000001b1e1e7221 */ /* 0x000fc40000010000 */
[----:B------:R-:W2:Y:S01]  /*2e90*/  LDS.128 R24, [R55+0xc30] ;  /* 0x000c300037187984 */ /* 0x000ea20000000c00 */
[----:B-1----:R-:W-:Y:S01]  /*2ea0*/  FADD.FTZ R29, R29, R16 ;  /* 0x000000101d1d7221 */ /* 0x002fe20000010000 */
[----:B------:R-:W-:Y:S01]  /*2eb0*/  FADD.FTZ R28, R28, R17 ;  /* 0x000000111c1c7221 */ /* 0x000fe20000010000 */
[----:B------:R-:W-:Y:S01]  /*2ec0*/  FADD.FTZ R31, R31, R18 ;  /* 0x000000121f1f7221 */ /* 0x000fe20000010000 */
[----:B------:R-:W-:Y:S02]  /*2ed0*/  FADD.FTZ R30, R30, R19 ;  /* 0x000000131e1e7221 */ /* 0x000fe40000010000 */
[----:B------:R-:W1:Y:S01]  /*2ee0*/  LDS.128 R16, [R55+0xd20] ;  /* 0x000d200037107984 */ /* 0x000e620000000c00 */
[----:B0-----:R-:W-:Y:S01]  /*2ef0*/  FADD.FTZ R29, R29, R20 ;  /* 0x000000141d1d7221 */ /* 0x001fe20000010000 */
[----:B------:R-:W-:Y:S01]  /*2f00*/  FADD.FTZ R28, R28, R21 ;  /* 0x000000151c1c7221 */ /* 0x000fe20000010000 */
[----:B------:R-:W-:Y:S01]  /*2f10*/  FADD.FTZ R31, R31, R22 ;  /* 0x000000161f1f7221 */ /* 0x000fe20000010000 */
[----:B------:R-:W-:-:S02]  /*2f20*/  FADD.FTZ R30, R30, R23 ;  /* 0x000000171e1e7221 */ /* 0x000fc40000010000 */
[----:B------:R-:W0:Y:S01]  /*2f30*/  LDS.128 R20, [R55+0xe10] ;  /* 0x000e100037147984 */ /* 0x000e220000000c00 */
[----:B--2---:R-:W-:Y:S01]  /*2f40*/  FADD.FTZ R29, R29, R24 ;  /* 0x000000181d1d7221 */ /* 0x004fe20000010000 */
        /* <DEDUP_REMOVED lines=87> */
[----:B--2---:R-:W-:Y:S01]  /*34c0*/  FADD.FTZ R24, R57, R28 ;  /* 0x0000001c39187221 */ /* 0x004fe20000010000 */
[----:B------:R-:W-:Y:S01]  /*34d0*/  FADD.FTZ R25, R16, R29 ;  /* 0x0000001d10197221 */ /* 0x000fe20000010000 */
[----:B------:R-:W-:Y:S01]  /*34e0*/  FADD.FTZ R26, R17, R30 ;  /* 0x0000001e111a7221 */ /* 0x000fe20000010000 */
[----:B------:R-:W-:-:S07]  /*34f0*/  FADD.FTZ R27, R18, R31 ;  /* 0x0000001f121b7221 */ /* 0x000fce0000010000 */
.L_x_763:
[----:B------:R-:W-:Y:S05]  /*3500*/  BSYNC B0 ;  /* 0x0000000000007941 */ /* 0x000fea0003800000 */
.L_x_762:
[----:B------:R-:W0:Y:S01]  /*3510*/  LDC.64 R20, c[0x0][0x268] ;  /* 0x00009a00ff147b82 */ /* 0x000e220000000a00 */
[----:B------:R-:W-:Y:S01]  /*3520*/  IMAD R17, R56, 0xf, R53 ;  /* 0x0000000f38117824 */ /* 0x000fe200078e0235 */
[----:B------:R-:W-:Y:S06]  /*3530*/  BSSY B0, `(.L_x_764) ;  /* 0x000000f000007945 */ /* 0x000fec0003800000 */
[----:B------:R-:W1:Y:S01]  /*3540*/  LDC R18, c[0x0][0xc] ;  /* 0x00000300ff127b82 */ /* 0x000e620000000800 */
[----:B0-----:R-:W-:Y:S01]  /*3550*/  IMAD.WIDE R20, R17, 0x4, R20 ;  /* 0x0000000411147825 */ /* 0x001fe200078e0214 */
[----:B------:R-:W-:Y:S06]  /*3560*/  @P6 BRA `(.L_x_765) ;  /* 0x00000000002c6947 */ /* 0x000fec0003800000 */
[----:B------:R-:W0:Y:S01]  /*3570*/  LDC.64 R16, c[0x0][0x288] ;  /* 0x0000a200ff107b82 */ /* 0x000e220000000a00 */
[----:B------:R-:W-:Y:S01]  /*3580*/  LEA R30, P6, R0, R20, 0x2 ;  /* 0x00000014001e7211 */ /* 0x000fe200078c10ff */
        /* <DEDUP_REMOVED lines=9> */
.L_x_765:
[----:B------:R-:W-:Y:S05]  /*3620*/  BSYNC B0 ;  /* 0x0000000000007941 */ /* 0x000fea0003800000 */
.L_x_764:
[----:B-1----:R-:W-:-:S13]  /*3630*/  ISETP.GE.U32.AND P6, PT, R18, 0x2, PT ;  /* 0x000000021200780c */ /* 0x002fda0003fc6070 */
[----:B------:R-:W-:Y:S05]  /*3640*/  @!P6 BRA `(.L_x_766) ;  /* 0x0000001000b4e947 */ /* 0x000fea0003800000 */
[----:B--2---:R-:W0:Y:S01]  /*3650*/  LDC R20, c[0x0][0x10] ;  /* 0x00000400ff147b82 */ /* 0x004e220000000800 */
        /* <DEDUP_REMOVED lines=12> */
[----:B------:R-:W-:Y:S01]  /*3720*/  VOTEU.ANY UR5, UPT, PT ;  /* 0x0000000000057886 */ /* 0x000fe200038e0100 */
[----:B------:R-:W-:Y:S01]  /*3730*/  HFMA2.MMA R21, -RZ, RZ, 0, 5.9604644775390625e-08 ;  /* 0x00000001ff157435 */ /* 0x000fe200000001ff */
[----:B------:R-:W-:Y:S01]  /*3740*/  UPOPC UR6, UR5 ;  /* 0x00000005000672bf */ /* 0x000fe20008000000 */
[----:B------:R-:W-:Y:S01]  /*3750*/  P2R R26, PR, RZ, 0x1 ;  /* 0x00000001ff1a7803 */ /* 0x000fe20000000000 */
[----:B------:R-:W-:Y:S01]  /*3760*/  UFLO.U32 UR5, UR5 ;  /* 0x00000005000572bd */ /* 0x000fe200080e0000 */
[----:B------:R-:W-:Y:S01]  /*3770*/  LOP3.LUT P6, RZ, R49, 0x2, RZ, 0xc0, !PT ;  /* 0x0000000231ff7812 */ /* 0x000fe200078cc0ff */
[----:B------:R-:W-:-:S04]  /*3780*/  IMAD R23, R20, UR7, R19 ;  /* 0x0000000714177c24 */ /* 0x000fc8000f8e0213 */
[----:B------:R-:W-:Y:S01]  /*3790*/  IMAD.WIDE.U32 R22, R23, 0x8, R24 ;  /* 0x0000000817167825 */ /* 0x000fe200078e0018 */
[----:B------:R-:W-:-:S04]  /*37a0*/  SEL R21, R21, 0xffffffff, !P6 ;  /* 0xffffffff15157807 */ /* 0x000fc80007000000 */
[----:B------:R1:W-:Y:S01]  /*37b0*/  STG.E.64 desc[UR8][R22.64], R14 ;  /* 0x0000000e16007986 */ /* 0x0003e2000c101b08 */
[----:B------:R-:W-:Y:S01]  /*37c0*/  IMAD R21, R21, UR6, RZ ;  /* 0x0000000615157c24 */ /* 0x000fe2000f8e02ff */
[----:B0-----:R-:W-:-:S13]  /*37d0*/  ISETP.EQ.U32.AND P0, PT, R6, UR5, PT ;  /* 0x0000000506007c0c */ /* 0x001fda000bf02070 */
[----:B------:R-:W-:Y:S06]  /*37e0*/  @P0 MEMBAR.ALL.GPU ;  /* 0x0000000000000992 */ /* 0x000fec000000a000 */
[----:B------:R-:W-:-:S00]  /*37f0*/  @P0 ERRBAR ;  /* 0x00000000000009ab */ /* 0x000fc00000000000 */
[----:B------:R-:W-:Y:S06]  /*3800*/  @P0 CGAERRBAR ;  /* 0x00000000000005ab */ /* 0x000fec0000000000 */
[----:B------:R1:W-:Y:S01]  /*3810*/  @P0 REDG.E.ADD.S32.STRONG.GPU desc[UR8][R16.64], R21 ;  /* 0x000000151000098e */ /* 0x0003e2000c10e388 */
[----:B------:R-:W-:Y:S02]  /*3820*/  ISETP.NE.AND P0, PT, R26, RZ, PT ;  /* 0x000000ff1a00720c */ /* 0x000fe40003f05270 */
[----:B------:R-:W-:-:S04]  /*3830*/  SEL R26, R18, RZ, !P6 ;  /* 0x000000ff121a7207 */ /* 0x000fc80007000000 */
[----:B------:R-:W-:-:S13]  /*3840*/  ISETP.NE.AND P6, PT, R26, -0x1, PT ;  /* 0xffffffff1a00780c */ /* 0x000fda0003fc5270 */
[----:B-1----:R-:W-:Y:S05]  /*3850*/  @!P6 BRA `(.L_x_767) ;  /* 0x000000000014e947 */ /* 0x002fea0003800000 */
.L_x_768:
[----:B------:R-:W2:Y:S04]  /*3860*/  LDG.E.STRONG.GPU R21, desc[UR8][R16.64] ;  /* 0x0000000810157981 */ /* 0x000ea8000c1ef900 */
[----:B--2---:R-:W-:Y:S01]  /*3870*/  CCTL.IVALL ;  /* 0x00000000ff00798f */ /* 0x004fe20002000000 */
[----:B------:R-:W-:Y:S05]  /*3880*/  YIELD ;  /* 0x0000000000007946 */ /* 0x000fea0003800000 */
[----:B------:R-:W-:-:S13]  /*3890*/  ISETP.NE.AND P6, PT, R21, R26, PT ;  /* 0x0000001a1500720c */ /* 0x000fda0003fc5270 */
[----:B------:R-:W-:Y:S05]  /*38a0*/  @P6 BRA `(.L_x_768) ;  /* 0xfffffffc00ec6947 */ /* 0x000fea000383ffff */
.L_x_767:
[----:B------:R-:W-:Y:S01]  /*38b0*/  ISETP.NE.AND P6, PT, R18, RZ, PT ;  /* 0x000000ff1200720c */ /* 0x000fe20003fc5270 */
[----:B------:R-:W-:Y:S05]  /*38c0*/  WARPSYNC.ALL ;  /* 0x0000000000007948 */ /* 0x000fea0003800000 */
[----:B------:R-:W-:Y:S07]  /*38d0*/  BAR.SYNC.DEFER_BLOCKING 0x0 ;  /* 0x0000000000007b1d */ /* 0x000fee0000010000 */
[----:B------:R-:W-:Y:S05]  /*38e0*/  @!P6 BRA `(.L_x_766) ;  /* 0x00000010000ce947 */ /* 0x000fea0003800000 */
[----:B------:R-:W-:Y:S02]  /*38f0*/  IADD3 R16, R18, -0x1, RZ ;  /* 0xffffffff12107810 */ /* 0x000fe40007ffe0ff */
        /* <DEDUP_REMOVED lines=18> */
.L_x_772:
        /* <DEDUP_REMOVED lines=115> */
.L_x_771:
        /* <DEDUP_REMOVED lines=63> */
.L_x_773:
[----:B------:R-:W-:-:S04]  /*4540*/  LOP3.LUT P6, RZ, R54, 0x1, RZ, 0xc0, !PT ;  /* 0x0000000136ff7812 */ /* 0x000fc800078cc0ff */
[----:B------:R-:W-:-:S13]  /*4550*/  ISETP.NE.OR P6, PT, R21, RZ, P6 ;  /* 0x000000ff1500720c */ /* 0x000fda00037c5670 */
[----:B------:R-:W-:Y:S05]  /*4560*/  @!P6 BRA `(.L_x_769) ;  /* 0x00000000007ce947 */ /* 0x000fea0003800000 */
.L_x_770:
        /* <DEDUP_REMOVED lines=31> */
.L_x_769:
        /* <DEDUP_REMOVED lines=10> */
.L_x_775:
[----:B------:R-:W-:Y:S05]  /*4800*/  BSYNC B0 ;  /* 0x0000000000007941 */ /* 0x000fea0003800000 */
.L_x_774:
        /* <DEDUP_REMOVED lines=17> */
.L_x_766:
[----:B------:R-:W0:Y:S01]  /*4920*/  S2UR UR6, SR_CgaCtaId ;  /* 0x00000000000679c3 */ /* 0x000e220000008800 */
[----:B------:R-:W-:Y:S01]  /*4930*/  UMOV UR5, 0x400 ;  /* 0x0000040000057882 */ /* 0x000fe20000000000 */
[----:B------:R-:W-:Y:S01]  /*4940*/  LOP3.LUT P6, RZ, R54, 0x4, RZ, 0xc0, !PT ;  /* 0x0000000436ff7812 */ /* 0x000fe200078cc0ff */
[--C-:B--2---:R-:W-:Y:S02]  /*4950*/  HADD2.F32 R23, -RZ, R47.reuse.H0_H0 ;  /* 0x2000002fff177230 */ /* 0x104fe40000004100 */
[----:B------:R-:W-:Y:S02]  /*4960*/  HADD2.F32 R47, -RZ, R47.H1_H1 ;  /* 0x3000002fff2f7230 */ /* 0x000fe40000004100 */
[----:B------:R-:W-:Y:S01]  /*4970*/  IMAD.WIDE.U32 R18, R53, -0x77777777, RZ ;  /* 0x8888888935127825 */ /* 0x000fe200078e00ff */
[----:B------:R-:W1:Y:S03]  /*4980*/  LDC R20, c[0x0][0x2ac] ;  /* 0x0000ab00ff147b82 */ /* 0x000e660000000800 */
[----:B------:R-:W-:Y:S01]  /*4990*/  FADD.FTZ R22, -R8, R47 ;  /* 0x0000002f08167221 */ /* 0x000fe20000010100 */
[--C-:B------:R-:W-:Y:S01]  /*49a0*/  HADD2.F32 R27, -RZ, R46.reuse.H0_H0 ;  /* 0x2000002eff1b7230 */ /* 0x100fe20000004100 */
[----:B------:R-:W-:Y:S01]  /*49b0*/  SHF.R.U32.HI R19, RZ, 0x3, R19 ;  /* 0x00000003ff137819 */ /* 0x000fe20000011613 */
[----:B------:R-:W-:-:S02]  /*49c0*/  HADD2.F32 R46, -RZ, R46.H1_H1 ;  /* 0x3000002eff2e7230 */ /* 0x000fc40000004100 */
[----:B------:R-:W-:Y:S01]  /*49d0*/  FMUL.FTZ R22, R22, R9 ;  /* 0x0000000916167220 */ /* 0x000fe20000410000 */
[----:B------:R-:W-:Y:S01]  /*49e0*/  HADD2.F32 R25, -RZ, R48.H1_H1 ;  /* 0x30000030ff197230 */ /* 0x000fe20000004100 */
[----:B0-----:R-:W-:-:S09]  /*49f0*/  ULEA UR5, UR6, UR5, 0x18 ;  /* 0x0000000506057291 */ /* 0x001fd2000f8ec03f */
[----:B------:R0:W-:Y:S01]  /*4a00*/  @!P0 STS.64 [UR5+0x90], R14 ;  /* 0x0000900eff008988 */ /* 0x0001e20008000a05 */
[----:B------:R-:W-:Y:S01]  /*4a10*/  BAR.SYNC.DEFER_BLOCKING 0x0 ;  /* 0x0000000000007b1d */ /* 0x000fe20000010000 */
[----:B0-----:R-:W-:Y:S01]  /*4a20*/  FADD.FTZ R14, -R8, R23 ;  /* 0x00000017080e7221 */ /* 0x001fe20000010100 */
[----:B------:R-:W-:-:S03]  /*4a30*/  HADD2.F32 R23, -RZ, R48.H0_H0 ;  /* 0x20000030ff177230 */ /* 0x000fc60000004100 */
        /* <DEDUP_REMOVED lines=24> */
.L_x_776:
        /* <DEDUP_REMOVED lines=19> */
[----:B------:R-:W-:-:S05]  /*4cf0*/  F2FP.F16.F32.PACK_AB R15, R14, R15 ;  /* 0x0000000f0e0f723e */ /* 0x000fca00000000ff */
[----:B------:R0:W-:Y:S02]  /*4d00*/  STG.E desc[UR8][R16.64], R15 ;  /* 0x0000000f10007986 */ /* 0x0001e4000c101908 */
.L_x_778:
[----:B------:R-:W-:Y:S05]  /*4d10*/  BSYNC B0 ;  /* 0x0000000000007941 */ /* 0x000fea0003800000 */
.L_x_777:
[----:B------:R-:W-:Y:S01]  /*4d20*/  LOP3.LUT P6, RZ, R54, 0x4, RZ, 0xc0, !PT ;  /* 0x0000000436ff7812 */ /* 0x000fe200078cc0ff */
[C---:B------:R-:W-:Y:S01]  /*4d30*/  FADD.FTZ R14, -R8.reuse, R23 ;  /* 0x00000017080e7221 */ /* 0x040fe20000010100 */
[----:B------:R-:W-:Y:S01]  /*4d40*/  FADD.FTZ R24, -R8, R25 ;  /* 0x0000001908187221 */ /* 0x000fe20000010100 */
[----:B------:R-:W-:Y:S02]  /*4d50*/  HADD2.F32 R23, -RZ, R43.H0_H0 ;  /* 0x2000002bff177230 */ /* 0x000fe40000004100 */
[--C-:B------:R-:W-:Y:S02]  /*4d60*/  HADD2.F32 R27, -RZ, R45.reuse.H0_H0 ;  /* 0x2000002dff1b7230 */ /* 0x100fe40000004100 */
[-C--:B------:R-:W-:Y:S01]  /*4d70*/  FMUL.FTZ R25, R14, R9.reuse ;  /* 0x000000090e197220 */ /* 0x080fe20000410000 */
[----:B------:R-:W-:Y:S02]  /*4d80*/  HADD2.F32 R22, -RZ, R45.H1_H1 ;  /* 0x3000002dff167230 */ /* 0x000fe40000004100 */
[----:B------:R-:W-:Y:S01]  /*4d90*/  FMUL.FTZ R24, R24, R9 ;  /* 0x0000000918187220 */ /* 0x000fe20000410000 */
[----:B------:R-:W-:-:S02]  /*4da0*/  HADD2.F32 R43, -RZ, R43.H1_H1 ;  /* 0x3000002bff2b7230 */ /* 0x000fc40000004100 */
[----:B------:R-:W-:Y:S05]  /*4db0*/  @!P6 BRA `(.L_x_779) ;  /* 0x000000000048e947 */ /* 0x000fea0003800000 */
        /* <DEDUP_REMOVED lines=18> */
.L_x_779:
[----:B------:R-:W-:Y:S04]  /*4ee0*/  BSSY B0, `(.L_x_780) ;  /* 0x0000016000007945 */ /* 0x000fe80003800000 */
[----:B------:R-:W-:Y:S05]  /*4ef0*/  @!P5 BRA `(.L_x_781) ;  /* 0x000000000050d947 */ /* 0x000fea0003800000 */
[----:B0-----:R-:W-:Y:S01]  /*4f00*/  IADD3 R17, R51, 0x20, RZ ;  /* 0x0000002033117810 */ /* 0x001fe20007ffe0ff */
        /* <DEDUP_REMOVED lines=17> */
[----:B------:R-:W-:-:S05]  /*5020*/  F2FP.F16.F32.PACK_AB R15, R14, R15 ;  /* 0x0000000f0e0f723e */ /* 0x000fca00000000ff */
[----:B------:R1:W-:Y:S02]  /*5030*/  STG.E desc[UR8][R16.64], R15 ;  /* 0x0000000f10007986 */ /* 0x0003e4000c101908 */
.L_x_781:
[----:B------:R-:W-:Y:S05]  /*5040*/  BSYNC B0 ;  /* 0x0000000000007941 */ /* 0x000fea0003800000 */
.L_x_780:
[C---:B------:R-:W-:Y:S01]  /*5050*/  FADD.FTZ R14, -R8.reuse, R23 ;  /* 0x00000017080e7221 */ /* 0x040fe20000010100 */
[----:B------:R-:W-:Y:S01]  /*5060*/  FADD.FTZ R22, -R8, R43 ;  /* 0x0000002b08167221 */ /* 0x000fe20000010100 */
[--C-:B------:R-:W-:Y:S02]  /*5070*/  HADD2.F32 R25, -RZ, R42.reuse.H0_H0 ;  /* 0x2000002aff197230 */ /* 0x100fe40000004100 */
[----:B------:R-:W-:Y:S02]  /*5080*/  HADD2.F32 R42, -RZ, R42.H1_H1 ;  /* 0x3000002aff2a7230 */ /* 0x000fe40000004100 */
[-C--:B------:R-:W-:Y:S01]  /*5090*/  FMUL.FTZ R29, R14, R9.reuse ;  /* 0x000000090e1d7220 */ /* 0x080fe20000410000 */
[--C-:B------:R-:W-:Y:S02]  /*50a0*/  HADD2.F32 R23, -RZ, R44.reuse.H0_H0 ;  /* 0x2000002cff177230 */ /* 0x100fe40000004100 */
[----:B------:R-:W-:Y:S01]  /*50b0*/  FMUL.FTZ R22, R22, R9 ;  /* 0x0000000916167220 */ /* 0x000fe20000410000 */
[----:B------:R-:W-:Y:S01]  /*50c0*/  HADD2.F32 R27, -RZ, R44.H1_H1 ;  /* 0x3000002cff1b7230 */ /* 0x000fe20000004100 */
[----:B------:R-:W-:Y:S06]  /*50d0*/  @!P6 BRA `(.L_x_782) ;  /* 0x000000000048e947 */ /* 0x000fec0003800000 */
[----:B------:R-:W-:Y:S01]  /*50e0*/  FFMA.FTZ R14, R29, R10, R12 ;  /* 0x0000000a1d0e7223 */ /* 0x000fe2000001000c */
[----:B01----:R-:W-:-:S03]  /*50f0*/  FFMA.FTZ R15, R22, R11, R13 ;  /* 0x0000000b160f7223 */ /* 0x003fc6000001000d */
        /* <DEDUP_REMOVED lines=16> */
.L_x_782:
[----:B------:R-:W-:Y:S04]  /*5200*/  BSSY B0, `(.L_x_783) ;  /* 0x0000016000007945 */ /* 0x000fe80003800000 */
[----:B------:R-:W-:Y:S05]  /*5210*/  @!P4 BRA `(.L_x_784) ;  /* 0x000000000050c947 */ /* 0x000fea0003800000 */
[----:B01----:R-:W-:Y:S01]  /*5220*/  IADD3 R17, R51, 0x40, RZ ;  /* 0x0000004033117810 */ /* 0x003fe20007ffe0ff */
        /* <DEDUP_REMOVED lines=19> */
.L_x_784:
[----:B------:R-:W-:Y:S05]  /*5360*/  BSYNC B0 ;  /* 0x0000000000007941 */ /* 0x000fea0003800000 */
.L_x_783:
[C---:B------:R-:W-:Y:S01]  /*5370*/  FADD.FTZ R14, -R8.reuse, R23 ;  /* 0x00000017080e7221 */ /* 0x040fe20000010100 */
[----:B------:R-:W-:Y:S01]  /*5380*/  FADD.FTZ R24, -R8, R27 ;  /* 0x0000001b08187221 */ /* 0x000fe20000010100 */
[----:B------:R-:W-:Y:S02]  /*5390*/  HADD2.F32 R23, -RZ, R39.H0_H0 ;  /* 0x20000027ff177230 */ /* 0x000fe40000004100 */
[--C-:B------:R-:W-:Y:S02]  /*53a0*/  HADD2.F32 R25, -RZ, R41.reuse.H0_H0 ;  /* 0x20000029ff197230 */ /* 0x100fe40000004100 */
[-C--:B------:R-:W-:Y:S01]  /*53b0*/  FMUL.FTZ R27, R14, R9.reuse ;  /* 0x000000090e1b7220 */ /* 0x080fe20000410000 */
[----:B------:R-:W-:Y:S02]  /*53c0*/  HADD2.F32 R22, -RZ, R41.H1_H1 ;  /* 0x30000029ff167230 */ /* 0x000fe40000004100 */
[----:B------:R-:W-:Y:S01]  /*53d0*/  FMUL.FTZ R24, R24, R9 ;  /* 0x0000000918187220 */ /* 0x000fe20000410000 */
[----:B------:R-:W-:Y:S01]  /*53e0*/  HADD2.F32 R39, -RZ, R39.H1_H1 ;  /* 0x30000027ff277230 */ /* 0x000fe20000004100 */
[----:B------:R-:W-:Y:S06]  /*53f0*/  @!P6 BRA `(.L_x_785) ;  /* 0x000000000048e947 */ /* 0x000fec0003800000 */
[----:B012---:R-:W-:Y:S01]  /*5400*/  FFMA.FTZ R15, R24, R11, R13 ;  /* 0x0000000b180f7223 */ /* 0x007fe2000001000d */
        /* <DEDUP_REMOVED lines=17> */
.L_x_785:
[----:B------:R-:W-:Y:S04]  /*5520*/  BSSY B0, `(.L_x_786) ;  /* 0x0000015000007945 */ /* 0x000fe80003800000 */
[----:B------:R-:W-:Y:S05]  /*5530*/  @!P3 BRA `(.L_x_787) ;  /* 0x00000000004cb947 */ /* 0x000fea0003800000 */
[----:B012---:R-:W-:Y:S01]  /*5540*/  SHF.R.S32.HI R17, RZ, 0x1f, R50 ;  /* 0x0000001fff117819 */ /* 0x007fe20000011432 */
[----:B------:R-:W-:Y:S01]  /*5550*/  ULDC.64 UR10, c[0x0][0x288] ;  /* 0x0000a200000a7ab9 */ /* 0x000fe20000000a00 */
[----:B------:R-:W-:Y:S02]  /*5560*/  MOV R14, R58 ;  /* 0x0000003a000e7202 */ /* 0x000fe40000000f00 */
[----:B------:R-:W-:Y:S01]  /*5570*/  MOV R15, R61 ;  /* 0x0000003d000f7202 */ /* 0x000fe20000000f00 */
        /* <DEDUP_REMOVED lines=15> */
.L_x_787:
[----:B------:R-:W-:Y:S05]  /*5670*/  BSYNC B0 ;  /* 0x0000000000007941 */ /* 0x000fea0003800000 */
.L_x_786:
        /* <DEDUP_REMOVED lines=10> */
[----:B0123--:R-:W-:-:S03]  /*5720*/  FFMA.FTZ R15, R22, R11, R13 ;  /* 0x0000000b160f7223 */ /* 0x00ffc6000001000d */
        /* <DEDUP_REMOVED lines=16> */
.L_x_788:
[----:B------:R-:W-:Y:S04]  /*5830*/  BSSY B0, `(.L_x_789) ;  /* 0x0000016000007945 */ /* 0x000fe80003800000 */
[----:B------:R-:W-:Y:S05]  /*5840*/  @!P2 BRA `(.L_x_790) ;  /* 0x000000000050a947 */ /* 0x000fea0003800000 */
[----:B0123--:R-:W-:Y:S01]  /*5850*/  IADD3 R17, R51, 0x80, RZ ;  /* 0x0000008033117810 */ /* 0x00ffe20007ffe0ff */
        /* <DEDUP_REMOVED lines=19> */
.L_x_790:
[----:B------:R-:W-:Y:S05]  /*5990*/  BSYNC B0 ;  /* 0x0000000000007941 */ /* 0x000fea0003800000 */
.L_x_789:
[C---:B------:R-:W-:Y:S01]  /*59a0*/  FADD.FTZ R14, -R8.reuse, R23 ;  /* 0x00000017080e7221 */ /* 0x040fe20000010100 */
[----:B------:R-:W-:Y:S01]  /*59b0*/  FADD.FTZ R22, -R8, R25 ;  /* 0x0000001908167221 */ /* 0x000fe20000010100 */
[----:B------:R-:W-:Y:S02]  /*59c0*/  IMAD R19, R20, UR7, R19 ;  /* 0x0000000714137c24 */ /* 0x000fe4000f8e0213 */
[--C-:B------:R-:W-:Y:S02]  /*59d0*/  HADD2.F32 R27, -RZ, R37.reuse.H0_H0 ;  /* 0x20000025ff1b7230 */ /* 0x100fe40000004100 */
[-C--:B------:R-:W-:Y:S01]  /*59e0*/  FMUL.FTZ R25, R14, R9.reuse ;  /* 0x000000090e197220 */ /* 0x080fe20000410000 */
[----:B------:R-:W-:Y:S02]  /*59f0*/  HADD2.F32 R20, -RZ, R37.H1_H1 ;  /* 0x30000025ff147230 */ /* 0x000fe40000004100 */
[----:B------:R-:W-:Y:S01]  /*5a00*/  FMUL.FTZ R22, R22, R9 ;  /* 0x0000000916167220 */ /* 0x000fe20000410000 */
[----:B------:R-:W-:Y:S01]  /*5a10*/  HADD2.F32 R23, -RZ, R35.H0_H0 ;  /* 0x20000023ff177230 */ /* 0x000fe20000004100 */
[----:B------:R-:W-:Y:S06]  /*5a20*/  @!P6 BRA `(.L_x_791) ;  /* 0x000000000048e947 */ /* 0x000fec0003800000 */
[----:B------:R-:W-:Y:S01]  /*5a30*/  FFMA.FTZ R14, R25, R10, R12 ;  /* 0x0000000a190e7223 */ /* 0x000fe2000001000c */
[----:B01234-:R-:W-:-:S03]  /*5a40*/  FFMA.FTZ R15, R22, R11, R13 ;  /* 0x0000000b160f7223 */ /* 0x01ffc6000001000d */
        /* <DEDUP_REMOVED lines=16> */
.L_x_791:
[----:B------:R-:W-:Y:S04]  /*5b50*/  BSSY B0, `(.L_x_792) ;  /* 0x0000016000007945 */ /* 0x000fe80003800000 */
[----:B------:R-:W-:Y:S05]  /*5b60*/  @!P1 BRA `(.L_x_793) ;  /* 0x0000000000509947 */ /* 0x000fea0003800000 */
[----:B01234-:R-:W-:Y:S01]  /*5b70*/  IADD3 R17, R51, 0xa0, RZ ;  /* 0x000000a033117810 */ /* 0x01ffe20007ffe0ff */
        /* <DEDUP_REMOVED lines=19> */
.L_x_793:
[----:B------:R-:W-:Y:S05]  /*5cb0*/  BSYNC B0 ;  /* 0x0000000000007941 */ /* 0x000fea0003800000 */
.L_x_792:
[----:B------:R-:W-:Y:S02]  /*5cc0*/  HADD2.F32 R35, -RZ, R35.H1_H1 ;  /* 0x30000023ff237230 */ /* 0x000fe40000004100 */
[C---:B------:R-:W-:Y:S01]  /*5cd0*/  FADD.FTZ R14, -R8.reuse, R23 ;  /* 0x00000017080e7221 */ /* 0x040fe20000010100 */
[----:B------:R-:W-:Y:S01]  /*5ce0*/  IADD3 R28, R19, 0xc0, RZ ;  /* 0x000000c0131c7810 */ /* 0x000fe20007ffe0ff */
[----:B------:R-:W-:Y:S01]  /*5cf0*/  ULDC.64 UR10, c[0x0][0x290] ;  /* 0x0000a400000a7ab9 */ /* 0x000fe20000000a00 */
[--C-:B------:R-:W-:Y:S02]  /*5d00*/  HADD2.F32 R25, -RZ, R34.reuse.H0_H0 ;  /* 0x20000022ff197230 */ /* 0x100fe40000004100 */
[----:B------:R-:W-:Y:S01]  /*5d10*/  FADD.FTZ R20, -R8, R35 ;  /* 0x0000002308147221 */ /* 0x000fe20000010100 */
[----:B------:R-:W-:Y:S02]  /*5d20*/  HADD2.F32 R34, -RZ, R34.H1_H1 ;  /* 0x30000022ff227230 */ /* 0x000fe40000004100 */
[-C--:B------:R-:W-:Y:S01]  /*5d30*/  FMUL.FTZ R23, R14, R9.reuse ;  /* 0x000000090e177220 */ /* 0x080fe20000410000 */
[----:B------:R-:W-:Y:S01]  /*5d40*/  SHF.R.S32.HI R30, RZ, 0x1f, R28 ;  /* 0x0000001fff1e7819 */ /* 0x000fe2000001141c */
[----:B------:R-:W-:Y:S01]  /*5d50*/  FMUL.FTZ R20, R20, R9 ;  /* 0x0000000914147220 */ /* 0x000fe20000410000 */
        /* <DEDUP_REMOVED lines=19> */
.L_x_794:
[----:B------:R-:W-:Y:S01]  /*5e90*/  ISETP.GE.U32.AND P0, PT, R28, UR10, PT ;  /* 0x0000000a1c007c0c */ /* 0x000fe2000bf06070 */
[----:B------:R-:W-:Y:S01]  /*5ea0*/  BSSY B0, `(.L_x_795) ;  /* 0x0000019000007945 */ /* 0x000fe20003800000 */
[----:B------:R-:W-:Y:S02]  /*5eb0*/  IADD3 R19, R51, 0xe0, RZ ;  /* 0x000000e033137810 */ /* 0x000fe40007ffe0ff */
[----:B------:R-:W-:-:S04]  /*5ec0*/  ISETP.GE.AND.EX P0, PT, R30, UR11, PT, P0 ;  /* 0x0000000b1e007c0c */ /* 0x000fc8000bf06300 */
[----:B------:R-:W-:-:S13]  /*5ed0*/  ISETP.LT.U32.AND P0, PT, R53, 0x1e0, !P0 ;  /* 0x000001e03500780c */ /* 0x000fda0004701070 */
        /* <DEDUP_REMOVED lines=21> */
.L_x_796:
[----:B------:R-:W-:Y:S05]  /*6030*/  BSYNC B0 ;  /* 0x0000000000007941 */ /* 0x000fea0003800000 */
.L_x_795:
[--C-:B01234-:R-:W-:Y:S01]  /*6040*/  HADD2.F32 R15, -RZ, R36.reuse.H0_H0 ;  /* 0x20000024ff0f7230 */ /* 0x11ffe20000004100 */
[----:B------:R-:W-:Y:S01]  /*6050*/  ISETP.GE.U32.AND P0, PT, R19, UR10, PT ;  /* 0x0000000a13007c0c */ /* 0x000fe2000bf06070 */
[----:B------:R-:W-:-:S03]  /*6060*/  HADD2.F32 R17, -RZ, R36.H1_H1 ;  /* 0x30000024ff117230 */ /* 0x000fc60000004100 */
[C---:B------:R-:W-:Y:S01]  /*6070*/  FADD.FTZ R14, -R8.reuse, R15 ;  /* 0x0000000f080e7221 */ /* 0x040fe20000010100 */
[----:B------:R-:W-:Y:S01]  /*6080*/  ISETP.GE.AND.EX P0, PT, R7, UR11, PT, P0 ;  /* 0x0000000b07007c0c */ /* 0x000fe2000bf06300 */
[----:B------:R-:W-:Y:S01]  /*6090*/  FADD.FTZ R8, -R8, R17 ;  /* 0x0000001108087221 */ /* 0x000fe20000010100 */
[--C-:B------:R-:W-:Y:S02]  /*60a0*/  HADD2.F32 R15, -RZ, R32.reuse.H0_H0 ;  /* 0x20000020ff0f7230 */ /* 0x100fe40000004100 */
[-C--:B------:R-:W-:Y:S01]  /*60b0*/  FMUL.FTZ R25, R14, R9.reuse ;  /* 0x000000090e197220 */ /* 0x080fe20000410000 */
[----:B------:R-:W-:Y:S01]  /*60c0*/  ISETP.GT.U32.OR P0, PT, R53, 0x1df, P0 ;  /* 0x000001df3500780c */ /* 0x000fe20000704470 */
[----:B------:R-:W-:Y:S02]  /*60d0*/  HADD2.F32 R32, -RZ, R32.H1_H1 ;  /* 0x30000020ff207230 */ /* 0x000fe40000004100 */
[----:B------:R-:W-:Y:S01]  /*60e0*/  FMUL.FTZ R22, R8, R9 ;  /* 0x0000000908167220 */ /* 0x000fe20000410000 */
[----:B------:R-:W-:Y:S09]  /*60f0*/  @!P6 BRA `(.L_x_797) ;  /* 0x000000000048e947 */ /* 0x000ff20003800000 */
        /* <DEDUP_REMOVED lines=18> */
.L_x_797:
[----:B------:R-:W-:Y:S04]  /*6220*/  BSSY B0, `(.L_x_798) ;  /* 0x0000013000007945 */ /* 0x000fe80003800000 */
[----:B------:R-:W-:Y:S05]  /*6230*/  @P0 BRA `(.L_x_799) ;  /* 0x0000000000440947 */ /* 0x000fea0003800000 */
        /* <DEDUP_REMOVED lines=14> */
[----:B------:R-:W-:-:S02]  /*6320*/  F2FP.F16.F32.PACK_AB R7, R32, R7 ;  /* 0x000000072007723e */ /* 0x000fc400000000ff */
[----:B------:R-:W-:-:S05]  /*6330*/  LEA.HI.X R9, R58, UR11, R19, 0x1, P0 ;  /* 0x0000000b3a097c11 */ /* 0x000fca00080f0c13 */
[----:B------:R0:W-:Y:S02]  /*6340*/  STG.E desc[UR8][R8.64], R7 ;  /* 0x0000000708007986 */ /* 0x0001e4000c101908 */
.L_x_799:
[----:B------:R-:W-:Y:S05]  /*6350*/  BSYNC B0 ;  /* 0x0000000000007941 */ /* 0x000fea0003800000 */
.L_x_798:
[----:B0-----:R-:W0:Y:S01]  /*6360*/  LDC R7, c[0x0][0x10] ;  /* 0x00000400ff077b82 */ /* 0x001e220000000800 */
[----:B------:R-:W-:Y:S02]  /*6370*/  IADD3 R49, R49, 0x1, RZ ;  /* 0x0000000131317810 */ /* 0x000fe40007ffe0ff */
[----:B0-----:R-:W-:-:S04]  /*6380*/  IADD3 R52, R7, R52, RZ ;  /* 0x0000003407347210 */ /* 0x001fc80007ffe0ff */
[----:B------:R-:W-:-:S13]  /*6390*/  ISETP.GE.AND P0, PT, R52, UR4, PT ;  /* 0x0000000434007c0c */ /* 0x000fda000bf06270 */
[----:B------:R-:W-:Y:S05]  /*63a0*/  @!P0 BRA `(.L_x_800) ;  /* 0xffffffa000148947 */ /* 0x000fea000383ffff */
.L_x_749:
        /* <DEDUP_REMOVED lines=19> */
.L_x_802:
[----:B------:R-:W-:Y:S05]  /*64e0*/  BSYNC B0 ;  /* 0x0000000000007941 */ /* 0x000fea0003800000 */
.L_x_801:
        /* <DEDUP_REMOVED lines=11> */
.L_x_804:
[----:B------:R-:W2:Y:S04]  /*65a0*/  LDG.E.STRONG.GPU R5, desc[UR8][R2.64] ;  /* 0x0000000802057981 */ /* 0x000ea8000c1ef900 */
[----:B--2---:R-:W-:Y:S01]  /*65b0*/  CCTL.IVALL ;  /* 0x00000000ff00798f */ /* 0x004fe20002000000 */
[----:B------:R-:W-:Y:S05]  /*65c0*/  YIELD ;  /* 0x0000000000007946 */ /* 0x000fea0003800000 */
[----:B------:R-:W-:-:S13]  /*65d0*/  ISETP.NE.AND P0, PT, R5, R0, PT ;  /* 0x000000000500720c */ /* 0x000fda0003f05270 */
[----:B------:R-:W-:Y:S05]  /*65e0*/  @P0 BRA `(.L_x_804) ;  /* 0xfffffffc00ec0947 */ /* 0x000fea000383ffff */
.L_x_803:
        /* <DEDUP_REMOVED lines=24> */
.L_x_805:
        /* <DEDUP_REMOVED lines=23> */
.L_x_806:
        /* <DEDUP_REMOVED lines=10> */
.L_x_3265:


//--------------------- .text._Z35group_norm_nhwc_bwd_one_pass_kernelI11Fp16IOFp32WLi512ELi30ELi480EEv26Group_norm_nhwc_bwd_params --------------------------
	.section	.text._Z35group_norm_nhwc_bwd_one_pass_kernelI11Fp16IOFp32WLi512ELi30ELi480EEv26Group_norm_nhwc_bwd_params,"ax",@progbits
	.align	128
        .global         _Z35group_norm_nhwc_bwd_one_pass_kernelI11Fp16IOFp32WLi512ELi30ELi480EEv26Group_norm_nhwc_bwd_params
        .type           _Z35group_norm_nhwc_bwd_one_pass_kernelI11Fp16IOFp32WLi512ELi30ELi480EEv26Group_norm_nhwc_bwd_params,@function
        .size           _Z35group_norm_nhwc_bwd_one_pass_kernelI11Fp16IOFp32WLi512ELi30ELi480EEv26Group_norm_nhwc_bwd_params,(.L_x_3266 - _Z35group_norm_nhwc_bwd_one_pass_kernelI11Fp16IOFp32WLi512ELi30ELi480EEv26Group_norm_nhwc_bwd_params)
        .other          _Z35group_norm_nhwc_bwd_one_pass_kernelI11Fp16IOFp32WLi512ELi30ELi480EEv26Group_norm_nhwc_bwd_params,@"STO_CUDA_ENTRY STV_DEFAULT"
_Z35group_norm_nhwc_bwd_one_pass_kernelI11Fp16IOFp32WLi512ELi30ELi480EEv26Group_norm_nhwc_bwd_params:
.text._Z35group_norm_nhwc_bwd_one_pass_kernelI11Fp16IOFp32WLi512ELi30ELi480EEv26Group_norm_nhwc_bwd_params:
        /* <DEDUP_REMOVED lines=14> */
[----:B------:R-:W1:Y:S01]  /*00e0*/  S2R R110, SR_LANEID ;  /* 0x00000000006e7919 */ /* 0x000e620000000000 */
[----:B------:R-:W-:Y:S01]  /*00f0*/  LOP3.LUT R7, R7, 0xffffff7f, RZ, 0xc0, !PT ;  /* 0xffffff7f07077812 */ /* 0x000fe200078ec0ff */
[----:B------:R-:W-:Y:S01]  /*0100*/  UMOV UR5, 0x400 ;  /* 0x0000040000057882 */ /* 0x000fe20000000000 */
[----:B------:R-:W-:Y:S01]  /*0110*/  SHF.R.U32.HI R11, RZ, 0x3, R5 ;  /* 0x00000003ff0b7819 */ /* 0x000fe20000011605 */
[----:B------:R-:W2:Y:S01]  /*0120*/  S2UR UR6, SR_CgaCtaId ;  /* 0x00000000000679c3 */ /* 0x000ea20000008800 */
[----:B------:R-:W-:Y:S01]  /*0130*/  SHF.R.S32.HI R9, RZ, 0x1f, R2 ;  /* 0x0000001fff097819 */ /* 0x000fe20000011402 */
[----:B------:R-:W-:-:S02]  /*0140*/  HFMA2.MMA R87, -RZ, RZ, 0, 0 ;  /* 0x00000000ff577435 */ /* 0x000fc400000001ff */
[----:B------:R-:W-:Y:S01]  /*0150*/  IMAD R88, R11, -0xf, R2 ;  /* 0xfffffff10b587824 */ /* 0x000fe200078e0202 */
[----:B------:R-:W-:-:S03]  /*0160*/  LEA.HI R9, R9, R2, RZ, 0x5 ;  /* 0x0000000209097211 */ /* 0x000fc600078f28ff */
[----:B------:R-:W3:Y:S01]  /*0170*/  LDC.64 R4, c[0x0][0x288] ;  /* 0x0000a200ff047b82 */ /* 0x000ee20000000a00 */
[----:B------:R-:W-:Y:S02]  /*0180*/  SHF.R.S32.HI R9, RZ, 0x5, R9 ;  /* 0x00000005ff097819 */ /* 0x000fe40000011409 */
[----:B------:R-:W-:Y:S01]  /*0190*/  SHF.L.U32 R88, R88, 0x1, RZ ;  /* 0x0000000158587819 */ /* 0x000fe200000006ff */
[----:B0-----:R-:W-:Y:S01]  /*01a0*/  IMAD R3, R6, UR7, R11 ;  /* 0x0000000706037c24 */ /* 0x001fe2000f8e020b */
[----:B------:R-:W-:-:S04]  /*01b0*/  MOV R6, R0 ;  /* 0x0000000000067202 */ /* 0x000fc80000000f00 */
[C---:B------:R-:W-:Y:S02]  /*01c0*/  ISETP.LT.U32.AND P0, PT, R3.reuse, UR10, PT ;  /* 0x0000000a03007c0c */ /* 0x040fe4000bf01070 */
[----:B------:R-:W-:Y:S01]  /*01d0*/  SHF.R.S32.HI R122, RZ, 0x1f, R3 ;  /* 0x0000001fff7a7819 */ /* 0x000fe20000011403 */
[----:B--2---:R-:W-:Y:S01]  /*01e0*/  ULEA UR5, UR6, UR5, 0x18 ;  /* 0x0000000506057291 */ /* 0x004fe2000f8ec03f */
[----:B------:R-:W-:Y:S02]  /*01f0*/  IADD3 R108, R3, 0x20, RZ ;  /* 0x00000020036c7810 */ /* 0x000fe40007ffe0ff */
[----:B------:R-:W-:Y:S02]  /*0200*/  ISETP.LT.AND.EX P0, PT, R122, UR11, !P1, P0 ;  /* 0x0000000b7a007c0c */ /* 0x000fe4000cf01300 */
[----:B------:R-:W-:Y:S02]  /*0210*/  ISETP.LT.U32.AND P5, PT, R108, UR10, PT ;  /* 0x0000000a6c007c0c */ /* 0x000fe4000bfa1070 */
[----:B------:R-:W-:-:S02]  /*0220*/  SHF.R.S32.HI R121, RZ, 0x1f, R108 ;  /* 0x0000001fff797819 */ /* 0x000fc4000001146c */
[----:B------:R-:W-:Y:S02]  /*0230*/  IADD3 R107, R3, 0x40, RZ ;  /* 0x00000040036b7810 */ /* 0x000fe40007ffe0ff */
[----:B------:R-:W-:Y:S02]  /*0240*/  ISETP.LT.AND.EX P6, PT, R121, UR11, !P1, P5 ;  /* 0x0000000b79007c0c */ /* 0x000fe4000cfc1350 */
[----:B------:R-:W-:Y:S02]  /*0250*/  ISETP.LT.U32.AND P4, PT, R107, UR10, PT ;  /* 0x0000000a6b007c0c */ /* 0x000fe4000bf81070 */
[----:B------:R-:W-:Y:S02]  /*0260*/  SHF.R.S32.HI R120, RZ, 0x1f, R107 ;  /* 0x0000001fff787819 */ /* 0x000fe4000001146b */
[----:B------:R-:W-:Y:S02]  /*0270*/  @P0 LOP3.LUT R7, R7, 0x80, RZ, 0xfc, !PT ;  /* 0x0000008007070812 */ /* 0x000fe400078efcff */
[----:B------:R-:W-:-:S02]  /*0280*/  ISETP.LT.AND.EX P5, PT, R120, UR11, !P1, P4 ;  /* 0x0000000b78007c0c */ /* 0x000fc4000cfa1340 */
[----:B------:R-:W-:Y:S02]  /*0290*/  LOP3.LUT R7, R7, 0xffffffbf, RZ, 0xc0, !PT ;  /* 0xffffffbf07077812 */ /* 0x000fe400078ec0ff */
[----:B------:R-:W-:Y:S02]  /*02a0*/  IADD3 R106, R3, 0x60, RZ ;  /* 0x00000060036a7810 */ /* 0x000fe40007ffe0ff */
[----:B------:R-:W-:Y:S02]  /*02b0*/  @P6 LOP3.LUT R7, R7, 0x40, RZ, 0xfc, !PT ;  /* 0x0000004007076812 */ /* 0x000fe400078efcff */
[----:B------:R-:W-:Y:S02]  /*02c0*/  IADD3 R105, R3, 0x80, RZ ;  /* 0x0000008003697810 */ /* 0x000fe40007ffe0ff */
[----:B------:R-:W-:Y:S02]  /*02d0*/  ISETP.LT.U32.AND P3, PT, R106, UR10, PT ;  /* 0x0000000a6a007c0c */ /* 0x000fe4000bf61070 */
[----:B------:R-:W-:-:S02]  /*02e0*/  SHF.R.S32.HI R119, RZ, 0x1f, R106 ;  /* 0x0000001fff777819 */ /* 0x000fc4000001146a */
[----:B------:R-:W-:Y:S02]  /*02f0*/  LOP3.LUT R7, R7, 0xffffffdf, RZ, 0xc0, !PT ;  /* 0xffffffdf07077812 */ /* 0x000fe400078ec0ff */
[----:B------:R-:W-:Y:S02]  /*0300*/  ISETP.LT.U32.AND P2, PT, R105, UR10, PT ;  /* 0x0000000a69007c0c */ /* 0x000fe4000bf41070 */
[----:B------:R-:W-:Y:S02]  /*0310*/  SHF.R.S32.HI R118, RZ, 0x1f, R105 ;  /* 0x0000001fff767819 */ /* 0x000fe40000011469 */
[----:B------:R-:W-:Y:S02]  /*0320*/  ISETP.LT.AND.EX P4, PT, R119, UR11, !P1, P3 ;  /* 0x0000000b77007c0c */ /* 0x000fe4000cf81330 */
[----:B------:R-:W-:Y:S02]  /*0330*/  @P5 LOP3.LUT R7, R7, 0x20, RZ, 0xfc, !PT ;  /* 0x0000002007075812 */ /* 0x000fe400078efcff */
[----:B------:R-:W-:-:S02]  /*0340*/  IADD3 R104, R3, 0xa0, RZ ;  /* 0x000000a003687810 */ /* 0x000fc40007ffe0ff */
[----:B------:R-:W-:Y:S02]  /*0350*/  ISETP.LT.AND.EX P3, PT, R118, UR11, !P1, P2 ;  /* 0x0000000b76007c0c */ /* 0x000fe4000cf61320 */
[----:B------:R-:W-:Y:S02]  /*0360*/  LOP3.LUT R7, R7, 0xfffffff7, RZ, 0xc0, !PT ;  /* 0xfffffff707077812 */ /* 0x000fe400078ec0ff */
[----:B------:R-:W-:Y:S02]  /*0370*/  ISETP.LT.U32.AND P0, PT, R104, UR10, PT ;  /* 0x0000000a68007c0c */ /* 0x000fe4000bf01070 */
[----:B------:R-:W-:Y:S02]  /*0380*/  SHF.R.S32.HI R117, RZ, 0x1f, R104 ;  /* 0x0000001fff757819 */ /* 0x000fe40000011468 */
[----:B------:R-:W-:Y:S02]  /*0390*/  LOP3.LUT R7, R7, 0xffffffef, RZ, 0xc0, !PT ;  /* 0xffffffef07077812 */ /* 0x000fe400078ec0ff */
[----:B------:R-:W-:-:S02]  /*03a0*/  IADD3 R103, R3, 0xc0, RZ ;  /* 0x000000c003677810 */ /* 0x000fc40007ffe0ff */
[----:B------:R-:W-:Y:S02]  /*03b0*/  ISETP.LT.AND.EX P2, PT, R117, UR11, !P1, P0 ;  /* 0x0000000b75007c0c */ /* 0x000fe4000cf41300 */
[----:B------:R-:W-:Y:S02]  /*03c0*/  @P4 LOP3.LUT R7, R7, 0x10, RZ, 0xfc, !PT ;  /* 0x0000001007074812 */ /* 0x000fe400078efcff */
[----:B------:R-:W-:Y:S02]  /*03d0*/  SHF.R.S32.HI R116, RZ, 0x1f, R103 ;  /* 0x0000001fff747819 */ /* 0x000fe40000011467 */
[----:B------:R-:W-:Y:S02]  /*03e0*/  ISETP.LT.U32.AND P0, PT, R103, UR10, PT ;  /* 0x0000000a67007c0c */ /* 0x000fe4000bf01070 */
[----:B------:R-:W-:Y:S02]  /*03f0*/  @P3 LOP3.LUT R7, R7, 0x8, RZ, 0xfc, !PT ;  /* 0x0000000807073812 */ /* 0x000fe400078efcff */
[----:B------:R-:W-:-:S02]  /*0400*/  ISETP.LT.AND.EX P0, PT, R116, UR11, !P1, P0 ;  /* 0x0000000b74007c0c */ /* 0x000fc4000cf01300 */
[----:B------:R-:W-:Y:S02]  /*0410*/  LOP3.LUT R7, R7, 0xfffffffb, RZ, 0xc0, !PT ;  /* 0xfffffffb07077812 */ /* 0x000fe400078ec0ff */
[----:B------:R-:W-:Y:S02]  /*0420*/  IADD3 R102, R3, 0xe0, RZ ;  /* 0x000000e003667810 */ /* 0x000fe40007ffe0ff */
[----:B------:R-:W-:Y:S02]  /*0430*/  @P2 LOP3.LUT R7, R7, 0x4, RZ, 0xfc, !PT ;  /* 0x0000000407072812 */ /* 0x000fe400078efcff */
[C---:B------:R-:W-:Y:S02]  /*0440*/  IADD3 R101, R3.reuse, 0x100, RZ ;  /* 0x0000010003657810 */ /* 0x040fe40007ffe0ff */
[C---:B------:R-:W-:Y:S02]  /*0450*/  IADD3 R100, R3.reuse, 0x120, RZ ;  /* 0x0000012003647810 */ /* 0x040fe40007ffe0ff */
[----:B------:R-:W-:-:S02]  /*0460*/  IADD3 R99, R3, 0x140, RZ ;  /* 0x0000014003637810 */ /* 0x000fc40007ffe0ff */
[----:B------:R-:W-:Y:S02]  /*0470*/  LOP3.LUT R7, R7, 0xfffffffd, RZ, 0xc0, !PT ;  /* 0xfffffffd07077812 */ /* 0x000fe400078ec0ff */
[----:B------:R-:W-:Y:S02]  /*0480*/  IADD3 R98, R3, 0x160, RZ ;  /* 0x0000016003627810 */ /* 0x000fe40007ffe0ff */
[----:B------:R-:W-:Y:S02]  /*0490*/  SHF.R.S32.HI R115, RZ, 0x1f, R102 ;  /* 0x0000001fff737819 */ /* 0x000fe40000011466 */
[----:B------:R-:W-:Y:S02]  /*04a0*/  SHF.R.S32.HI R114, RZ, 0x1f, R101 ;  /* 0x0000001fff727819 */ /* 0x000fe40000011465 */
[----:B------:R-:W-:Y:S02]  /*04b0*/  SHF.R.S32.HI R113, RZ, 0x1f, R100 ;  /* 0x0000001fff717819 */ /* 0x000fe40000011464 */
[----:B------:R-:W-:-:S02]  /*04c0*/  SHF.R.S32.HI R112, RZ, 0x1f, R99 ;  /* 0x0000001fff707819 */ /* 0x000fc40000011463 */
[----:B------:R-:W-:Y:S02]  /*04d0*/  ISETP.LT.U32.AND P5, PT, R102, UR10, PT ;  /* 0x0000000a66007c0c */ /* 0x000fe4000bfa1070 */
[----:B------:R-:W-:Y:S02]  /*04e0*/  @P0 LOP3.LUT R7, R7, 0x2, RZ, 0xfc, !PT ;  /* 0x0000000207070812 */ /* 0x000fe400078efcff */
[----:B------:R-:W-:Y:S02]  /*04f0*/  ISETP.LT.U32.AND P4, PT, R101, UR10, PT ;  /* 0x0000000a65007c0c */ /* 0x000fe4000bf81070 */
[----:B------:R-:W-:Y:S02]  /*0500*/  ISETP.LT.U32.AND P3, PT, R100, UR10, PT ;  /* 0x0000000a64007c0c */ /* 0x000fe4000bf61070 */
[----:B------:R-:W-:Y:S02]  /*0510*/  ISETP.LT.U32.AND P2, PT, R99, UR10, PT ;  /* 0x0000000a63007c0c */ /* 0x000fe4000bf41070 */
[----:B------:R-:W-:-:S02]  /*0520*/  SHF.R.S32.HI R111, RZ, 0x1f, R98 ;  /* 0x0000001fff6f7819 */ /* 0x000fc40000011462 */
[----:B------:R-:W-:Y:S01]  /*0530*/  ISETP.LT.U32.AND P0, PT, R98, UR10, PT ;  /* 0x0000000a62007c0c */ /* 0x000fe2000bf01070 */
[----:B------:R-:W-:Y:S01]  /*0540*/  ULDC.U8 UR10, c[0x0][0x2a4] ;  /* 0x0000a900000a7ab9 */ /* 0x000fe20000000000 */
[----:B------:R-:W-:Y:S02]  /*0550*/  ISETP.LT.AND.EX P5, PT, R115, UR11, !P1, P5 ;  /* 0x0000000b73007c0c */ /* 0x000fe4000cfa1350 */
[----:B------:R-:W-:Y:S02]  /*0560*/  ISETP.LT.AND.EX P4, PT, R114, UR11, !P1, P4 ;  /* 0x0000000b72007c0c */ /* 0x000fe4000cf81340 */
[----:B------:R-:W-:Y:S02]  /*0570*/  ISETP.LT.AND.EX P3, PT, R113, UR11, !P1, P3 ;  /* 0x0000000b71007c0c */ /* 0x000fe4000cf61330 */
[----:B------:R-:W-:Y:S02]  /*0580*/  ISETP.LT.AND.EX P2, PT, R112, UR11, !P1, P2 ;  /* 0x0000000b70007c0c */ /* 0x000fe4000cf41320 */
[----:B------:R-:W-:-:S02]  /*0590*/  ISETP.LT.AND.EX P1, PT, R111, UR11, !P1, P0 ;  /* 0x0000000b6f007c0c */ /* 0x000fc4000cf21300 */
[C---:B---3--:R-:W-:Y:S02]  /*05a0*/  LEA.HI R89, P0, R5.reuse, R4, RZ, 0x1 ;  /* 0x0000000405597211 */ /* 0x048fe400078108ff */
[-C--:B------:R-:W-:Y:S02]  /*05b0*/  LEA R93, R5, R5.reuse, 0x1 ;  /* 0x00000005055d7211 */ /* 0x080fe400078e08ff */
[----:B------:R-:W-:Y:S01]  /*05c0*/  IADD3.X R92, RZ, R5, RZ, P0, !PT ;  /* 0x00000005ff5c7210 */ /* 0x000fe200007fe4ff */
[----:B------:R-:W-:Y:S01]  /*05d0*/  IMAD.WIDE.U32 R4, R4, 0x3, RZ ;  /* 0x0000000304047825 */ /* 0x000fe200078e00ff */
[----:B------:R-:W-:Y:S02]  /*05e0*/  IADD3 R97, R3, 0x180, RZ ;  /* 0x0000018003617810 */ /* 0x000fe40007ffe0ff */
[----:B------:R-:W-:Y:S02]  /*05f0*/  SHF.R.S64 R89, R89, 0x1, R92 ;  /* 0x0000000159597819 */ /* 0x000fe4000000105c */
[----:B------:R-:W-:-:S02]  /*0600*/  IADD3 R93, R5, R93, RZ ;  /* 0x0000005d055d7210 */ /* 0x000fc40007ffe0ff */
[----:B------:R-:W-:Y:S02]  /*0610*/  SHF.R.S32.HI R92, RZ, 0x1, R92 ;  /* 0x00000001ff5c7819 */ /* 0x000fe4000001145c */
[----:B------:R-:W-:Y:S02]  /*0620*/  LEA.HI R90, P0, R93, R4, RZ, 0x1 ;  /* 0x000000045d5a7211 */ /* 0x000fe400078108ff */
[----:B------:R-:W0:Y:S01]  /*0630*/  LDC R4, c[0x0][0x10] ;  /* 0x00000400ff047b82 */ /* 0x000e220000000800 */
[C---:B------:R-:W-:Y:S02]  /*0640*/  IADD3 R96, R3.reuse, 0x1a0, RZ ;  /* 0x000001a003607810 */ /* 0x040fe40007ffe0ff */
[----:B------:R-:W-:Y:S02]  /*0650*/  IADD3.X R93, RZ, R93, RZ, P0, !PT ;  /* 0x0000005dff5d7210 */ /* 0x000fe400007fe4ff */
[C---:B------:R-:W-:Y:S02]  /*0660*/  IADD3 R95, R3.reuse, 0x1c0, RZ ;  /* 0x000001c0035f7810 */ /* 0x040fe40007ffe0ff */
[----:B------:R-:W-:Y:S01]  /*0670*/  SHF.R.S64 R90, R90, 0x1, R93 ;  /* 0x000000015a5a7819 */ /* 0x000fe2000000105d */
[----:B------:R-:W2:Y:S01]  /*0680*/  LDC R5, c[0x0][0xc] ;  /* 0x00000300ff057b82 */ /* 0x000ea20000000800 */
[----:B------:R-:W-:-:S02]  /*0690*/  IADD3 R94, R3, 0x1e0, RZ ;  /* 0x000001e0035e7810 */ /* 0x000fc40007ffe0ff */
[----:B------:R-:W-:Y:S02]  /*06a0*/  SHF.R.S32.HI R93, RZ, 0x1, R93 ;  /* 0x00000001ff5d7819 */ /* 0x000fe4000001145d */
[----:B------:R-:W-:Y:S02]  /*06b0*/  LEA R91, R9, UR5, 0x3 ;  /* 0x00000005095b7c11 */ /* 0x000fe4000f8e18ff */
[----:B------:R-:W-:Y:S02]  /*06c0*/  SHF.L.U64.HI R92, R89, 0x2, R92 ;  /* 0x00000002595c7819 */ /* 0x000fe4000001025c */
[----:B------:R-:W-:Y:S02]  /*06d0*/  SHF.R.S32.HI R125, RZ, 0x1f, R96 ;  /* 0x0000001fff7d7819 */ /* 0x000fe40000011460 */
[----:B------:R-:W-:Y:S02]  /*06e0*/  SHF.R.S32.HI R124, RZ, 0x1f, R95 ;  /* 0x0000001fff7c7819 */ /* 0x000fe4000001145f */
[----:B------:R-:W-:-:S02]  /*06f0*/  SHF.R.S32.HI R123, RZ, 0x1f, R94 ;  /* 0x0000001fff7b7819 */ /* 0x000fc4000001145e */
[----:B------:R-:W-:Y:S01]  /*0700*/  SHF.L.U64.HI R93, R90, 0x2, R93 ;  /* 0x000000025a5d7819 */ /* 0x000fe2000001025d */
[----:B0-----:R-:W-:Y:S01]  /*0710*/  IMAD R8, R4, UR7, R0 ;  /* 0x0000000704087c24 */ /* 0x001fe2000f8e0200 */
[----:B------:R-:W-:Y:S02]  /*0720*/  SHF.R.S32.HI R8, RZ, 0x1f, R97 ;  /* 0x0000001fff087819 */ /* 0x000fe40000011461 */
[----:B-12---:R-:W-:-:S07]  /*0730*/  LOP3.LUT R109, R5, 0x3, RZ, 0xc0, !PT ;  /* 0x00000003056d7812 */ /* 0x006fce00078ec0ff */
.L_x_890:
[----:B0-----:R-:W0:Y:S01]  /*0740*/  LDC R15, c[0x0][0x2a0] ;  /* 0x0000a800ff0f7b82 */ /* 0x001e220000000800 */
[----:B------:R-:W-:Y:S01]  /*0750*/  P2R R12, PR, RZ, 0x4 ;  /* 0x00000004ff0c7803 */ /* 0x000fe20000000000 */
[----:B------:R-:W-:Y:S01]  /*0760*/  ULDC.64 UR12, c[0x0][0x298] ;  /* 0x0000a600000c7ab9 */ /* 0x000fe20000000a00 */
[C---:B------:R-:W-:Y:S02]  /*0770*/  LOP3.LUT P2, RZ, R7.reuse, 0x80, RZ, 0xc0, !PT ;  /* 0x0000008007ff7812 */ /* 0x040fe4000784c0ff */
[----:B------:R-:W-:Y:S02]  /*0780*/  CS2R R68, SRZ ;  /* 0x0000000000447805 */ /* 0x000fe4000001ff00 */
[C---:B------:R-:W-:Y:S02]  /*0790*/  LOP3.LUT P6, RZ, R7.reuse, 0x40, RZ, 0xc0, !PT ;  /* 0x0000004007ff7812 */ /* 0x040fe400078cc0ff */
[----:B------:R-:W-:Y:S01]  /*07a0*/  P2R R14, PR, RZ, 0x2 ;  /* 0x00000002ff0e7803 */ /* 0x000fe20000000000 */
[----:B------:R-:W1:Y:S01]  /*07b0*/  @P5 LDC.64 R40, c[0x0][0x228] ;  /* 0x00008a00ff285b82 */ /* 0x000e620000000a00 */
[----:B------:R-:W-:-:S02]  /*07c0*/  LOP3.LUT P1, RZ, R7, 0x10, RZ, 0xc0, !PT ;  /* 0x0000001007ff7812 */ /* 0x000fc4000782c0ff */
[----:B------:R-:W-:Y:S02]  /*07d0*/  SHF.R.S32.HI R64, RZ, 0x1f, R97 ;  /* 0x0000001fff407819 */ /* 0x000fe40000011461 */
[----:B------:R-:W-:Y:S02]  /*07e0*/  MOV R86, RZ ;  /* 0x000000ff00567202 */ /* 0x000fe40000000f00 */
[----:B------:R-:W-:Y:S01]  /*07f0*/  P2R R71, PR, RZ, 0x20 ;  /* 0x00000020ff477803 */ /* 0x000fe20000000000 */
[----:B------:R-:W2:Y:S01]  /*0800*/  @P2 LDC.64 R72, c[0x0][0x230] ;  /* 0x00008c00ff482b82 */ /* 0x000ea20000000a00 */
[----:B0-----:R-:W-:-:S07]  /*0810*/  IABS R13, R15 ;  /* 0x0000000f000d7213 */ /* 0x001fce0000000000 */
[----:B------:R-:W0:Y:S01]  /*0820*/  @P6 LDC.64 R60, c[0x0][0x230] ;  /* 0x00008c00ff3c6b82 */ /* 0x000e220000000a00 */
[----:B------:R-:W3:Y:S07]  /*0830*/  I2F.RP R10, R13 ;  /* 0x0000000d000a7306 */ /* 0x000eee0000209400 */
[----:B------:R-:W4:Y:S08]  /*0840*/  @P1 LDC.64 R52, c[0x0][0x230] ;  /* 0x00008c00ff341b82 */ /* 0x000f300000000a00 */
[----:B------:R-:W1:Y:S01]  /*0850*/  @P1 LDC.64 R50, c[0x0][0x228] ;  /* 0x00008a00ff321b82 */ /* 0x000e620000000a00 */
[----:B---3--:R-:W3:Y:S07]  /*0860*/  MUFU.RCP R10, R10 ;  /* 0x0000000a000a7308 */ /* 0x008eee0000001000 */
[----:B------:R-:W1:Y:S08]  /*0870*/  @P4 LDC.64 R38, c[0x0][0x230] ;  /* 0x00008c00ff264b82 */ /* 0x000e700000000a00 */
[----:B------:R-:W1:Y:S01]  /*0880*/  @P4 LDC.64 R34, c[0x0][0x228] ;  /* 0x00008a00ff224b82 */ /* 0x000e620000000a00 */
[----:B---3--:R-:W-:-:S04]  /*0890*/  IADD3 R8, R10, 0xffffffe, RZ ;  /* 0x0ffffffe0a087810 */ /* 0x008fc80007ffe0ff */
[----:B------:R3:W2:Y:S03]  /*08a0*/  F2I.FTZ.U32.TRUNC.NTZ R9, R8 ;  /* 0x0000000800097305 */ /* 0x0006a6000021f000 */
[----:B------:R-:W1:Y:S01]  /*08b0*/  @P3 LDC.64 R32, c[0x0][0x228] ;  /* 0x00008a00ff203b82 */ /* 0x000e620000000a00 */
[----:B---3--:R-:W-:Y:S02]  /*08c0*/  MOV R8, RZ ;  /* 0x000000ff00087202 */ /* 0x008fe40000000f00 */
[----:B--2---:R-:W-:-:S05]  /*08d0*/  IADD3 R16, RZ, -R9, RZ ;  /* 0x80000009ff107210 */ /* 0x004fca0007ffe0ff */
[----:B------:R-:W-:Y:S01]  /*08e0*/  IMAD R11, R16, R13, RZ ;  /* 0x0000000d100b7224 */ /* 0x000fe200078e02ff */
[----:B------:R-:W-:-:S03]  /*08f0*/  IABS R16, R6 ;  /* 0x0000000600107213 */ /* 0x000fc60000000000 */
[----:B------:R-:W-:Y:S01]  /*0900*/  IMAD.HI.U32 R9, R9, R11, R8 ;  /* 0x0000000b09097227 */ /* 0x000fe200078e0008 */
[----:B------:R-:W-:-:S05]  /*0910*/  LOP3.LUT R8, R6, R15, RZ, 0x3c, !PT ;  /* 0x0000000f06087212 */ /* 0x000fca00078e3cff */
        /* <DEDUP_REMOVED lines=9> */
[----:B------:R-:W-:-:S13]  /*09b0*/  ISETP.GE.U32.AND P0, PT, R10, R13, PT ;  /* 0x0000000d0a00720c */ /* 0x000fda0003f06070 */
[----:B------:R-:W-:Y:S02]  /*09c0*/  @P0 IADD3 R9, R9, 0x1, RZ ;  /* 0x0000000109090810 */ /* 0x000fe40007ffe0ff */
[----:B------:R-:W-:-:S13]  /*09d0*/  ISETP.GE.AND P0, PT, R6, RZ, PT ;  /* 0x000000ff0600720c */ /* 0x000fda0003f06270 */
        /* <DEDUP_REMOVED lines=13> */
[C---:B------:R-:W-:Y:S01]  /*0ab0*/  IMAD R21, R11.reuse, UR13, R10 ;  /* 0x0000000d0b157c24 */ /* 0x040fe2000f8e020a */
[----:B------:R-:W2:Y:S01]  /*0ac0*/  @P2 LDC.64 R8, c[0x0][0x288] ;  /* 0x0000a200ff082b82 */ /* 0x000ea20000000a00 */
[----:B------:R-:W-:Y:S01]  /*0ad0*/  IMAD.WIDE.U32 R18, R11, UR12, R18 ;  /* 0x0000000c0b127c25 */ /* 0x000fe2000f8e0012 */
[----:B------:R-:W-:-:S04]  /*0ae0*/  ULDC.64 UR12, c[0x0][0x290] ;  /* 0x0000a400000c7ab9 */ /* 0x000fc80000000a00 */
[----:B------:R-:W-:Y:S02]  /*0af0*/  IADD3 R21, R19, R21, RZ ;  /* 0x0000001513157210 */ /* 0x000fe40007ffe0ff */
[----:B------:R-:W-:Y:S02]  /*0b00*/  @P2 MOV R20, R18 ;  /* 0x0000001200142202 */ /* 0x000fe40000000f00 */
[-C--:B------:R-:W-:Y:S02]  /*0b10*/  @P5 MOV R15, R21.reuse ;  /* 0x00000015000f5202 */ /* 0x080fe40000000f00 */
[----:B------:R-:W-:Y:S01]  /*0b20*/  @P3 MOV R23, R21 ;  /* 0x0000001500173202 */ /* 0x000fe20000000f00 */
[----:B--2---:R-:W-:-:S04]  /*0b30*/  @P2 IMAD R10, R122, R8, RZ ;  /* 0x000000087a0a2224 */ /* 0x004fc800078e02ff */
[C---:B------:R-:W-:Y:S02]  /*0b40*/  @P2 IMAD R11, R3.reuse, R9, R10 ;  /* 0x00000009030b2224 */ /* 0x040fe400078e020a */
[----:B------:R-:W-:-:S05]  /*0b50*/  @P2 IMAD.WIDE.U32 R8, R3, R8, R20 ;  /* 0x0000000803082225 */ /* 0x000fca00078e0014 */
[----:B------:R-:W-:Y:S02]  /*0b60*/  @P2 IADD3 R9, R9, R11, RZ ;  /* 0x0000000b09092210 */ /* 0x000fe40007ffe0ff */
[----:B------:R-:W2:Y:S01]  /*0b70*/  @P2 LDC.64 R10, c[0x0][0x228] ;  /* 0x00008a00ff0a2b82 */ /* 0x000ea20000000a00 */
[C---:B------:R-:W-:Y:S02]  /*0b80*/  @P2 SHF.L.U32 R63, R8.reuse, 0x1, RZ ;  /* 0x00000001083f2819 */ /* 0x040fe400000006ff */
[----:B------:R-:W-:Y:S02]  /*0b90*/  @P2 SHF.L.U64.HI R8, R8, 0x1, R9 ;  /* 0x0000000108082819 */ /* 0x000fe40000010209 */
[----:B------:R-:W-:Y:S02]  /*0ba0*/  @P2 IADD3 R72, P0, R63, R72, RZ ;  /* 0x000000483f482210 */ /* 0x000fe40007f1e0ff */
[----:B------:R-:W-:Y:S02]  /*0bb0*/  @P6 MOV R9, R21 ;  /* 0x0000001500096202 */ /* 0x000fe40000000f00 */
[----:B------:R-:W-:-:S02]  /*0bc0*/  @P2 IADD3.X R73, R8, R73, RZ, P0, !PT ;  /* 0x0000004908492210 */ /* 0x000fc400007fe4ff */
[----:B--2---:R-:W-:-:S04]  /*0bd0*/  @P2 IADD3 R62, P0, R63, R10, RZ ;  /* 0x0000000a3f3e2210 */ /* 0x004fc80007f1e0ff */
[----:B------:R-:W-:Y:S02]  /*0be0*/  @P2 IADD3.X R63, R8, R11, RZ, P0, !PT ;  /* 0x0000000b083f2210 */ /* 0x000fe400007fe4ff */
[----:B------:R-:W2:Y:S01]  /*0bf0*/  @P6 LDC.64 R10, c[0x0][0x288] ;  /* 0x0000a200ff0a6b82 */ /* 0x000ea20000000a00 */
[----:B------:R-:W-:-:S13]  /*0c00*/  LOP3.LUT P2, RZ, R7, 0x20, RZ, 0xc0, !PT ;  /* 0x0000002007ff7812 */ /* 0x000fda000784c0ff */
[----:B------:R-:W3:Y:S08]  /*0c10*/  @P2 LDC.64 R56, c[0x0][0x230] ;  /* 0x00008c00ff382b82 */ /* 0x000ef00000000a00 */
[----:B------:R-:W4:Y:S01]  /*0c20*/  @P2 LDC.64 R54, c[0x0][0x228] ;  /* 0x00008a00ff362b82 */ /* 0x000f220000000a00 */
[----:B--2---:R-:W-:-:S04]  /*0c30*/  @P6 IMAD R8, R121, R10, RZ ;  /* 0x0000000a79086224 */ /* 0x004fc800078e02ff */
[----:B------:R-:W-:Y:S01]  /*0c40*/  @P6 IMAD R11, R108, R11, R8 ;  /* 0x0000000b6c0b6224 */ /* 0x000fe200078e0208 */
[----:B------:R-:W-:-:S05]  /*0c50*/  @P6 MOV R8, R18 ;  /* 0x0000001200086202 */ /* 0x000fca0000000f00 */
[----:B------:R-:W-:-:S05]  /*0c60*/  @P6 IMAD.WIDE.U32 R8, R108, R10, R8 ;  /* 0x0000000a6c086225 */ /* 0x000fca00078e0008 */
[----:B------:R-:W-:Y:S02]  /*0c70*/  @P6 IADD3 R9, R9, R11, RZ ;  /* 0x0000000b09096210 */ /* 0x000fe40007ffe0ff */
[----:B------:R-:W2:Y:S01]  /*0c80*/  @P6 LDC.64 R10, c[0x0][0x228] ;  /* 0x00008a00ff0a6b82 */ /* 0x000ea20000000a00 */
[C---:B------:R-:W-:Y:S02]  /*0c90*/  @P6 SHF.L.U32 R59, R8.reuse, 0x1, RZ ;  /* 0x00000001083b6819 */ /* 0x040fe400000006ff */
[----:B------:R-:W-:Y:S02]  /*0ca0*/  @P6 SHF.L.U64.HI R8, R8, 0x1, R9 ;  /* 0x0000000108086819 */ /* 0x000fe40000010209 */
[----:B0-----:R-:W-:-:S04]  /*0cb0*/  @P6 IADD3 R60, P0, R59, R60, RZ ;  /* 0x0000003c3b3c6210 */ /* 0x001fc80007f1e0ff */
[----:B------:R-:W-:Y:S02]  /*0cc0*/  @P6 IADD3.X R61, R8, R61, RZ, P0, !PT ;  /* 0x0000003d083d6210 */ /* 0x000fe400007fe4ff */
[----:B--2---:R-:W-:-:S04]  /*0cd0*/  @P6 IADD3 R58, P0, R59, R10, RZ ;  /* 0x0000000a3b3a6210 */ /* 0x004fc80007f1e0ff */
[----:B------:R-:W-:Y:S02]  /*0ce0*/  @P6 IADD3.X R59, R8, R11, RZ, P0, !PT ;  /* 0x0000000b083b6210 */ /* 0x000fe400007fe4ff */
[----:B------:R-:W0:Y:S01]  /*0cf0*/  @P2 LDC.64 R8, c[0x0][0x288] ;  /* 0x0000a200ff082b82 */ /* 0x000e220000000a00 */
[----:B------:R-:W-:Y:S02]  /*0d00*/  @P2 MOV R11, R21 ;  /* 0x00000015000b2202 */ /* 0x000fe40000000f00 */
[----:B------:R-:W-:-:S13]  /*0d10*/  LOP3.LUT P6, RZ, R7, 0x2, RZ, 0xc0, !PT ;  /* 0x0000000207ff7812 */ /* 0x000fda00078cc0ff */
[----:B------:R-:W2:Y:S01]  /*0d20*/  @P6 LDC.64 R44, c[0x0][0x230] ;  /* 0x00008c00ff2c6b82 */ /* 0x000ea20000000a00 */
[----:B0-----:R-:W-:-:S07]  /*0d30*/  @P2 IMAD R10, R120, R8, RZ ;  /* 0x00000008780a2224 */ /* 0x001fce00078e02ff */
[----:B------:R-:W0:Y:S01]  /*0d40*/  @P6 LDC.64 R42, c[0x0][0x228] ;  /* 0x00008a00ff2a6b82 */ /* 0x000e220000000a00 */
[----:B------:R-:W-:Y:S01]  /*0d50*/  @P2 IMAD R13, R107, R9, R10 ;  /* 0x000000096b0d2224 */ /* 0x000fe200078e020a */
[----:B------:R-:W-:-:S05]  /*0d60*/  @P2 MOV R10, R18 ;  /* 0x00000012000a2202 */ /* 0x000fca0000000f00 */
[----:B------:R-:W-:-:S05]  /*0d70*/  @P2 IMAD.WIDE.U32 R8, R107, R8, R10 ;  /* 0x000000086b082225 */ /* 0x000fca00078e000a */
[----:B------:R-:W-:Y:S02]  /*0d80*/  @P2 IADD3 R11, R9, R13, RZ ;  /* 0x0000000d090b2210 */ /* 0x000fe40007ffe0ff */
[C---:B------:R-:W-:Y:S02]  /*0d90*/  @P2 SHF.L.U32 R9, R8.reuse, 0x1, RZ ;  /* 0x0000000108092819 */ /* 0x040fe400000006ff */
[----:B------:R-:W-:Y:S02]  /*0da0*/  @P2 SHF.L.U64.HI R8, R8, 0x1, R11 ;  /* 0x0000000108082819 */ /* 0x000fe4000001020b */
[----:B---3--:R-:W-:Y:S02]  /*0db0*/  @P2 IADD3 R56, P0, R9, R56, RZ ;  /* 0x0000003809382210 */ /* 0x008fe40007f1e0ff */
[----:B------:R-:W-:Y:S02]  /*0dc0*/  @P1 MOV R11, R21 ;  /* 0x00000015000b1202 */ /* 0x000fe40000000f00 */
[----:B------:R-:W-:-:S02]  /*0dd0*/  @P2 IADD3.X R57, R8, R57, RZ, P0, !PT ;  /* 0x0000003908392210 */ /* 0x000fc400007fe4ff */
[----:B----4-:R-:W-:-:S04]  /*0de0*/  @P2 IADD3 R54, P0, R9, R54, RZ ;  /* 0x0000003609362210 */ /* 0x010fc80007f1e0ff */
[----:B------:R-:W-:Y:S02]  /*0df0*/  @P2 IADD3.X R55, R8, R55, RZ, P0, !PT ;  /* 0x0000003708372210 */ /* 0x000fe400007fe4ff */
[----:B------:R-:W3:Y:S01]  /*0e00*/  @P1 LDC.64 R8, c[0x0][0x288] ;  /* 0x0000a200ff081b82 */ /* 0x000ee20000000a00 */
[----:B------:R-:W-:-:S13]  /*0e10*/  LOP3.LUT P2, RZ, R7, 0x8, RZ, 0xc0, !PT ;  /* 0x0000000807ff7812 */ /* 0x000fda000784c0ff */
[----:B------:R-:W4:Y:S08]  /*0e20*/  @P2 LDC.64 R16, c[0x0][0x230] ;  /* 0x00008c00ff102b82 */ /* 0x000f300000000a00 */
[----:B------:R-:W2:Y:S01]  /*0e30*/  @P2 LDC.64 R48, c[0x0][0x228] ;  /* 0x00008a00ff302b82 */ /* 0x000ea20000000a00 */
[----:B---3--:R-:W-:-:S04]  /*0e40*/  @P1 IMAD R10, R119, R8, RZ ;  /* 0x00000008770a1224 */ /* 0x008fc800078e02ff */
[----:B------:R-:W-:Y:S01]  /*0e50*/  @P1 IMAD R9, R106, R9, R10 ;  /* 0x000000096a091224 */ /* 0x000fe200078e020a */
[----:B------:R-:W-:-:S05]  /*0e60*/  @P1 MOV R10, R18 ;  /* 0x00000012000a1202 */ /* 0x000fca0000000f00 */
[----:B------:R-:W-:-:S05]  /*0e70*/  @P1 IMAD.WIDE.U32 R10, R106, R8, R10 ;  /* 0x000000086a0a1225 */ /* 0x000fca00078e000a */
[----:B------:R-:W-:Y:S02]  /*0e80*/  @P1 IADD3 R11, R11, R9, RZ ;  /* 0x000000090b0b1210 */ /* 0x000fe40007ffe0ff */
[C---:B------:R-:W-:Y:S02]  /*0e90*/  @P1 SHF.L.U32 R9, R10.reuse, 0x1, RZ ;  /* 0x000000010a091819 */ /* 0x040fe400000006ff */
[----:B------:R-:W-:Y:S02]  /*0ea0*/  @P1 SHF.L.U64.HI R10, R10, 0x1, R11 ;  /* 0x000000010a0a1819 */ /* 0x000fe4000001020b */
[----:B------:R-:W-:Y:S02]  /*0eb0*/  @P1 IADD3 R52, P0, R9, R52, RZ ;  /* 0x0000003409341210 */ /* 0x000fe40007f1e0ff */
[----:B------:R-:W-:Y:S02]  /*0ec0*/  @P2 MOV R11, R21 ;  /* 0x00000015000b2202 */ /* 0x000fe40000000f00 */
[----:B------:R-:W-:-:S02]  /*0ed0*/  @P1 IADD3.X R53, R10, R53, RZ, P0, !PT ;  /* 0x000000350a351210 */ /* 0x000fc400007fe4ff */
[----:B-1----:R-:W-:Y:S02]  /*0ee0*/  @P1 IADD3 R50, P0, R9, R50, RZ ;  /* 0x0000003209321210 */ /* 0x002fe40007f1e0ff */
[----:B------:R-:W1:Y:S02]  /*0ef0*/  @P2 LDC.64 R8, c[0x0][0x288] ;  /* 0x0000a200ff082b82 */ /* 0x000e640000000a00 */
[----:B------:R-:W-:Y:S02]  /*0f00*/  @P1 IADD3.X R51, R10, R51, RZ, P0, !PT ;  /* 0x000000330a331210 */ /* 0x000fe400007fe4ff */
[----:B------:R-:W-:-:S13]  /*0f10*/  LOP3.LUT P1, RZ, R7, 0x4, RZ, 0xc0, !PT ;  /* 0x0000000407ff7812 */ /* 0x000fda000782c0ff */
[----:B------:R-:W3:Y:S01]  /*0f20*/  @P1 LDC.64 R46, c[0x0][0x228] ;  /* 0x00008a00ff2e1b82 */ /* 0x000ee20000000a00 */
[----:B------:R-:W-:Y:S01]  /*0f30*/  @P1 MOV R13, R21 ;  /* 0x00000015000d1202 */ /* 0x000fe20000000f00 */
[----:B-1----:R-:W-:-:S04]  /*0f40*/  @P2 IMAD R10, R118, R8, RZ ;  /* 0x00000008760a2224 */ /* 0x002fc800078e02ff */
[----:B------:R-:W-:Y:S01]  /*0f50*/  @P2 IMAD R9, R105, R9, R10 ;  /* 0x0000000969092224 */ /* 0x000fe200078e020a */
[----:B------:R-:W-:-:S05]  /*0f60*/  @P2 MOV R10, R18 ;  /* 0x00000012000a2202 */ /* 0x000fca0000000f00 */
[----:B------:R-:W-:-:S05]  /*0f70*/  @P2 IMAD.WIDE.U32 R10, R105, R8, R10 ;  /* 0x00000008690a2225 */ /* 0x000fca00078e000a */
[----:B------:R-:W-:Y:S02]  /*0f80*/  @P2 IADD3 R11, R11, R9, RZ ;  /* 0x000000090b0b2210 */ /* 0x000fe40007ffe0ff */
[C---:B------:R-:W-:Y:S02]  /*0f90*/  @P2 SHF.L.U32 R9, R10.reuse, 0x1, RZ ;  /* 0x000000010a092819 */ /* 0x040fe400000006ff */
[----:B------:R-:W-:Y:S02]  /*0fa0*/  @P2 SHF.L.U64.HI R10, R10, 0x1, R11 ;  /* 0x000000010a0a2819 */ /* 0x000fe4000001020b */
[----:B----4-:R-:W-:-:S04]  /*0fb0*/  @P2 IADD3 R16, P0, R9, R16, RZ ;  /* 0x0000001009102210 */ /* 0x010fc80007f1e0ff */
[C---:B------:R-:W-:Y:S02]  /*0fc0*/  @P2 IADD3.X R17, R10.reuse, R17, RZ, P0, !PT ;  /* 0x000000110a112210 */ /* 0x040fe400007fe4ff */
[----:B--2---:R-:W-:Y:S02]  /*0fd0*/  @P2 IADD3 R48, P0, R9, R48, RZ ;  /* 0x0000003009302210 */ /* 0x004fe40007f1e0ff */
[----:B------:R-:W1:Y:S02]  /*0fe0*/  @P1 LDC.64 R8, c[0x0][0x288] ;  /* 0x0000a200ff081b82 */ /* 0x000e640000000a00 */
[----:B------:R-:W-:Y:S02]  /*0ff0*/  @P2 IADD3.X R49, R10, R49, RZ, P0, !PT ;  /* 0x000000310a312210 */ /* 0x000fe400007fe4ff */
[----:B------:R-:W-:-:S04]  /*1000*/  ISETP.NE.AND P2, PT, R12, RZ, PT ;  /* 0x000000ff0c00720c */ /* 0x000fc80003f45270 */
[----:B------:R-:W2:Y:S09]  /*1010*/  @P1 LDC.64 R10, c[0x0][0x230] ;  /* 0x00008c00ff0a1b82 */ /* 0x000eb20000000a00 */
[----:B------:R-:W4:Y:S01]  /*1020*/  @P2 LDC.64 R30, c[0x0][0x230] ;  /* 0x00008c00ff1e2b82 */ /* 0x000f220000000a00 */
[----:B-1----:R-:W-:-:S07]  /*1030*/  @P1 IMAD R12, R117, R8, RZ ;  /* 0x00000008750c1224 */ /* 0x002fce00078e02ff */
[----:B------:R-:W1:Y:S01]  /*1040*/  @P2 LDC.64 R24, c[0x0][0x228] ;  /* 0x00008a00ff182b82 */ /* 0x000e620000000a00 */
[----:B------:R-:W-:Y:S01]  /*1050*/  @P1 IMAD R9, R104, R9, R12 ;  /* 0x0000000968091224 */ /* 0x000fe200078e020c */
[----:B------:R-:W-:-:S05]  /*1060*/  @P1 MOV R12, R18 ;  /* 0x00000012000c1202 */ /* 0x000fca0000000f00 */
[----:B------:R-:W-:-:S05]  /*1070*/  @P1 IMAD.WIDE.U32 R12, R104, R8, R12 ;  /* 0x00000008680c1225 */ /* 0x000fca00078e000c */
[----:B------:R-:W-:Y:S02]  /*1080*/  @P1 IADD3 R13, R13, R9, RZ ;  /* 0x000000090d0d1210 */ /* 0x000fe40007ffe0ff */
[C---:B------:R-:W-:Y:S02]  /*1090*/  @P1 SHF.L.U32 R9, R12.reuse, 0x1, RZ ;  /* 0x000000010c091819 */ /* 0x040fe400000006ff */
[----:B------:R-:W-:Y:S02]  /*10a0*/  @P1 SHF.L.U64.HI R12, R12, 0x1, R13 ;  /* 0x000000010c0c1819 */ /* 0x000fe4000001020d */
[----:B--2---:R-:W-:Y:S02]  /*10b0*/  @P1 IADD3 R10, P0, R9, R10, RZ ;  /* 0x0000000a090a1210 */ /* 0x004fe40007f1e0ff */
[----:B------:R-:W-:Y:S02]  /*10c0*/  @P6 MOV R13, R21 ;  /* 0x00000015000d6202 */ /* 0x000fe40000000f00 */
[----:B------:R-:W-:-:S02]  /*10d0*/  @P1 IADD3.X R11, R12, R11, RZ, P0, !PT ;  /* 0x0000000b0c0b1210 */ /* 0x000fc400007fe4ff */
[----:B---3--:R-:W-:Y:S02]  /*10e0*/  @P1 IADD3 R46, P0, R9, R46, RZ ;  /* 0x0000002e092e1210 */ /* 0x008fe40007f1e0ff */
[----:B------:R-:W2:Y:S02]  /*10f0*/  @P6 LDC.64 R8, c[0x0][0x288] ;  /* 0x0000a200ff086b82 */ /* 0x000ea40000000a00 */
[----:B------:R-:W-:Y:S02]  /*1100*/  @P1 IADD3.X R47, R12, R47, RZ, P0, !PT ;  /* 0x0000002f0c2f1210 */ /* 0x000fe400007fe4ff */
[----:B------:R-:W-:-:S13]  /*1110*/  ISETP.NE.AND P1, PT, R14, RZ, PT ;  /* 0x000000ff0e00720c */ /* 0x000fda0003f25270 */
[----:B------:R-:W3:Y:S01]  /*1120*/  @P1 LDC.64 R26, c[0x0][0x230] ;  /* 0x00008c00ff1a1b82 */ /* 0x000ee20000000a00 */
[----:B--2---:R-:W-:-:S07]  /*1130*/  @P6 IMAD R12, R116, R8, RZ ;  /* 0x00000008740c6224 */ /* 0x004fce00078e02ff */
[----:B------:R-:W2:Y:S01]  /*1140*/  @P1 LDC.64 R28, c[0x0][0x228] ;  /* 0x00008a00ff1c1b82 */ /* 0x000ea20000000a00 */
[----:B------:R-:W-:Y:S01]  /*1150*/  @P6 IMAD R9, R103, R9, R12 ;  /* 0x0000000967096224 */ /* 0x000fe200078e020c */
[----:B------:R-:W-:-:S05]  /*1160*/  @P6 MOV R12, R18 ;  /* 0x00000012000c6202 */ /* 0x000fca0000000f00 */
[----:B------:R-:W-:-:S05]  /*1170*/  @P6 IMAD.WIDE.U32 R12, R103, R8, R12 ;  /* 0x00000008670c6225 */ /* 0x000fca00078e000c */
[----:B------:R-:W-:Y:S02]  /*1180*/  @P6 IADD3 R13, R13, R9, RZ ;  /* 0x000000090d0d6210 */ /* 0x000fe40007ffe0ff */
[C---:B------:R-:W-:Y:S02]  /*1190*/  @P6 SHF.L.U32 R9, R12.reuse, 0x1, RZ ;  /* 0x000000010c096819 */ /* 0x040fe400000006ff */
[----:B------:R-:W-:Y:S02]  /*11a0*/  @P6 SHF.L.U64.HI R12, R12, 0x1, R13 ;  /* 0x000000010c0c6819 */ /* 0x000fe4000001020d */
[----:B------:R-:W-:-:S04]  /*11b0*/  @P6 IADD3 R44, P0, R9, R44, RZ ;  /* 0x0000002c092c6210 */ /* 0x000fc80007f1e0ff */
[C---:B------:R-:W-:Y:S02]  /*11c0*/  @P6 IADD3.X R45, R12.reuse, R45, RZ, P0, !PT ;  /* 0x0000002d0c2d6210 */ /* 0x040fe400007fe4ff */
[----:B0-----:R-:W-:Y:S02]  /*11d0*/  @P6 IADD3 R42, P0, R9, R42, RZ ;  /* 0x0000002a092a6210 */ /* 0x001fe40007f1e0ff */
[----:B------:R-:W0:Y:S02]  /*11e0*/  @P5 LDC.64 R8, c[0x0][0x288] ;  /* 0x0000a200ff085b82 */ /* 0x000e240000000a00 */
[----:B------:R-:W-:-:S06]  /*11f0*/  @P6 IADD3.X R43, R12, R43, RZ, P0, !PT ;  /* 0x0000002b0c2b6210 */ /* 0x000fcc00007fe4ff */
[----:B------:R-:W4:Y:S01]  /*1200*/  @P5 LDC.64 R12, c[0x0][0x230] ;  /* 0x00008c00ff0c5b82 */ /* 0x000f220000000a00 */
[----:B0-----:R-:W-:-:S04]  /*1210*/  @P5 IMAD R14, R115, R8, RZ ;  /* 0x00000008730e5224 */ /* 0x001fc800078e02ff */
[----:B------:R-:W-:Y:S01]  /*1220*/  @P5 IMAD R9, R102, R9, R14 ;  /* 0x0000000966095224 */ /* 0x000fe200078e020e */
[----:B------:R-:W-:-:S05]  /*1230*/  @P5 MOV R14, R18 ;  /* 0x00000012000e5202 */ /* 0x000fca0000000f00 */
[----:B------:R-:W-:-:S05]  /*1240*/  @P5 IMAD.WIDE.U32 R14, R102, R8, R14 ;  /* 0x00000008660e5225 */ /* 0x000fca00078e000e */
[----:B------:R-:W-:Y:S02]  /*1250*/  @P5 IADD3 R15, R15, R9, RZ ;  /* 0x000000090f0f5210 */ /* 0x000fe40007ffe0ff */
[C---:B------:R-:W-:Y:S02]  /*1260*/  @P5 SHF.L.U32 R9, R14.reuse, 0x1, RZ ;  /* 0x000000010e095819 */ /* 0x040fe400000006ff */
[----:B------:R-:W-:Y:S02]  /*1270*/  @P5 SHF.L.U64.HI R14, R14, 0x1, R15 ;  /* 0x000000010e0e5819 */ /* 0x000fe4000001020f */
[----:B----4-:R-:W-:Y:S02]  /*1280*/  @P5 IADD3 R12, P0, R9, R12, RZ ;  /* 0x0000000c090c5210 */ /* 0x010fe40007f1e0ff */
[----:B------:R-:W-:Y:S02]  /*1290*/  @P4 MOV R15, R21 ;  /* 0x00000015000f4202 */ /* 0x000fe40000000f00 */
[----:B------:R-:W-:-:S02]  /*12a0*/  @P5 IADD3.X R13, R14, R13, RZ, P0, !PT ;  /* 0x0000000d0e0d5210 */ /* 0x000fc400007fe4ff */
[----:B------:R-:W-:Y:S02]  /*12b0*/  @P5 IADD3 R40, P0, R9, R40, RZ ;  /* 0x0000002809285210 */ /* 0x000fe40007f1e0ff */
[----:B------:R-:W0:Y:S02]  /*12c0*/  @P4 LDC.64 R8, c[0x0][0x288] ;  /* 0x0000a200ff084b82 */ /* 0x000e240000000a00 */
[----:B------:R-:W-:Y:S02]  /*12d0*/  @P5 IADD3.X R41, R14, R41, RZ, P0, !PT ;  /* 0x000000290e295210 */ /* 0x000fe400007fe4ff */
[----:B------:R-:W-:Y:S02]  /*12e0*/  CS2R R84, SRZ ;  /* 0x0000000000547805 */ /* 0x000fe4000001ff00 */
[----:B------:R-:W-:Y:S02]  /*12f0*/  MOV R70, RZ ;  /* 0x000000ff00467202 */ /* 0x000fe40000000f00 */
[----:B------:R-:W-:-:S02]  /*1300*/  CS2R R82, SRZ ;  /* 0x0000000000527805 */ /* 0x000fc4000001ff00 */
[----:B------:R-:W-:-:S04]  /*1310*/  LOP3.LUT P5, RZ, R7, 0x8, RZ, 0xc0, !PT ;  /* 0x0000000807ff7812 */ /* 0x000fc800078ac0ff */
[----:B------:R-:W-:Y:S02]  /*1320*/  P2R R74, PR, RZ, 0x20 ;  /* 0x00000020ff4a7803 */ /* 0x000fe40000000000 */
[----:B------:R-:W-:-:S04]  /*1330*/  LOP3.LUT P5, RZ, R7, 0x10, RZ, 0xc0, !PT ;  /* 0x0000001007ff7812 */ /* 0x000fc800078ac0ff */
[----:B------:R-:W-:Y:S02]  /*1340*/  P2R R75, PR, RZ, 0x20 ;  /* 0x00000020ff4b7803 */ /* 0x000fe40000000000 */
[----:B------:R-:W-:-:S04]  /*1350*/  LOP3.LUT P5, RZ, R7, 0x20, RZ, 0xc0, !PT ;  /* 0x0000002007ff7812 */ /* 0x000fc800078ac0ff */
[----:B------:R-:W-:Y:S01]  /*1360*/  P2R R76, PR, RZ, 0x20 ;  /* 0x00000020ff4c7803 */ /* 0x000fe20000000000 */
[----:B0-----:R-:W-:Y:S01]  /*1370*/  @P4 IMAD R14, R114, R8, RZ ;  /* 0x00000008720e4224 */ /* 0x001fe200078e02ff */
[----:B------:R-:W-:-:S03]  /*1380*/  LOP3.LUT P5, RZ, R7, 0x40, RZ, 0xc0, !PT ;  /* 0x0000004007ff7812 */ /* 0x000fc600078ac0ff */
[----:B------:R-:W-:Y:S01]  /*1390*/  @P4 IMAD R9, R101, R9, R14 ;  /* 0x0000000965094224 */ /* 0x000fe200078e020e */
[----:B------:R-:W-:Y:S02]  /*13a0*/  @P4 MOV R14, R18 ;  /* 0x00000012000e4202 */ /* 0x000fe40000000f00 */
[----:B------:R-:W-:Y:S02]  /*13b0*/  P2R R77, PR, RZ, 0x20 ;  /* 0x00000020ff4d7803 */ /* 0x000fe40000000000 */
[----:B------:R-:W-:Y:S01]  /*13c0*/  LOP3.LUT P5, RZ, R7, 0x80, RZ, 0xc0, !PT ;  /* 0x0000008007ff7812 */ /* 0x000fe200078ac0ff */
[----:B------:R-:W-:-:S05]  /*13d0*/  @P4 IMAD.WIDE.U32 R14, R101, R8, R14 ;  /* 0x00000008650e4225 */ /* 0x000fca00078e000e */
[----:B------:R-:W-:Y:S02]  /*13e0*/  @P4 IADD3 R15, R15, R9, RZ ;  /* 0x000000090f0f4210 */ /* 0x000fe40007ffe0ff */
[C---:B------:R-:W-:Y:S02]  /*13f0*/  @P4 SHF.L.U32 R9, R14.reuse, 0x1, RZ ;  /* 0x000000010e094819 */ /* 0x040fe400000006ff */
[----:B------:R-:W-:Y:S02]  /*1400*/  @P4 SHF.L.U64.HI R14, R14, 0x1, R15 ;  /* 0x000000010e0e4819 */ /* 0x000fe4000001020f */
[----:B------:R-:W-:Y:S01]  /*1410*/  @P4 IADD3 R38, P0, R9, R38, RZ ;  /* 0x0000002609264210 */ /* 0x000fe20007f1e0ff */
[----:B------:R-:W5:Y:S03]  /*1420*/  @P5 LDG.E R82, desc[UR8][R62.64] ;  /* 0x000000083e525981 */ /* 0x000f66000c1e1900 */
[----:B------:R-:W-:-:S02]  /*1430*/  @P4 IADD3.X R39, R14, R39, RZ, P0, !PT ;  /* 0x000000270e274210 */ /* 0x000fc400007fe4ff */
[----:B------:R-:W-:Y:S02]  /*1440*/  @P4 IADD3 R34, P0, R9, R34, RZ ;  /* 0x0000002209224210 */ /* 0x000fe40007f1e0ff */
        /* <DEDUP_REMOVED lines=15> */
[----:B------:R-:W-:Y:S01]  /*1540*/  @P3 IADD3.X R33, R22, R33, RZ, P0, !PT ;  /* 0x0000002116213210 */ /* 0x000fe200007fe4ff */
[----:B0-----:R-:W-:-:S04]  /*1550*/  @P2 IMAD R22, R112, R8, RZ ;  /* 0x0000000870162224 */ /* 0x001fc800078e02ff */
        /* <DEDUP_REMOVED lines=19> */
[----:B------:R-:W0:Y:S01]  /*1690*/  LDC R23, c[0x0][0x2ac] ;  /* 0x0000ab00ff177b82 */ /* 0x000e220000000800 */
[----:B---3--:R-:W-:-:S04]  /*16a0*/  @P1 IADD3 R26, P0, R9, R26, RZ ;  /* 0x0000001a091a1210 */ /* 0x008fc80007f1e0ff */
[----:B------:R-:W-:Y:S02]  /*16b0*/  @P1 IADD3.X R27, R22, R27, RZ, P0, !PT ;  /* 0x0000001b161b1210 */ /* 0x000fe400007fe4ff */
[----:B--2---:R-:W-:Y:S01]  /*16c0*/  @P1 IADD3 R28, P0, R9, R28, RZ ;  /* 0x0000001c091c1210 */ /* 0x004fe20007f1e0ff */
[----:B------:R-:W-:-:S03]  /*16d0*/  IMAD.WIDE.U32 R8, R2, -0x77777777, RZ ;  /* 0x8888888902087825 */ /* 0x000fc600078e00ff */
[----:B------:R-:W-:Y:S02]  /*16e0*/  @P1 IADD3.X R29, R22, R29, RZ, P0, !PT ;  /* 0x0000001d161d1210 */ /* 0x000fe400007fe4ff */
[----:B------:R-:W-:-:S05]  /*16f0*/  SHF.R.U32.HI R8, RZ, 0x3, R9 ;  /* 0x00000003ff087819 */ /* 0x000fca0000011609 */
[----:B0-----:R-:W-:-:S05]  /*1700*/  IMAD R66, R23, UR7, R8 ;  /* 0x0000000717427c24 */ /* 0x001fca000f8e0208 */
[----:B------:R-:W-:-:S04]  /*1710*/  IADD3 R8, R66, 0x180, RZ ;  /* 0x0000018042087810 */ /* 0x000fc80007ffe0ff */
[----:B------:R-:W-:Y:S02]  /*1720*/  SHF.R.S32.HI R9, RZ, 0x1f, R8 ;  /* 0x0000001fff097819 */ /* 0x000fe40000011408 */
[----:B------:R-:W-:-:S04]  /*1730*/  ISETP.GE.U32.AND P0, PT, R8, UR12, PT ;  /* 0x0000000c08007c0c */ /* 0x000fc8000bf06070 */
[----:B------:R-:W-:-:S04]  /*1740*/  ISETP.GE.AND.EX P0, PT, R9, UR13, PT, P0 ;  /* 0x0000000d09007c0c */ /* 0x000fc8000bf06300 */
[----:B------:R-:W-:-:S13]  /*1750*/  ISETP.LT.U32.AND P0, PT, R2, 0x1e0, !P0 ;  /* 0x000001e00200780c */ /* 0x000fda0004701070 */
[----:B------:R-:W0:Y:S01]  /*1760*/  @P0 LDC.64 R22, c[0x0][0x288] ;  /* 0x0000a200ff160b82 */ /* 0x000e220000000a00 */
[----:B------:R-:W-:-:S07]  /*1770*/  @P0 MOV R65, R21 ;  /* 0x0000001500410202 */ /* 0x000fce0000000f00 */
[----:B------:R-:W1:Y:S01]  /*1780*/  @P0 LDC.64 R8, c[0x0][0x230] ;  /* 0x00008c00ff080b82 */ /* 0x000e620000000a00 */
[----:B0-----:R-:W-:-:S04]  /*1790*/  @P0 IMAD R64, R64, R22, RZ ;  /* 0x0000001640400224 */ /* 0x001fc800078e02ff */
[----:B------:R-:W-:Y:S01]  /*17a0*/  @P0 IMAD R23, R97, R23, R64 ;  /* 0x0000001761170224 */ /* 0x000fe200078e0240 */
[----:B------:R-:W-:-:S05]  /*17b0*/  @P0 MOV R64, R18 ;  /* 0x0000001200400202 */ /* 0x000fca0000000f00 */
[----:B------:R-:W-:-:S05]  /*17c0*/  @P0 IMAD.WIDE.U32 R64, R97, R22, R64 ;  /* 0x0000001661400225 */ /* 0x000fca00078e0040 */
[----:B------:R-:W-:Y:S02]  /*17d0*/  @P0 IADD3 R23, R65, R23, RZ ;  /* 0x0000001741170210 */ /* 0x000fe40007ffe0ff */
[C---:B------:R-:W-:Y:S02]  /*17e0*/  @P0 SHF.L.U32 R65, R64.reuse, 0x1, RZ ;  /* 0x0000000140410819 */ /* 0x040fe400000006ff */
[----:B------:R-:W-:Y:S02]  /*17f0*/  @P0 SHF.L.U64.HI R64, R64, 0x1, R23 ;  /* 0x0000000140400819 */ /* 0x000fe40000010217 */
[----:B------:R-:W0:Y:S01]  /*1800*/  @P0 LDC.64 R22, c[0x0][0x228] ;  /* 0x00008a00ff160b82 */ /* 0x000e220000000a00 */
[----:B-1----:R-:W-:-:S04]  /*1810*/  @P0 IADD3 R8, P6, R65, R8, RZ ;  /* 0x0000000841080210 */ /* 0x002fc80007fde0ff */
[----:B------:R-:W-:-:S05]  /*1820*/  @P0 IADD3.X R9, R64, R9, RZ, P6, !PT ;  /* 0x0000000940090210 */ /* 0x000fca00037fe4ff */
[----:B------:R-:W5:Y:S01]  /*1830*/  @P0 LDG.E R69, desc[UR8][R8.64] ;  /* 0x0000000808450981 */ /* 0x000f62000c1e1900 */
[----:B0-----:R-:W-:-:S04]  /*1840*/  @P0 IADD3 R22, P6, R65, R22, RZ ;  /* 0x0000001641160210 */ /* 0x001fc80007fde0ff */
[----:B------:R-:W-:Y:S02]  /*1850*/  @P0 IADD3.X R23, R64, R23, RZ, P6, !PT ;  /* 0x0000001740170210 */ /* 0x000fe400037fe4ff */
[----:B------:R-:W-:-:S03]  /*1860*/  IADD3 R64, R66, 0x1a0, RZ ;  /* 0x000001a042407810 */ /* 0x000fc60007ffe0ff */
[----:B------:R0:W5:Y:S01]  /*1870*/  @P0 LDG.E R86, desc[UR8][R22.64] ;  /* 0x0000000816560981 */ /* 0x000162000c1e1900 */
[----:B------:R-:W-:Y:S02]  /*1880*/  SHF.R.S32.HI R65, RZ, 0x1f, R64 ;  /* 0x0000001fff417819 */ /* 0x000fe40000011440 */
[----:B------:R-:W-:-:S04]  /*1890*/  ISETP.GE.U32.AND P0, PT, R64, UR12, PT ;  /* 0x0000000c40007c0c */ /* 0x000fc8000bf06070 */
[----:B------:R-:W-:-:S04]  /*18a0*/  ISETP.GE.AND.EX P0, PT, R65, UR13, PT, P0 ;  /* 0x0000000d41007c0c */ /* 0x000fc8000bf06300 */
[----:B------:R-:W-:-:S13]  /*18b0*/  ISETP.LT.U32.AND P0, PT, R2, 0x1e0, !P0 ;  /* 0x000001e00200780c */ /* 0x000fda0004701070 */
[----:B0-----:R-:W0:Y:S01]  /*18c0*/  @P0 LDC.64 R22, c[0x0][0x288] ;  /* 0x0000a200ff160b82 */ /* 0x001e220000000a00 */
        /* <DEDUP_REMOVED lines=33> */
[----:B------:R-:W-:Y:S02]  /*1ae0*/  @P0 IADD3.X R9, R64, R9, RZ, P6, !PT ;  /* 0x0000000940090210 */ /* 0x000fe400037fe4ff */
[----:B------:R-:W-:Y:S02]  /*1af0*/  MOV R67, RZ ;  /* 0x000000ff00437202 */ /* 0x000fe40000000f00 */
[----:B------:R-:W-:-:S04]  /*1b00*/  IADD3 R66, R66, 0x1e0, RZ ;  /* 0x000001e042427810 */ /* 0x000fc80007ffe0ff */
[----:B------:R-:W5:Y:S01]  /*1b10*/  @P0 LDG.E R67, desc[UR8][R8.64] ;  /* 0x0000000808430981 */ /* 0x000f62000c1e1900 */
[----:B0-----:R-:W-:-:S04]  /*1b20*/  @P0 IADD3 R22, P6, R65, R22, RZ ;  /* 0x0000001641160210 */ /* 0x001fc80007fde0ff */
[----:B------:R-:W-:Y:S02]  /*1b30*/  @P0 IADD3.X R23, R64, R23, RZ, P6, !PT ;  /* 0x0000001740170210 */ /* 0x000fe400037fe4ff */
[----:B------:R-:W-:-:S03]  /*1b40*/  SHF.R.S32.HI R64, RZ, 0x1f, R66 ;  /* 0x0000001fff407819 */ /* 0x000fc60000011442 */
[----:B------:R0:W5:Y:S01]  /*1b50*/  @P0 LDG.E R84, desc[UR8][R22.64] ;  /* 0x0000000816540981 */ /* 0x000162000c1e1900 */
        /* <DEDUP_REMOVED lines=18> */
[----:B------:R-:W-:-:S05]  /*1c80*/  @P0 IADD3.X R23, R64, R23, RZ, P6, !PT ;  /* 0x0000001740170210 */ /* 0x000fca00037fe4ff */
[----:B------:R0:W5:Y:S02]  /*1c90*/  @P0 LDG.E R83, desc[UR8][R22.64] ;  /* 0x0000000816530981 */ /* 0x000164000c1e1900 */
[----:B0-----:R-:W0:Y:S02]  /*1ca0*/  LDC.64 R22, c[0x0][0x248] ;  /* 0x00009200ff167b82 */ /* 0x001e240000000a00 */
[----:B0-----:R-:W-:-:S06]  /*1cb0*/  IMAD.WIDE R22, R6, 0x8, R22 ;  /* 0x0000000806167825 */ /* 0x001fcc00078e0216 */
[----:B------:R-:W2:Y:S01]  /*1cc0*/  LDG.E.64 R22, desc[UR8][R22.64] ;  /* 0x0000000816167981 */ /* 0x000ea2000c1e1b00 */
[----:B------:R-:W-:Y:S02]  /*1cd0*/  MOV R8, 0x3f800000 ;  /* 0x3f80000000087802 */ /* 0x000fe40000000f00 */
[----:B------:R-:W-:Y:S02]  /*1ce0*/  CS2R R80, SRZ ;  /* 0x0000000000507805 */ /* 0x000fe4000001ff00 */
[----:B------:R-:W-:Y:S02]  /*1cf0*/  MOV R66, RZ ;  /* 0x000000ff00427202 */ /* 0x000fe40000000f00 */
[----:B------:R-:W-:Y:S02]  /*1d00*/  CS2R R78, SRZ ;  /* 0x00000000004e7805 */ /* 0x000fe4000001ff00 */
[----:B------:R-:W-:Y:S02]  /*1d10*/  MOV R9, RZ ;  /* 0x000000ff00097202 */ /* 0x000fe40000000f00 */
[----:B------:R-:W-:Y:S01]  /*1d20*/  LOP3.LUT P6, RZ, R7, 0x2, RZ, 0xc0, !PT ;  /* 0x0000000207ff7812 */ /* 0x000fe200078cc0ff */
[----:B--2---:R-:W-:-:S05]  /*1d30*/  FFMA.FTZ R65, -R22, R22, R23 ;  /* 0x0000001616417223 */ /* 0x004fca0000010117 */
[----:B------:R-:W-:-:S13]  /*1d40*/  FSETP.GTU.FTZ.AND P0, PT, R65, RZ, PT ;  /* 0x000000ff4100720b */ /* 0x000fda0003f1c000 */
[----:B------:R-:W0:Y:S02]  /*1d50*/  @P0 LDC R64, c[0x0][0x250] ;  /* 0x00009400ff400b82 */ /* 0x000e240000000800 */
[----:B0-----:R-:W-:-:S04]  /*1d60*/  @P0 FADD.FTZ R64, R65, R64 ;  /* 0x0000004041400221 */ /* 0x001fc80000010000 */
[----:B------:R0:W1:Y:S02]  /*1d70*/  @P0 MUFU.RSQ R8, R64 ;  /* 0x0000004000080308 */ /* 0x0000640000001400 */
[----:B0-----:R-:W-:-:S06]  /*1d80*/  CS2R R64, SRZ ;  /* 0x0000000000407805 */ /* 0x001fcc000001ff00 */
[----:B------:R-:W5:Y:S01]  /*1d90*/  @P5 LDG.E R65, desc[UR8][R72.64] ;  /* 0x0000000848415981 */ /* 0x000f62000c1e1900 */
[----:B------:R-:W-:Y:S02]  /*1da0*/  ISETP.NE.AND P5, PT, R77, RZ, PT ;  /* 0x000000ff4d00720c */ /* 0x000fe40003fa5270 */
[----:B------:R-:W-:-:S11]  /*1db0*/  MOV R23, RZ ;  /* 0x000000ff00177202 */ /* 0x000fd60000000f00 */
[----:B------:R-:W5:Y:S04]  /*1dc0*/  @P5 LDG.E R66, desc[UR8][R60.64] ;  /* 0x000000083c425981 */ /* 0x000f68000c1e1900 */
[----:B------:R-:W5:Y:S01]  /*1dd0*/  @P5 LDG.E R81, desc[UR8][R58.64] ;  /* 0x000000083a515981 */ /* 0x000f62000c1e1900 */
[----:B------:R-:W-:-:S13]  /*1de0*/  ISETP.NE.AND P5, PT, R76, RZ, PT ;  /* 0x000000ff4c00720c */ /* 0x000fda0003fa5270 */
[----:B------:R-:W5:Y:S04]  /*1df0*/  @P5 LDG.E R23, desc[UR8][R56.64] ;  /* 0x0000000838175981 */ /* 0x000f68000c1e1900 */
[----:B------:R-:W5:Y:S01]  /*1e00*/  @P5 LDG.E R80, desc[UR8][R54.64] ;  /* 0x0000000836505981 */ /* 0x000f62000c1e1900 */
[----:B------:R-:W-:Y:S02]  /*1e10*/  ISETP.NE.AND P5, PT, R75, RZ, PT ;  /* 0x000000ff4b00720c */ /* 0x000fe40003fa5270 */
[----:B------:R-:W-:-:S11]  /*1e20*/  LOP3.LUT P0, RZ, R7, 0x4, RZ, 0xc0, !PT ;  /* 0x0000000407ff7812 */ /* 0x000fd6000780c0ff */
[----:B------:R-:W5:Y:S04]  /*1e30*/  @P5 LDG.E R64, desc[UR8][R52.64] ;  /* 0x0000000834405981 */ /* 0x000f68000c1e1900 */
[----:B------:R-:W5:Y:S01]  /*1e40*/  @P5 LDG.E R79, desc[UR8][R50.64] ;  /* 0x00000008324f5981 */ /* 0x000f62000c1e1900 */
[----:B------:R-:W-:-:S13]  /*1e50*/  ISETP.NE.AND P5, PT, R74, RZ, PT ;  /* 0x000000ff4a00720c */ /* 0x000fda0003fa5270 */
[----:B------:R0:W5:Y:S04]  /*1e60*/  @P5 LDG.E R9, desc[UR8][R16.64] ;  /* 0x0000000810095981 */ /* 0x000168000c1e1900 */
[----:B------:R-:W5:Y:S01]  /*1e70*/  @P5 LDG.E R78, desc[UR8][R48.64] ;  /* 0x00000008304e5981 */ /* 0x000f62000c1e1900 */
[----:B------:R-:W-:Y:S02]  /*1e80*/  ISETP.NE.AND P5, PT, R71, RZ, PT ;  /* 0x000000ff4700720c */ /* 0x000fe40003fa5270 */
[----:B0-----:R-:W-:-:S06]  /*1e90*/  MOV R17, RZ ;  /* 0x000000ff00117202 */ /* 0x001fcc0000000f00 */
[----:B------:R0:W5:Y:S02]  /*1ea0*/  @P0 LDG.E R17, desc[UR8][R10.64] ;  /* 0x000000080a110981 */ /* 0x000164000c1e1900 */
[----:B0-----:R-:W-:-:S06]  /*1eb0*/  CS2R R10, SRZ ;  /* 0x00000000000a7805 */ /* 0x001fcc000001ff00 */
[----:B------:R0:W5:Y:S01]  /*1ec0*/  @P5 LDG.E R11, desc[UR8][R12.64] ;  /* 0x000000080c0b5981 */ /* 0x000162000c1e1900 */
[----:B------:R-:W-:Y:S02]  /*1ed0*/  CS2R R76, SRZ ;  /* 0x00000000004c7805 */ /* 0x000fe4000001ff00 */
[----:B------:R-:W-:Y:S02]  /*1ee0*/  CS2R R74, SRZ ;  /* 0x00000000004a7805 */ /* 0x000fe4000001ff00 */
[----:B------:R-:W-:Y:S02]  /*1ef0*/  CS2R R72, SRZ ;  /* 0x0000000000487805 */ /* 0x000fe4000001ff00 */
[----:B------:R-:W-:Y:S01]  /*1f00*/  MOV R71, RZ ;  /* 0x000000ff00477202 */ /* 0x000fe20000000f00 */
[----:B------:R-:W5:Y:S04]  /*1f10*/  @P6 LDG.E R10, desc[UR8][R44.64] ;  /* 0x000000082c0a6981 */ /* 0x000f68000c1e1900 */
[----:B------:R-:W5:Y:S01]  /*1f20*/  @P6 LDG.E R76, desc[UR8][R42.64] ;  /* 0x000000082a4c6981 */ /* 0x000f62000c1e1900 */
[----:B0-----:R-:W-:-:S03]  /*1f30*/  CS2R R12, SRZ ;  /* 0x00000000000c7805 */ /* 0x001fc6000001ff00 */
[----:B------:R-:W5:Y:S04]  /*1f40*/  @P5 LDG.E R75, desc[UR8][R40.64] ;  /* 0x00000008284b5981 */ /* 0x000f68000c1e1900 */
[----:B------:R0:W5:Y:S04]  /*1f50*/  @P3 LDG.E R13, desc[UR8][R14.64] ;  /* 0x000000080e0d3981 */ /* 0x000168000c1e1900 */
[----:B------:R-:W5:Y:S04]  /*1f60*/  @P4 LDG.E R12, desc[UR8][R38.64] ;  /* 0x00000008260c4981 */ /* 0x000f68000c1e1900 */
[----:B------:R-:W5:Y:S01]  /*1f70*/  @P4 LDG.E R74, desc[UR8][R34.64] ;  /* 0x00000008224a4981 */ /* 0x000f62000c1e1900 */
[----:B0-----:R-:W-:-:S03]  /*1f80*/  CS2R R14, SRZ ;  /* 0x00000000000e7805 */ /* 0x001fc6000001ff00 */
[----:B------:R-:W5:Y:S04]  /*1f90*/  @P3 LDG.E R73, desc[UR8][R32.64] ;  /* 0x0000000820493981 */ /* 0x000f68000c1e1900 */
[----:B------:R-:W5:Y:S04]  /*1fa0*/  @P2 LDG.E R14, desc[UR8][R30.64] ;  /* 0x000000081e0e2981 */ /* 0x000f68000c1e1900 */
[----:B------:R-:W5:Y:S04]  /*1fb0*/  @P1 LDG.E R71, desc[UR8][R28.64] ;  /* 0x000000081c471981 */ /* 0x000f68000c1e1900 */
[----:B------:R-:W5:Y:S01]  /*1fc0*/  @P0 LDG.E R77, desc[UR8][R46.64] ;  /* 0x000000082e4d0981 */ /* 0x000f62000c1e1900 */
[----:B------:R-:W-:Y:S01]  /*1fd0*/  ISETP.GT.U32.AND P0, PT, R2, 0x1df, PT ;  /* 0x000001df0200780c */ /* 0x000fe20003f04070 */
[----:B------:R-:W-:Y:S02]  /*1fe0*/  BSSY B0, `(.L_x_808) ;  /* 0x0000010000007945 */ /* 0x000fe40003800000 */
[----:B------:R0:W5:Y:S04]  /*1ff0*/  @P2 LDG.E R72, desc[UR8][R24.64] ;  /* 0x0000000818482981 */ /* 0x000168000c1e1900 */
[----:B------:R2:W5:Y:S01]  /*2000*/  @P1 LDG.E R15, desc[UR8][R26.64] ;  /* 0x000000081a0f1981 */ /* 0x000562000c1e1900 */
[----:B0-----:R-:W-:-:S02]  /*2010*/  CS2R R24, SRZ ;  /* 0x0000000000187805 */ /* 0x001fc4000001ff00 */
[----:B--2---:R-:W-:-:S03]  /*2020*/  CS2R R26, SRZ ;  /* 0x00000000001a7805 */ /* 0x004fc6000001ff00 */
[----:B-1----:R-:W-:Y:S05]  /*2030*/  @P0 BRA `(.L_x_809) ;  /* 0x0000000000280947 */ /* 0x002fea0003800000 */
[----:B------:R-:W-:Y:S02]  /*2040*/  ISETP.NE.AND P0, PT, RZ, UR10, PT ;  /* 0x0000000aff007c0c */ /* 0x000fe4000bf05270 */
[----:B------:R-:W-:-:S04]  /*2050*/  IADD3 R37, R88, R37, RZ ;  /* 0x0000002558257210 */ /* 0x000fc80007ffe0ff */
[----:B------:R-:W-:-:S07]  /*2060*/  SHF.R.S32.HI R16, RZ, 0x1f, R37 ;  /* 0x0000001fff107819 */ /* 0x000fce0000011425 */
[----:B------:R-:W0:Y:S02]  /*2070*/  @P0 LDC.64 R24, c[0x0][0x240] ;  /* 0x00009000ff180b82 */ /* 0x000e240000000a00 */
[----:B0-----:R-:W-:-:S04]  /*2080*/  @P0 LEA R24, P6, R37, R24, 0x2 ;  /* 0x0000001825180211 */ /* 0x001fc800078c10ff */
[----:B------:R-:W-:-:S05]  /*2090*/  @P0 LEA.HI.X R25, R37, R25, R16, 0x2, P6 ;  /* 0x0000001925190211 */ /* 0x000fca00030f1410 */
[----:B------:R0:W5:Y:S02]  /*20a0*/  @P0 LDG.E.64 R26, desc[UR8][R24.64] ;  /* 0x00000008181a0981 */ /* 0x000164000c1e1b00 */
[----:B0-----:R-:W0:Y:S02]  /*20b0*/  LDC.64 R24, c[0x0][0x238] ;  /* 0x00008e00ff187b82 */ /* 0x001e240000000a00 */
[----:B0-----:R-:W-:-:S06]  /*20c0*/  IMAD.WIDE R24, R37, 0x4, R24 ;  /* 0x0000000425187825 */ /* 0x001fcc00078e0218 */
[----:B------:R-:W5:Y:S02]  /*20d0*/  LDG.E.64 R24, desc[UR8][R24.64] ;  /* 0x0000000818187981 */ /* 0x000f64000c1e1b00 */
.L_x_809:
[----:B------:R-:W-:Y:S05]  /*20e0*/  BSYNC B0 ;  /* 0x0000000000007941 */ /* 0x000fea0003800000 */
.L_x_808:
[----:B------:R-:W-:Y:S01]  /*20f0*/  ISETP.NE.AND P0, PT, RZ, UR10, PT ;  /* 0x0000000aff007c0c */ /* 0x000fe2000bf05270 */
[--C-:B-----5:R-:W-:Y:S01]  /*2100*/  HADD2.F32 R29, -RZ, R65.reuse.H0_H0 ;  /* 0x20000041ff1d7230 */ /* 0x120fe20000004100 */
[----:B------:R-:W-:Y:S01]  /*2110*/  LOP3.LUT R7, R7, 0xfffffeff, RZ, 0xc0, !PT ;  /* 0xfffffeff07077812 */ /* 0x000fe200078ec0ff */
[----:B------:R-:W-:Y:S02]  /*2120*/  HADD2.F32 R35, -RZ, R65.H1_H1 ;  /* 0x30000041ff237230 */ /* 0x000fe40000004100 */
[--C-:B------:R-:W-:Y:S02]  /*2130*/  HADD2.F32 R37, -RZ, R66.reuse.H0_H0 ;  /* 0x20000042ff257230 */ /* 0x100fe40000004100 */
[C---:B------:R-:W-:Y:S01]  /*2140*/  FADD.FTZ R29, -R22.reuse, R29 ;  /* 0x0000001d161d7221 */ /* 0x040fe20000010100 */
[----:B------:R-:W-:Y:S02]  /*2150*/  HADD2.F32 R39, -RZ, R66.H1_H1 ;  /* 0x30000042ff277230 */ /* 0x000fe40000004100 */
[----:B------:R-:W-:Y:S01]  /*2160*/  FADD.FTZ R35, -R22, R35 ;  /* 0x0000002316237221 */ /* 0x000fe20000010100 */
[----:B------:R-:W-:-:S02]  /*2170*/  HADD2.F32 R33, -RZ, R82.H0_H0 ;  /* 0x20000052ff217230 */ /* 0x000fc40000004100 */
[C---:B------:R-:W-:Y:S01]  /*2180*/  FADD.FTZ R47, -R22.reuse, R37 ;  /* 0x00000025162f7221 */ /* 0x040fe20000010100 */
[----:B------:R-:W-:Y:S02]  /*2190*/  HADD2.F32 R32, -RZ, R82.H1_H1 ;  /* 0x30000052ff207230 */ /* 0x000fe40000004100 */
[----:B------:R-:W-:Y:S01]  /*21a0*/  FADD.FTZ R49, -R22, R39 ;  /* 0x0000002716317221 */ /* 0x000fe20000010100 */
[--C-:B------:R-:W-:Y:S02]  /*21b0*/  HADD2.F32 R31, -RZ, R81.reuse.H0_H0 ;  /* 0x20000051ff1f7230 */ /* 0x100fe40000004100 */
[-C--:B------:R-:W-:Y:S01]  /*21c0*/  FMUL.FTZ R29, R29, R8.reuse ;  /* 0x000000081d1d7220 */ /* 0x080fe20000410000 */
[----:B------:R-:W-:Y:S02]  /*21d0*/  HADD2.F32 R30, -RZ, R81.H1_H1 ;  /* 0x30000051ff1e7230 */ /* 0x000fe40000004100 */
[----:B------:R-:W-:Y:S01]  /*21e0*/  FMUL.FTZ R16, R35, R8 ;  /* 0x0000000823107220 */ /* 0x000fe20000410000 */
        /* <DEDUP_REMOVED lines=20> */
.L_x_810:
        /* <DEDUP_REMOVED lines=26> */
.L_x_811:
[----:B------:R-:W-:Y:S01]  /*24d0*/  FFMA.FTZ R39, R16, R34, R29 ;  /* 0x0000002210277223 */ /* 0x000fe2000001001d */
[----:B------:R-:W-:Y:S01]  /*24e0*/  FMUL.FTZ R40, R31, R24 ;  /* 0x000000181f287220 */ /* 0x000fe20000410000 */
[----:B------:R-:W-:Y:S01]  /*24f0*/  FADD.FTZ R43, R34, R37 ;  /* 0x00000025222b7221 */ /* 0x000fe20000010000 */
[--C-:B------:R-:W-:Y:S02]  /*2500*/  HADD2.F32 R37, -RZ, R23.reuse.H0_H0 ;  /* 0x20000017ff257230 */ /* 0x100fe40000004100 */
[----:B------:R-:W-:Y:S01]  /*2510*/  FADD.FTZ R38, RZ, R33 ;  /* 0x00000021ff267221 */ /* 0x000fe20000010000 */
[C---:B------:R-:W-:Y:S01]  /*2520*/  FFMA.FTZ R34, R35.reuse, R40, R39 ;  /* 0x0000002823227223 */ /* 0x040fe20000010027 */
[----:B------:R-:W-:Y:S02]  /*2530*/  HADD2.F32 R39, -RZ, R23.H1_H1 ;  /* 0x30000017ff277230 */ /* 0x000fe40000004100 */
[----:B------:R-:W-:Y:S01]  /*2540*/  FFMA.FTZ R29, R35, R31, R48 ;  /* 0x0000001f231d7223 */ /* 0x000fe20000010030 */
[----:B------:R-:W-:Y:S01]  /*2550*/  FFMA.FTZ R41, R16, R32, RZ ;  /* 0x0000002010297223 */ /* 0x000fe200000100ff */
[----:B------:R-:W-:Y:S01]  /*2560*/  FADD.FTZ R35, RZ, R32 ;  /* 0x00000020ff237221 */ /* 0x000fe20000010000 */
[----:B------:R-:W-:Y:S01]  /*2570*/  FMUL.FTZ R33, R30, R25 ;  /* 0x000000191e217220 */ /* 0x000fe20000410000 */
[C---:B------:R-:W-:Y:S01]  /*2580*/  FADD.FTZ R37, -R22.reuse, R37 ;  /* 0x0000002516257221 */ /* 0x040fe20000010100 */
[----:B------:R-:W-:Y:S01]  /*2590*/  FADD.FTZ R39, -R22, R39 ;  /* 0x0000002716277221 */ /* 0x000fe20000010100 */
[C---:B------:R-:W-:Y:S01]  /*25a0*/  FFMA.FTZ R16, R28.reuse, R30, R41 ;  /* 0x0000001e1c107223 */ /* 0x040fe20000010029 */
[----:B------:R-:W-:Y:S01]  /*25b0*/  FADD.FTZ R30, R35, R30 ;  /* 0x0000001e231e7221 */ /* 0x000fe20000010000 */
[----:B------:R-:W-:Y:S01]  /*25c0*/  FFMA.FTZ R32, R28, R33, R34 ;  /* 0x000000211c207223 */ /* 0x000fe20000010022 */
[----:B------:R-:W-:Y:S01]  /*25d0*/  FADD.FTZ R31, R38, R31 ;  /* 0x0000001f261f7221 */ /* 0x000fe20000010000 */
[----:B------:R-:W-:Y:S01]  /*25e0*/  FADD.FTZ R40, R43, R40 ;  /* 0x000000282b287221 */ /* 0x000fe20000010000 */
[----:B------:R-:W-:-:S02]  /*25f0*/  HADD2.F32 R34, -RZ, R80.H0_H0 ;  /* 0x20000050ff227230 */ /* 0x000fc40000004100 */
[-C--:B------:R-:W-:Y:S01]  /*2600*/  FMUL.FTZ R47, R37, R8.reuse ;  /* 0x00000008252f7220 */ /* 0x080fe20000410000 */
        /* <DEDUP_REMOVED lines=21> */
.L_x_812:
[----:B------:R-:W-:Y:S01]  /*2760*/  FMUL.FTZ R37, R34, R24 ;  /* 0x0000001822257220 */ /* 0x000fe20000410000 */
[--C-:B------:R-:W-:Y:S02]  /*2770*/  HADD2.F32 R39, -RZ, R64.reuse.H0_H0 ;  /* 0x20000040ff277230 */ /* 0x100fe40000004100 */
[----:B------:R-:W-:Y:S01]  /*2780*/  FADD.FTZ R40, R33, R40 ;  /* 0x0000002821287221 */ /* 0x000fe20000010000 */
[----:B------:R-:W-:Y:S02]  /*2790*/  HADD2.F32 R41, -RZ, R64.H1_H1 ;  /* 0x30000040ff297230 */ /* 0x000fe40000004100 */
[----:B------:R-:W-:Y:S01]  /*27a0*/  FFMA.FTZ R32, R47, R37, R32 ;  /* 0x000000252f207223 */ /* 0x000fe20000010020 */
[----:B------:R-:W-:Y:S01]  /*27b0*/  FMUL.FTZ R33, R35, R25 ;  /* 0x0000001923217220 */ /* 0x000fe20000410000 */
[C---:B------:R-:W-:Y:S01]  /*27c0*/  FADD.FTZ R39, -R22.reuse, R39 ;  /* 0x0000002716277221 */ /* 0x040fe20000010100 */
[----:B------:R-:W-:Y:S01]  /*27d0*/  FADD.FTZ R31, R31, R34 ;  /* 0x000000221f1f7221 */ /* 0x000fe20000010000 */
[----:B------:R-:W-:Y:S01]  /*27e0*/  FADD.FTZ R41, -R22, R41 ;  /* 0x0000002916297221 */ /* 0x000fe20000010100 */
[----:B------:R-:W-:Y:S01]  /*27f0*/  FFMA.FTZ R29, R47, R34, R29 ;  /* 0x000000222f1d7223 */ /* 0x000fe2000001001d */
[----:B------:R-:W-:Y:S01]  /*2800*/  FADD.FTZ R30, R30, R35 ;  /* 0x000000231e1e7221 */ /* 0x000fe20000010000 */
[C---:B------:R-:W-:Y:S01]  /*2810*/  FFMA.FTZ R16, R28.reuse, R35, R16 ;  /* 0x000000231c107223 */ /* 0x040fe20000010010 */
[----:B------:R-:W-:Y:S01]  /*2820*/  FFMA.FTZ R32, R28, R33, R32 ;  /* 0x000000211c207223 */ /* 0x000fe20000010020 */
        /* <DEDUP_REMOVED lines=24> */
.L_x_813:
        /* <DEDUP_REMOVED lines=11> */
[----:B------:R-:W-:Y:S01]  /*2a60*/  FADD.FTZ R30, R30, R35 ;  /* 0x000000231e1e7221 */ /* 0x000fe20000010000 */
[C---:B------:R-:W-:Y:S01]  /*2a70*/  FFMA.FTZ R16, R28.reuse, R35, R16 ;  /* 0x000000231c107223 */ /* 0x040fe20000010010 */
[----:B------:R-:W-:Y:S01]  /*2a80*/  FFMA.FTZ R34, R28, R33, R32 ;  /* 0x000000211c227223 */ /* 0x000fe20000010020 */
        /* <DEDUP_REMOVED lines=23> */
.L_x_814:
[----:B------:R-:W-:Y:S01]  /*2c00*/  FMUL.FTZ R37, R32, R24 ;  /* 0x0000001820257220 */ /* 0x000fe20000410000 */
[--C-:B------:R-:W-:Y:S02]  /*2c10*/  HADD2.F32 R39, -RZ, R17.reuse.H0_H0 ;  /* 0x20000011ff277230 */ /* 0x100fe40000004100 */
[----:B------:R-:W-:Y:S01]  /*2c20*/  FADD.FTZ R38, R33, R38 ;  /* 0x0000002621267221 */ /* 0x000fe20000010000 */
[----:B------:R-:W-:Y:S02]  /*2c30*/  HADD2.F32 R41, -RZ, R17.H1_H1 ;  /* 0x30000011ff297230 */ /* 0x000fe40000004100 */
[----:B------:R-:W-:Y:S01]  /*2c40*/  FFMA.FTZ R34, R45, R37, R34 ;  /* 0x000000252d227223 */ /* 0x000fe20000010022 */
[----:B------:R-:W-:Y:S01]  /*2c50*/  FMUL.FTZ R33, R35, R25 ;  /* 0x0000001923217220 */ /* 0x000fe20000410000 */
[----:B------:R-:W-:Y:S01]  /*2c60*/  FADD.FTZ R31, R31, R32 ;  /* 0x000000201f1f7221 */ /* 0x000fe20000010000 */
[C---:B------:R-:W-:Y:S01]  /*2c70*/  FADD.FTZ R39, -R22.reuse, R39 ;  /* 0x0000002716277221 */ /* 0x040fe20000010100 */
[----:B------:R-:W-:Y:S01]  /*2c80*/  FADD.FTZ R41, -R22, R41 ;  /* 0x0000002916297221 */ /* 0x000fe20000010100 */
[----:B------:R-:W-:Y:S01]  /*2c90*/  FFMA.FTZ R32, R45, R32, R29 ;  /* 0x000000202d207223 */ /* 0x000fe2000001001d */
[----:B------:R-:W-:Y:S01]  /*2ca0*/  FFMA.FTZ R29, R28, R35, R16 ;  /* 0x000000231c1d7223 */ /* 0x000fe20000010010 */
[----:B------:R-:W-:Y:S01]  /*2cb0*/  FADD.FTZ R38, R38, R37 ;  /* 0x0000002526267221 */ /* 0x000fe20000010000 */
        /* <DEDUP_REMOVED lines=24> */
.L_x_815:
[----:B------:R-:W-:Y:S01]  /*2e40*/  FMUL.FTZ R39, R37, R24 ;  /* 0x0000001825277220 */ /* 0x000fe20000410000 */
[----:B------:R-:W-:Y:S01]  /*2e50*/  FADD.FTZ R38, R33, R38 ;  /* 0x0000002621267221 */ /* 0x000fe20000010000 */
[--C-:B------:R-:W-:Y:S02]  /*2e60*/  HADD2.F32 R41, -RZ, R10.reuse.H0_H0 ;  /* 0x2000000aff297230 */ /* 0x100fe40000004100 */
[----:B------:R-:W-:Y:S01]  /*2e70*/  FADD.FTZ R35, R30, R35 ;  /* 0x000000231e237221 */ /* 0x000fe20000010000 */
[C---:B------:R-:W-:Y:S01]  /*2e80*/  FFMA.FTZ R33, R49.reuse, R39, R28 ;  /* 0x0000002731217223 */ /* 0x040fe2000001001c */
[----:B------:R-:W-:Y:S01]  /*2e90*/  FADD.FTZ R39, R38, R39 ;  /* 0x0000002726277221 */ /* 0x000fe20000010000 */
[----:B------:R-:W-:Y:S01]  /*2ea0*/  FMUL.FTZ R28, R16, R25 ;  /* 0x00000019101c7220 */ /* 0x000fe20000410000 */
[----:B------:R-:W-:Y:S02]  /*2eb0*/  HADD2.F32 R43, -RZ, R10.H1_H1 ;  /* 0x3000000aff2b7230 */ /* 0x000fe40000004100 */
[----:B------:R-:W-:Y:S01]  /*2ec0*/  FFMA.FTZ R30, R49, R37, R32 ;  /* 0x00000025311e7223 */ /* 0x000fe20000010020 */
[----:B------:R-:W-:Y:S01]  /*2ed0*/  FADD.FTZ R37, R31, R37 ;  /* 0x000000251f257221 */ /* 0x000fe20000010000 */
[----:B------:R-:W-:Y:S01]  /*2ee0*/  FADD.FTZ R31, R28, R39 ;  /* 0x000000271c1f7221 */ /* 0x000fe20000010000 */
[C---:B------:R-:W-:Y:S01]  /*2ef0*/  FADD.FTZ R39, -R22.reuse, R41 ;  /* 0x0000002916277221 */ /* 0x040fe20000010100 */
[----:B------:R-:W-:Y:S01]  /*2f00*/  FADD.FTZ R43, -R22, R43 ;  /* 0x0000002b162b7221 */ /* 0x000fe20000010100 */
        /* <DEDUP_REMOVED lines=24> */
.L_x_816:
[----:B------:R-:W-:Y:S01]  /*3090*/  FMUL.FTZ R38, R33, R24 ;  /* 0x0000001821267220 */ /* 0x000fe20000410000 */
[--C-:B------:R-:W-:Y:S02]  /*30a0*/  HADD2.F32 R45, -RZ, R11.reuse.H0_H0 ;  /* 0x2000000bff2d7230 */ /* 0x100fe40000004100 */
[----:B------:R-:W-:Y:S01]  /*30b0*/  FFMA.FTZ R41, R34, R16, R29 ;  /* 0x0000001022297223 */ /* 0x000fe2000001001d */
[----:B------:R-:W-:Y:S02]  /*30c0*/  HADD2.F32 R47, -RZ, R11.H1_H1 ;  /* 0x3000000bff2f7230 */ /* 0x000fe40000004100 */
[----:B------:R-:W-:Y:S01]  /*30d0*/  FADD.FTZ R34, R31, R38 ;  /* 0x000000261f227221 */ /* 0x000fe20000010000 */
[----:B------:R-:W-:Y:S01]  /*30e0*/  FFMA.FTZ R43, R39, R38, R32 ;  /* 0x00000026272b7223 */ /* 0x000fe20000010020 */
[C---:B------:R-:W-:Y:S01]  /*30f0*/  FADD.FTZ R31, -R22.reuse, R45 ;  /* 0x0000002d161f7221 */ /* 0x040fe20000010100 */
[--C-:B------:R-:W-:Y:S02]  /*3100*/  HADD2.F32 R29, -RZ, R75.reuse.H0_H0 ;  /* 0x2000004bff1d7230 */ /* 0x100fe40000004100 */
[----:B------:R-:W-:Y:S01]  /*3110*/  FADD.FTZ R47, -R22, R47 ;  /* 0x0000002f162f7221 */ /* 0x000fe20000010100 */
[----:B------:R-:W-:-:S02]  /*3120*/  HADD2.F32 R38, -RZ, R75.H1_H1 ;  /* 0x3000004bff267230 */ /* 0x000fc40000004100 */
[-C--:B------:R-:W-:Y:S01]  /*3130*/  FMUL.FTZ R31, R31, R8.reuse ;  /* 0x000000081f1f7220 */ /* 0x080fe20000410000 */
        /* <DEDUP_REMOVED lines=21> */
.L_x_817:
[----:B------:R-:W-:Y:S01]  /*3290*/  FFMA.FTZ R44, R40, R45, R43 ;  /* 0x0000002d282c7223 */ /* 0x000fe2000001002b */
[----:B------:R-:W-:Y:S01]  /*32a0*/  FMUL.FTZ R42, R29, R24 ;  /* 0x000000181d2a7220 */ /* 0x000fe20000410000 */
[----:B------:R-:W-:Y:S01]  /*32b0*/  FADD.FTZ R43, R45, R34 ;  /* 0x000000222d2b7221 */ /* 0x000fe20000010000 */
[----:B------:R-:W-:Y:S01]  /*32c0*/  FFMA.FTZ R30, R39, R33, R30 ;  /* 0x00000021271e7223 */ /* 0x000fe2000001001e */
[--C-:B------:R-:W-:Y:S02]  /*32d0*/  HADD2.F32 R45, -RZ, R12.reuse.H0_H0 ;  /* 0x2000000cff2d7230 */ /* 0x100fe40000004100 */
[----:B------:R-:W-:Y:S01]  /*32e0*/  FFMA.FTZ R39, R31, R42, R44 ;  /* 0x0000002a1f277223 */ /* 0x000fe2000001002c */
[----:B------:R-:W-:Y:S01]  /*32f0*/  FADD.FTZ R43, R43, R42 ;  /* 0x0000002a2b2b7221 */ /* 0x000fe20000010000 */
[----:B------:R-:W-:Y:S01]  /*3300*/  FMUL.FTZ R42, R38, R25 ;  /* 0x00000019262a7220 */ /* 0x000fe20000410000 */
[----:B------:R-:W-:Y:S02]  /*3310*/  HADD2.F32 R47, -RZ, R12.H1_H1 ;  /* 0x3000000cff2f7230 */ /* 0x000fe40000004100 */
[----:B------:R-:W-:Y:S01]  /*3320*/  FADD.FTZ R35, R35, R16 ;  /* 0x0000001023237221 */ /* 0x000fe20000010000 */
[----:B------:R-:W-:Y:S01]  /*3330*/  FADD.FTZ R34, R37, R33 ;  /* 0x0000002125227221 */ /* 0x000fe20000010000 */
[----:B------:R-:W-:Y:S01]  /*3340*/  FFMA.FTZ R16, R32, R42, R39 ;  /* 0x0000002a20107223 */ /* 0x000fe20000010027 */
[C---:B------:R-:W-:Y:S01]  /*3350*/  FADD.FTZ R39, -R22.reuse, R45 ;  /* 0x0000002d16277221 */ /* 0x040fe20000010100 */
[----:B------:R-:W-:Y:S01]  /*3360*/  FADD.FTZ R47, -R22, R47 ;  /* 0x0000002f162f7221 */ /* 0x000fe20000010100 */
        /* <DEDUP_REMOVED lines=24> */
.L_x_818:
[--C-:B------:R-:W-:Y:S02]  /*34f0*/  HADD2.F32 R45, -RZ, R13.reuse.H0_H0 ;  /* 0x2000000dff2d7230 */ /* 0x100fe40000004100 */
[----:B------:R-:W-:Y:S01]  /*3500*/  FMUL.FTZ R42, R37, R24 ;  /* 0x00000018252a7220 */ /* 0x000fe20000410000 */
[----:B------:R-:W-:Y:S02]  /*3510*/  HADD2.F32 R49, -RZ, R13.H1_H1 ;  /* 0x3000000dff317230 */ /* 0x000fe40000004100 */
[----:B------:R-:W-:Y:S01]  /*3520*/  FFMA.FTZ R47, R40, R28, R41 ;  /* 0x0000001c282f7223 */ /* 0x000fe20000010029 */
[--C-:B------:R-:W-:Y:S02]  /*3530*/  HADD2.F32 R41, -RZ, R73.reuse.H0_H0 ;  /* 0x20000049ff297230 */ /* 0x100fe40000004100 */
[C---:B------:R-:W-:Y:S01]  /*3540*/  FADD.FTZ R45, -R22.reuse, R45 ;  /* 0x0000002d162d7221 */ /* 0x040fe20000010100 */
[----:B------:R-:W-:Y:S01]  /*3550*/  FFMA.FTZ R43, R39, R42, R16 ;  /* 0x0000002a272b7223 */ /* 0x000fe20000010010 */
[----:B------:R-:W-:Y:S01]  /*3560*/  FADD.FTZ R49, -R22, R49 ;  /* 0x0000003116317221 */ /* 0x000fe20000010100 */
[----:B------:R-:W-:Y:S01]  /*3570*/  FADD.FTZ R33, R33, R42 ;  /* 0x0000002a21217221 */ /* 0x000fe20000010000 */
        /* <DEDUP_REMOVED lines=23> */
.L_x_819:
[----:B------:R-:W-:Y:S01]  /*36f0*/  FFMA.FTZ R50, R46, R40, R43 ;  /* 0x000000282e327223 */ /* 0x000fe2000001002b */
[----:B------:R-:W-:Y:S01]  /*3700*/  FMUL.FTZ R48, R41, R24 ;  /* 0x0000001829307220 */ /* 0x000fe20000410000 */
[----:B------:R-:W-:Y:S01]  /*3710*/  FADD.FTZ R33, R40, R33 ;  /* 0x0000002128217221 */ /* 0x000fe20000010000 */
[----:B------:R-:W-:Y:S01]  /*3720*/  FADD.FTZ R43, R35, R28 ;  /* 0x0000001c232b7221 */ /* 0x000fe20000010000 */
[--C-:B------:R-:W-:Y:S02]  /*3730*/  HADD2.F32 R35, -RZ, R14.reuse.H0_H0 ;  /* 0x2000000eff237230 */ /* 0x100fe40000004100 */
[----:B------:R-:W-:Y:S01]  /*3740*/  FFMA.FTZ R40, R31, R29, R30 ;  /* 0x0000001d1f287223 */ /* 0x000fe2000001001e */
[----:B------:R-:W-:Y:S02]  /*3750*/  HADD2.F32 R49, -RZ, R14.H1_H1 ;  /* 0x3000000eff317230 */ /* 0x000fe40000004100 */
[----:B------:R-:W-:Y:S01]  /*3760*/  FFMA.FTZ R31, R45, R48, R50 ;  /* 0x000000302d1f7223 */ /* 0x000fe20000010032 */
[----:B------:R-:W-:Y:S01]  /*3770*/  FADD.FTZ R48, R33, R48 ;  /* 0x0000003021307221 */ /* 0x000fe20000010000 */
[----:B------:R-:W-:Y:S01]  /*3780*/  FMUL.FTZ R33, R16, R25 ;  /* 0x0000001910217220 */ /* 0x000fe20000410000 */
[----:B------:R-:W-:Y:S01]  /*3790*/  FADD.FTZ R52, R34, R29 ;  /* 0x0000001d22347221 */ /* 0x000fe20000010000 */
[C---:B------:R-:W-:Y:S01]  /*37a0*/  FADD.FTZ R29, -R22.reuse, R35 ;  /* 0x00000023161d7221 */ /* 0x040fe20000010100 */
[----:B------:R-:W-:Y:S01]  /*37b0*/  FADD.FTZ R49, -R22, R49 ;  /* 0x0000003116317221 */ /* 0x000fe20000010100 */
        /* <DEDUP_REMOVED lines=25> */
.L_x_820:
[----:B------:R-:W-:Y:S01]  /*3950*/  FMUL.FTZ R48, R31, R24 ;  /* 0x000000181f307220 */ /* 0x000fe20000410000 */
[--C-:B------:R-:W-:Y:S02]  /*3960*/  HADD2.F32 R35, -RZ, R15.reuse.H0_H0 ;  /* 0x2000000fff237230 */ /* 0x100fe40000004100 */
[----:B------:R-:W-:Y:S01]  /*3970*/  FFMA.FTZ R47, R32, R38, R47 ;  /* 0x00000026202f7223 */ /* 0x000fe2000001002f */
[----:B------:R-:W-:Y:S02]  /*3980*/  HADD2.F32 R51, -RZ, R15.H1_H1 ;  /* 0x3000000fff337230 */ /* 0x000fe40000004100 */
[----:B------:R-:W-:Y:S01]  /*3990*/  FFMA.FTZ R49, R29, R48, R34 ;  /* 0x000000301d317223 */ /* 0x000fe20000010022 */
[----:B------:R-:W-:Y:S01]  /*39a0*/  FADD.FTZ R48, R33, R48 ;  /* 0x0000003021307221 */ /* 0x000fe20000010000 */
        /* <DEDUP_REMOVED lines=26> */
.L_x_821:
[----:B------:R-:W-:Y:S01]  /*3b50*/  FFMA.FTZ R54, R28, R51, R49 ;  /* 0x000000331c367223 */ /* 0x000fe20000010031 */
[----:B------:R-:W-:Y:S01]  /*3b60*/  FMUL.FTZ R50, R35, R24 ;  /* 0x0000001823327220 */ /* 0x000fe20000410000 */
[----:B------:R-:W-:Y:S01]  /*3b70*/  FADD.FTZ R51, R51, R48 ;  /* 0x0000003033337221 */ /* 0x000fe20000010000 */
[----:B------:R-:W-:Y:S01]  /*3b80*/  FADD.FTZ R43, R43, R38 ;  /* 0x000000262b2b7221 */ /* 0x000fe20000010000 */
[--C-:B------:R-:W-:Y:S02]  /*3b90*/  HADD2.F32 R53, -RZ, R69.reuse.H1_H1 ;  /* 0x30000045ff357230 */ /* 0x100fe40000004100 */
[----:B------:R-:W-:Y:S01]  /*3ba0*/  FFMA.FTZ R48, R39, R37, R40 ;  /* 0x0000002527307223 */ /* 0x000fe20000010028 */
[----:B------:R-:W-:Y:S01]  /*3bb0*/  FADD.FTZ R38, R51, R50 ;  /* 0x0000003233267221 */ /* 0x000fe20000010000 */
[----:B------:R-:W-:Y:S02]  /*3bc0*/  HADD2.F32 R51, -RZ, R69.H0_H0 ;  /* 0x20000045ff337230 */ /* 0x000fe40000004100 */
[----:B------:R-:W-:Y:S01]  /*3bd0*/  FFMA.FTZ R39, R33, R50, R54 ;  /* 0x0000003221277223 */ /* 0x000fe20000010036 */
        /* <DEDUP_REMOVED lines=29> */
.L_x_822:
[----:B------:R-:W-:Y:S01]  /*3db0*/  FMUL.FTZ R54, R40, R24 ;  /* 0x0000001828367220 */ /* 0x000fe20000410000 */
[--C-:B------:R-:W-:Y:S02]  /*3dc0*/  HADD2.F32 R53, -RZ, R70.reuse.H0_H0 ;  /* 0x20000046ff357230 */ /* 0x100fe40000004100 */
[----:B------:R-:W-:Y:S01]  /*3dd0*/  FFMA.FTZ R51, R46, R44, R47 ;  /* 0x0000002c2e337223 */ /* 0x000fe2000001002f */
[----:B------:R-:W-:Y:S02]  /*3de0*/  HADD2.F32 R55, -RZ, R70.H1_H1 ;  /* 0x30000046ff377230 */ /* 0x000fe40000004100 */
[----:B------:R-:W-:Y:S01]  /*3df0*/  FFMA.FTZ R47, R37, R54, R50 ;  /* 0x00000036252f7223 */ /* 0x000fe20000010032 */
[----:B------:R-:W-:Y:S01]  /*3e00*/  FADD.FTZ R54, R49, R54 ;  /* 0x0000003631367221 */ /* 0x000fe20000010000 */
[----:B------:R-:W-:Y:S01]  /*3e10*/  FMUL.FTZ R49, R39, R25 ;  /* 0x0000001927317220 */ /* 0x000fe20000410000 */
[----:B------:R-:W-:Y:S01]  /*3e20*/  FFMA.FTZ R48, R45, R41, R48 ;  /* 0x000000292d307223 */ /* 0x000fe20000010030 */
[C---:B------:R-:W-:Y:S01]  /*3e30*/  FADD.FTZ R45, -R22.reuse, R53 ;  /* 0x00000035162d7221 */ /* 0x040fe20000010100 */
[----:B------:R-:W-:Y:S01]  /*3e40*/  FADD.FTZ R55, -R22, R55 ;  /* 0x0000003716377221 */ /* 0x000fe20000010100 */
[----:B------:R-:W-:Y:S01]  /*3e50*/  FADD.FTZ R43, R43, R44 ;  /* 0x0000002c2b2b7221 */ /* 0x000fe20000010000 */
        /* <DEDUP_REMOVED lines=25> */
.L_x_823:
[----:B------:R-:W-:Y:S01]  /*3ff0*/  FMUL.FTZ R54, R47, R24 ;  /* 0x000000182f367220 */ /* 0x000fe20000410000 */
[----:B------:R-:W-:Y:S01]  /*4000*/  FADD.FTZ R52, R52, R41 ;  /* 0x0000002934347221 */ /* 0x000fe20000010000 */
[--C-:B------:R-:W-:Y:S02]  /*4010*/  HADD2.F32 R55, -RZ, R67.reuse.H1_H1 ;  /* 0x30000043ff377230 */ /* 0x100fe40000004100 */
[----:B------:R-:W-:Y:S01]  /*4020*/  FFMA.FTZ R51, R42, R16, R51 ;  /* 0x000000102a337223 */ /* 0x000fe20000010033 */
[----:B------:R-:W-:Y:S01]  /*4030*/  FFMA.FTZ R41, R45, R54, R50 ;  /* 0x000000362d297223 */ /* 0x000fe20000010032 */
[----:B------:R-:W-:Y:S02]  /*4040*/  HADD2.F32 R53, -RZ, R67.H0_H0 ;  /* 0x20000043ff357230 */ /* 0x000fe40000004100 */
[----:B------:R-:W-:Y:S01]  /*4050*/  FADD.FTZ R54, R49, R54 ;  /* 0x0000003631367221 */ /* 0x000fe20000010000 */
[----:B------:R-:W-:Y:S01]  /*4060*/  FMUL.FTZ R49, R46, R25 ;  /* 0x000000192e317220 */ /* 0x000fe20000410000 */
[----:B------:R-:W-:Y:S01]  /*4070*/  FADD.FTZ R55, -R22, R55 ;  /* 0x0000003716377221 */ /* 0x000fe20000010100 */
[----:B------:R-:W-:-:S02]  /*4080*/  HADD2.F32 R56, -RZ, R84.H1_H1 ;  /* 0x30000054ff387230 */ /* 0x000fc40000004100 */
[----:B------:R-:W-:Y:S01]  /*4090*/  FADD.FTZ R53, -R22, R53 ;  /* 0x0000003516357221 */ /* 0x000fe20000010100 */
[----:B------:R-:W-:Y:S01]  /*40a0*/  FFMA.FTZ R42, R44, R49, R41 ;  /* 0x000000312c2a7223 */ /* 0x000fe20000010029 */
[----:B------:R-:W-:Y:S01]  /*40b0*/  FADD.FTZ R41, R49, R54 ;  /* 0x0000003631297221 */ /* 0x000fe20000010000 */
[-C--:B------:R-:W-:Y:S01]  /*40c0*/  FMUL.FTZ R54, R55, R8.reuse ;  /* 0x0000000837367220 */ /* 0x080fe20000410000 */
[----:B------:R-:W-:Y:S01]  /*40d0*/  FMUL.FTZ R53, R53, R8 ;  /* 0x0000000835357220 */ /* 0x000fe20000410000 */
        /* <DEDUP_REMOVED lines=20> */
.L_x_824:
[----:B------:R-:W-:Y:S01]  /*4220*/  FMUL.FTZ R50, R55, R24 ;  /* 0x0000001837327220 */ /* 0x000fe20000410000 */
[----:B------:R-:W-:-:S03]  /*4230*/  HADD2.F32 R57, -RZ, R68.H1_H1 ;  /* 0x30000044ff397230 */ /* 0x000fc60000004100 */
[----:B------:R-:W-:Y:S01]  /*4240*/  FFMA.FTZ R49, R53, R50, R42 ;  /* 0x0000003235317223 */ /* 0x000fe2000001002a */
[----:B------:R-:W-:Y:S01]  /*4250*/  FADD.FTZ R50, R41, R50 ;  /* 0x0000003229327221 */ /* 0x000fe20000010000 */
[----:B------:R-:W-:Y:S01]  /*4260*/  FMUL.FTZ R41, R56, R25 ;  /* 0x0000001938297220 */ /* 0x000fe20000410000 */
[----:B------:R-:W-:-:S03]  /*4270*/  FADD.FTZ R59, -R22, R57 ;  /* 0x00000039163b7221 */ /* 0x000fc60000010100 */
[----:B------:R-:W-:Y:S01]  /*4280*/  FFMA.FTZ R42, R54, R41, R49 ;  /* 0x00000029362a7223 */ /* 0x000fe20000010031 */
[----:B------:R-:W-:Y:S02]  /*4290*/  HADD2.F32 R49, -RZ, R68.H0_H0 ;  /* 0x20000044ff317230 */ /* 0x000fe40000004100 */
[----:B------:R-:W-:Y:S01]  /*42a0*/  FADD.FTZ R41, R41, R50 ;  /* 0x0000003229297221 */ /* 0x000fe20000010000 */
[----:B------:R-:W-:Y:S01]  /*42b0*/  FMUL.FTZ R58, R59, R8 ;  /* 0x000000083b3a7220 */ /* 0x000fe20000410000 */
[----:B------:R-:W-:Y:S02]  /*42c0*/  HADD2.F32 R50, -RZ, R83.H1_H1 ;  /* 0x30000053ff327230 */ /* 0x000fe40000004100 */
[----:B------:R-:W-:-:S04]  /*42d0*/  FADD.FTZ R49, -R22, R49 ;  /* 0x0000003116317221 */ /* 0x000fc80000010100 */
        /* <DEDUP_REMOVED lines=21> */
.L_x_825:
[----:B------:R-:W-:Y:S01]  /*4430*/  FMUL.FTZ R60, R49, R24 ;  /* 0x00000018313c7220 */ /* 0x000fe20000410000 */
[----:B------:R-:W-:Y:S01]  /*4440*/  ISETP.GT.AND P0, PT, R110, 0x1e, PT ;  /* 0x0000001e6e00780c */ /* 0x000fe20003f04270 */
[----:B------:R-:W0:Y:S01]  /*4450*/  S2UR UR11, SR_CgaCtaId ;  /* 0x00000000000b79c3 */ /* 0x000e220000008800 */
[----:B------:R-:W-:Y:S01]  /*4460*/  FADD.FTZ R43, R43, R16 ;  /* 0x000000102b2b7221 */ /* 0x000fe20000010000 */
[----:B------:R-:W-:Y:S01]  /*4470*/  FFMA.FTZ R59, R57, R60, R42 ;  /* 0x0000003c393b7223 */ /* 0x000fe2000001002a */
[----:B------:R-:W-:Y:S01]  /*4480*/  FADD.FTZ R60, R41, R60 ;  /* 0x0000003c293c7221 */ /* 0x000fe20000010000 */
[----:B------:R-:W-:Y:S01]  /*4490*/  FMUL.FTZ R41, R50, R25 ;  /* 0x0000001932297220 */ /* 0x000fe20000410000 */
[----:B------:R-:W-:Y:S01]  /*44a0*/  FFMA.FTZ R48, R29, R31, R48 ;  /* 0x0000001f1d307223 */ /* 0x000fe20000010030 */
[----:B------:R-:W-:Y:S01]  /*44b0*/  FFMA.FTZ R51, R28, R30, R51 ;  /* 0x0000001e1c337223 */ /* 0x000fe20000010033 */
[----:B------:R-:W-:Y:S01]  /*44c0*/  FADD.FTZ R52, R52, R31 ;  /* 0x0000001f34347221 */ /* 0x000fe20000010000 */
[----:B------:R-:W-:Y:S01]  /*44d0*/  FFMA.FTZ R42, R58, R41, R59 ;  /* 0x000000293a2a7223 */ /* 0x000fe2000001003b */
[----:B------:R-:W-:Y:S01]  /*44e0*/  FADD.FTZ R41, R41, R60 ;  /* 0x0000003c29297221 */ /* 0x000fe20000010000 */
[----:B------:R-:W-:Y:S01]  /*44f0*/  FADD.FTZ R43, R43, R30 ;  /* 0x0000001e2b2b7221 */ /* 0x000fe20000010000 */
[----:B------:R-:W-:Y:S01]  /*4500*/  FFMA.FTZ R48, R33, R35, R48 ;  /* 0x0000002321307223 */ /* 0x000fe20000010030 */
[----:B------:R-:W-:Y:S01]  /*4510*/  FFMA.FTZ R51, R32, R34, R51 ;  /* 0x0000002220337223 */ /* 0x000fe20000010033 */
[----:B------:R-:W1:Y:S01]  /*4520*/  SHFL.DOWN PT, R59, R42, 0x1, 0x1f ;  /* 0x08201f002a3b7f89 */ /* 0x000e6200000e0000 */
[----:B------:R-:W-:Y:S01]  /*4530*/  FADD.FTZ R35, R52, R35 ;  /* 0x0000002334237221 */ /* 0x000fe20000010000 */
[----:B------:R-:W-:Y:S01]  /*4540*/  FADD.FTZ R34, R43, R34 ;  /* 0x000000222b227221 */ /* 0x000fe20000010000 */
[----:B------:R-:W-:Y:S01]  /*4550*/  FFMA.FTZ R48, R37, R40, R48 ;  /* 0x0000002825307223 */ /* 0x000fe20000010030 */
[----:B------:R-:W2:Y:S01]  /*4560*/  SHFL.DOWN PT, R60, R41, 0x1, 0x1f ;  /* 0x08201f00293c7f89 */ /* 0x000ea200000e0000 */
[----:B------:R-:W-:Y:S01]  /*4570*/  FFMA.FTZ R51, R38, R39, R51 ;  /* 0x0000002726337223 */ /* 0x000fe20000010033 */
[----:B------:R-:W-:Y:S01]  /*4580*/  FADD.FTZ R40, R35, R40 ;  /* 0x0000002823287221 */ /* 0x000fe20000010000 */
[----:B------:R-:W-:Y:S01]  /*4590*/  FADD.FTZ R39, R34, R39 ;  /* 0x0000002722277221 */ /* 0x000fe20000010000 */
[----:B------:R-:W-:Y:S01]  /*45a0*/  UMOV UR6, 0x400 ;  /* 0x0000040000067882 */ /* 0x000fe20000000000 */
[----:B------:R-:W-:Y:S01]  /*45b0*/  FFMA.FTZ R48, R45, R47, R48 ;  /* 0x0000002f2d307223 */ /* 0x000fe20000010030 */
[----:B------:R-:W-:Y:S01]  /*45c0*/  UIADD3 UR5, UR6, 0xa0, URZ ;  /* 0x000000a006057890 */ /* 0x000fe2000fffe03f */
[----:B------:R-:W-:Y:S01]  /*45d0*/  FADD.FTZ R40, R40, R47 ;  /* 0x0000002f28287221 */ /* 0x000fe20000010000 */
[----:B------:R-:W-:Y:S01]  /*45e0*/  FFMA.FTZ R51, R44, R46, R51 ;  /* 0x0000002e2c337223 */ /* 0x000fe20000010033 */
[----:B------:R-:W-:Y:S01]  /*45f0*/  FADD.FTZ R39, R39, R46 ;  /* 0x0000002e27277221 */ /* 0x000fe20000010000 */
[----:B0-----:R-:W-:Y:S01]  /*4600*/  ULEA UR5, UR11, UR5, 0x18 ;  /* 0x000000050b057291 */ /* 0x001fe2000f8ec03f */
[----:B------:R-:W-:Y:S01]  /*4610*/  FFMA.FTZ R48, R53, R55, R48 ;  /* 0x0000003735307223 */ /* 0x000fe20000010030 */
[----:B------:R-:W-:Y:S01]  /*4620*/  FADD.FTZ R40, R40, R55 ;  /* 0x0000003728287221 */ /* 0x000fe20000010000 */
[----:B------:R-:W-:Y:S01]  /*4630*/  FFMA.FTZ R51, R54, R56, R51 ;  /* 0x0000003836337223 */ /* 0x000fe20000010033 */
[----:B------:R-:W-:Y:S01]  /*4640*/  FADD.FTZ R39, R39, R56 ;  /* 0x0000003827277221 */ /* 0x000fe20000010000 */
[----:B------:R-:W0:Y:S01]  /*4650*/  LDC.64 R28, c[0x0][0x268] ;  /* 0x00009a00ff1c7b82 */ /* 0x000e220000000a00 */
[----:B------:R-:W-:Y:S01]  /*4660*/  FFMA.FTZ R32, R57, R49, R48 ;  /* 0x0000003139207223 */ /* 0x000fe20000010030 */
[----:B------:R-:W-:Y:S01]  /*4670*/  FFMA.FTZ R33, R58, R50, R51 ;  /* 0x000000323a217223 */ /* 0x000fe20000010033 */
[----:B------:R-:W-:Y:S01]  /*4680*/  FADD.FTZ R34, R40, R49 ;  /* 0x0000003128227221 */ /* 0x000fe20000010000 */
[----:B------:R-:W-:Y:S01]  /*4690*/  FADD.FTZ R35, R39, R50 ;  /* 0x0000003227237221 */ /* 0x000fe20000010000 */
[----:B-1----:R-:W-:Y:S01]  /*46a0*/  @!P0 FADD.FTZ R42, R42, R59 ;  /* 0x0000003b2a2a8221 */ /* 0x002fe20000010000 */
[----:B------:R-:W-:Y:S01]  /*46b0*/  LEA R16, R2, UR5, 0x4 ;  /* 0x0000000502107c11 */ /* 0x000fe2000f8e20ff */
[----:B------:R-:W-:Y:S01]  /*46c0*/  IMAD R37, R36, 0xf, R2 ;  /* 0x0000000f24257824 */ /* 0x000fe200078e0202 */
[----:B------:R-:W-:Y:S01]  /*46d0*/  BSSY B0, `(.L_x_826) ;  /* 0x0000044000007945 */ /* 0x000fe20003800000 */
[----:B--2---:R-:W-:Y:S01]  /*46e0*/  @!P0 FADD.FTZ R41, R41, R60 ;  /* 0x0000003c29298221 */ /* 0x004fe20000010000 */
[----:B------:R-:W1:Y:S01]  /*46f0*/  SHFL.DOWN PT, R59, R42, 0x2, 0x1f ;  /* 0x08401f002a3b7f89 */ /* 0x000e6200000e0000 */
[----:B------:R-:W-:-:S03]  /*4700*/  ISETP.GT.AND P0, PT, R110, 0x1d, PT ;  /* 0x0000001d6e00780c */ /* 0x000fc60003f04270 */
[----:B------:R-:W2:Y:S04]  /*4710*/  SHFL.DOWN PT, R60, R41, 0x2, 0x1f ;  /* 0x08401f00293c7f89 */ /* 0x000ea800000e0000 */
[----:B------:R-:W-:Y:S01]  /*4720*/  STS.128 [R16], R32 ;  /* 0x0000002010007388 */ /* 0x000fe20000000c00 */
[----:B0-----:R-:W-:-:S05]  /*4730*/  IMAD.WIDE R28, R37, 0x4, R28 ;  /* 0x00000004251c7825 */ /* 0x001fca00078e021c */
        /* <DEDUP_REMOVED lines=21> */
[----:B------:R-:W-:Y:S01]  /*4890*/  BAR.SYNC.DEFER_BLOCKING 0x0 ;  /* 0x0000000000007b1d */ /* 0x000fe20000010000 */
[----:B------:R-:W-:-:S13]  /*48a0*/  ISETP.NE.AND P0, PT, R2, RZ, PT ;  /* 0x000000ff0200720c */ /* 0x000fda0003f05270 */
[----:B0-----:R-:W-:Y:S05]  /*48b0*/  @P0 BRA `(.L_x_827) ;  /* 0x0000000000940947 */ /* 0x001fea0003800000 */
[----:B------:R-:W-:-:S09]  /*48c0*/  ULEA UR5, UR11, UR6, 0x18 ;  /* 0x000000060b057291 */ /* 0x000fd2000f8ec03f */
[----:B------:R-:W0:Y:S04]  /*48d0*/  LDS.64 R52, [UR5+0x18] ;  /* 0x00001805ff347984 */ /* 0x000e280008000a00 */
[----:B------:R-:W1:Y:S04]  /*48e0*/  LDS.128 R36, [UR5+0x20] ;  /* 0x00002005ff247984 */ /* 0x000e680008000c00 */
[----:B------:R-:W2:Y:S04]  /*48f0*/  LDS.128 R44, [UR5+0x30] ;  /* 0x00003005ff2c7984 */ /* 0x000ea80008000c00 */
[----:B------:R-:W3:Y:S04]  /*4900*/  LDS.128 R40, [UR5+0x40] ;  /* 0x00004005ff287984 */ /* 0x000ee80008000c00 */
[----:B------:R-:W4:Y:S01]  /*4910*/  LDS.128 R48, [UR5+0x50] ;  /* 0x00005005ff307984 */ /* 0x000f220008000c00 */
        /* <DEDUP_REMOVED lines=11> */
[----:B------:R-:W-:Y:S01]  /*49d0*/  FADD.FTZ R44, R44, R47 ;  /* 0x0000002f2c2c7221 */ /* 0x000fe20000010000 */
[----:B------:R-:W2:Y:S02]  /*49e0*/  LDS.64 R30, [UR5+0x80] ;  /* 0x00008005ff1e7984 */ /* 0x000ea40008000a00 */
        /* <DEDUP_REMOVED lines=17> */
[----:B------:R-:W-:-:S07]  /*4b00*/  FADD.FTZ R31, R44, R31 ;  /* 0x0000001f2c1f7221 */ /* 0x000fce0000010000 */
.L_x_827:
[----:B------:R-:W-:Y:S05]  /*4b10*/  BSYNC B0 ;  /* 0x0000000000007941 */ /* 0x000fea0003800000 */
.L_x_826:
        /* <DEDUP_REMOVED lines=12> */
[----:B------:R-:W5:Y:S01]  /*4be0*/  LDS.128 R60, [R16+0x690] ;  /* 0x00069000103c7984 */ /* 0x000f620000000c00 */
        /* <DEDUP_REMOVED lines=17> */
[----:B------:R-:W-:Y:S01]  /*4d00*/  FADD.FTZ R36, R36, R53 ;  /* 0x0000003524247221 */ /* 0x000fe20000010000 */
[----:B------:R-:W0:Y:S01]  /*4d10*/  LDS.128 R32, [R16+0x780] ;  /* 0x0007800010207984 */ /* 0x000e220000000c00 */
[----:B------:R-:W-:Y:S01]  /*4d20*/  FADD.FTZ R37, R37, R54 ;  /* 0x0000003625257221 */ /* 0x000fe20000010000 */
[----:B------:R-:W-:Y:S01]  /*4d30*/  FADD.FTZ R44, R38, R55 ;  /* 0x00000037262c7221 */ /* 0x000fe20000010000 */
[----:B-----5:R-:W-:Y:S01]  /*4d40*/  FADD.FTZ R45, R39, R56 ;  /* 0x00000038272d7221 */ /* 0x020fe20000010000 */
[----:B------:R-:W1:Y:S01]  /*4d50*/  LDS.128 R40, [R16+0x870] ;  /* 0x0008700010287984 */ /* 0x000e620000000c00 */
[----:B------:R-:W-:Y:S01]  /*4d60*/  FADD.FTZ R48, R36, R57 ;  /* 0x0000003924307221 */ /* 0x000fe20000010000 */
[----:B------:R-:W-:Y:S01]  /*4d70*/  FADD.FTZ R49, R37, R58 ;  /* 0x0000003a25317221 */ /* 0x000fe20000010000 */
[----:B------:R-:W-:Y:S01]  /*4d80*/  FADD.FTZ R56, R44, R59 ;  /* 0x0000003b2c387221 */ /* 0x000fe20000010000 */
[----:B------:R-:W2:Y:S01]  /*4d90*/  LDS.128 R36, [R16+0x960] ;  /* 0x0009600010247984 */ /* 0x000ea20000000c00 */
[----:B------:R-:W-:Y:S01]  /*4da0*/  FADD.FTZ R57, R45, R60 ;  /* 0x0000003c2d397221 */ /* 0x000fe20000010000 */
[----:B------:R-:W-:Y:S01]  /*4db0*/  FADD.FTZ R58, R48, R61 ;  /* 0x0000003d303a7221 */ /* 0x000fe20000010000 */
[----:B------:R-:W-:Y:S01]  /*4dc0*/  FADD.FTZ R59, R49, R62 ;  /* 0x0000003e313b7221 */ /* 0x000fe20000010000 */
[----:B------:R-:W3:Y:S01]  /*4dd0*/  LDS.128 R44, [R16+0xa50] ;  /* 0x000a5000102c7984 */ /* 0x000ee20000000c00 */
[----:B------:R-:W-:-:S03]  /*4de0*/  FADD.FTZ R56, R56, R63 ;  /* 0x0000003f38387221 */ /* 0x000fc60000010000 */
[----:B------:R-:W4:Y:S04]  /*4df0*/  LDS.128 R48, [R16+0xb40] ;  /* 0x000b400010307984 */ /* 0x000f280000000c00 */
        /* <DEDUP_REMOVED lines=8> */
[----:B------:R-:W0:Y:S01]  /*4e80*/  LDS.128 R32, [R16+0xd20] ;  /* 0x000d200010207984 */ /* 0x000e220000000c00 */
        /* <DEDUP_REMOVED lines=8> */
[----:B------:R-:W-:Y:S01]  /*4f10*/  FADD.FTZ R59, R59, R46 ;  /* 0x0000002e3b3b7221 */ /* 0x000fe20000010000 */
[----:B------:R-:W2:Y:S01]  /*4f20*/  LDS.128 R36, [R16+0xf00] ;  /* 0x000f000010247984 */ /* 0x000ea20000000c00 */
        /* <DEDUP_REMOVED lines=9> */
[----:B------:R-:W-:Y:S02]  /*4fc0*/  LDS.128 R48, [R16+0x11d0] ;  /* 0x0011d00010307984 */ /* 0x000fe40000000c00 */
[----:B------:R-:W-:-:S02]  /*4fd0*/  FADD.FTZ R60, R60, R55 ;  /* 0x000000373c3c7221 */ /* 0x000fc40000010000 */
[----:B------:R-:W4:Y:S01]  /*4fe0*/  LDS.128 R56, [R16+0x10e0] ;  /* 0x0010e00010387984 */ /* 0x000f220000000c00 */
        /* <DEDUP_REMOVED lines=18> */
[----:B------:R-:W-:-:S03]  /*5110*/  FADD.FTZ R60, R60, R47 ;  /* 0x0000002f3c3c7221 */ /* 0x000fc60000010000 */
[----:B------:R-:W3:Y:S01]  /*5120*/  LDS.128 R44, [R16+0x1590] ;  /* 0x00159000102c7984 */ /* 0x000ee20000000c00 */
[----:B----4-:R-:W-:Y:S01]  /*5130*/  FADD.FTZ R61, R61, R56 ;  /* 0x000000383d3d7221 */ /* 0x010fe20000010000 */
[----:B------:R-:W-:Y:S01]  /*5140*/  FADD.FTZ R52, R52, R57 ;  /* 0x0000003934347221 */ /* 0x000fe20000010000 */
[----:B------:R-:W-:Y:S01]  /*5150*/  FADD.FTZ R53, R53, R58 ;  /* 0x0000003a35357221 */ /* 0x000fe20000010000 */
[----:B------:R-:W-:Y:S01]  /*5160*/  FADD.FTZ R60, R60, R59 ;  /* 0x0000003b3c3c7221 */ /* 0x000fe20000010000 */
[----:B------:R-:W-:Y:S01]  /*5170*/  FADD.FTZ R61, R61, R48 ;  /* 0x000000303d3d7221 */ /* 0x000fe20000010000 */
[----:B------:R-:W-:Y:S01]  /*5180*/  FADD.FTZ R48, R52, R49 ;  /* 0x0000003134307221 */ /* 0x000fe20000010000 */
[----:B------:R-:W-:Y:S01]  /*5190*/  FADD.FTZ R49, R53, R50 ;  /* 0x0000003235317221 */ /* 0x000fe20000010000 */
[----:B------:R-:W-:Y:S01]  /*51a0*/  LDS.128 R56, [R16+0x1770] ;  /* 0x0017700010387984 */ /* 0x000fe20000000c00 */
[----:B------:R-:W-:-:S03]  /*51b0*/  FADD.FTZ R60, R60, R51 ;  /* 0x000000333c3c7221 */ /* 0x000fc60000010000 */
        /* <DEDUP_REMOVED lines=14> */
[----:B---3--:R-:W-:Y:S01]  /*52a0*/  FADD.FTZ R61, R61, R44 ;  /* 0x0000002c3d3d7221 */ /* 0x008fe20000010000 */
[----:B------:R-:W-:Y:S01]  /*52b0*/  FADD.FTZ R48, R48, R45 ;  /* 0x0000002d30307221 */ /* 0x000fe20000010000 */
[----:B------:R-:W-:Y:S01]  /*52c0*/  FADD.FTZ R49, R49, R46 ;  /* 0x0000002e31317221 */ /* 0x000fe20000010000 */
[----:B------:R-:W-:-:S02]  /*52d0*/  FADD.FTZ R60, R60, R39 ;  /* 0x000000273c3c7221 */ /* 0x000fc40000010000 */
[----:B------:R-:W2:Y:S02]  /*52e0*/  LDS.128 R36, [R16+0x1a40] ;  /* 0x001a400010247984 */ /* 0x000ea40000000c00 */
[----:B------:R-:W-:Y:S02]  /*52f0*/  FADD.FTZ R60, R60, R47 ;  /* 0x0000002f3c3c7221 */ /* 0x000fe40000010000 */
[----:B------:R-:W-:Y:S01]  /*5300*/  LDS.128 R44, [R16+0x1c20] ;  /* 0x001c2000102c7984 */ /* 0x000fe20000000c00 */
[----:B----4-:R-:W-:Y:S01]  /*5310*/  FADD.FTZ R63, R61, R52 ;  /* 0x000000343d3f7221 */ /* 0x010fe20000010000 */
[----:B------:R-:W-:Y:S01]  /*5320*/  FADD.FTZ R48, R48, R53 ;  /* 0x0000003530307221 */ /* 0x000fe20000010000 */
[----:B------:R-:W-:Y:S01]  /*5330*/  FADD.FTZ R61, R49, R54 ;  /* 0x00000036313d7221 */ /* 0x000fe20000010000 */
[----:B------:R-:W-:Y:S01]  /*5340*/  FADD.FTZ R60, R60, R55 ;  /* 0x000000373c3c7221 */ /* 0x000fe20000010000 */
[----:B------:R-:W-:Y:S01]  /*5350*/  FADD.FTZ R63, R63, R56 ;  /* 0x000000383f3f7221 */ /* 0x000fe20000010000 */
[----:B------:R-:W-:Y:S01]  /*5360*/  FADD.FTZ R56, R48, R57 ;  /* 0x0000003930387221 */ /* 0x000fe20000010000 */
[----:B------:R-:W-:Y:S01]  /*5370*/  LDS.128 R52, [R16+0x1d10] ;  /* 0x001d100010347984 */ /* 0x000fe20000000c00 */
        /* <DEDUP_REMOVED lines=26> */
[----:B------:R-:W-:-:S07]  /*5520*/  FADD.FTZ R35, R60, R55 ;  /* 0x000000373c237221 */ /* 0x000fce0000010000 */
.L_x_829:
[----:B------:R-:W-:Y:S05]  /*5530*/  BSYNC B0 ;  /* 0x0000000000007941 */ /* 0x000fea0003800000 */
.L_x_828:
[----:B------:R-:W-:Y:S04]  /*5540*/  BSSY B0, `(.L_x_830) ;  /* 0x000000d000007945 */ /* 0x000fe80003800000 */
[----:B------:R-:W-:Y:S05]  /*5550*/  @P6 BRA `(.L_x_831) ;  /* 0x00000000002c6947 */ /* 0x000fea0003800000 */
        /* <DEDUP_REMOVED lines=11> */
.L_x_831:
[----:B------:R-:W-:Y:S05]  /*5610*/  BSYNC B0 ;  /* 0x0000000000007941 */ /* 0x000fea0003800000 */
.L_x_830:
[----:B------:R-:W-:-:S13]  /*5620*/  ISETP.GE.U32.AND P6, PT, R5, 0x2, PT ;  /* 0x000000020500780c */ /* 0x000fda0003fc6070 */
[----:B------:R-:W-:Y:S05]  /*5630*/  @!P6 BRA `(.L_x_832) ;  /* 0x0000001000ace947 */ /* 0x000fea0003800000 */
[----:B-1----:R-:W0:Y:S01]  /*5640*/  LDC.64 R28, c[0x0][0x258] ;  /* 0x00009600ff1c7b82 */ /* 0x002e220000000a00 */
        /* <DEDUP_REMOVED lines=10> */
[----:B------:R-:W-:Y:S01]  /*56f0*/  IMAD R38, R4, UR7, R0 ;  /* 0x0000000704267c24 */ /* 0x000fe2000f8e0200 */
[----:B------:R-:W-:Y:S01]  /*5700*/  HFMA2.MMA R16, -RZ, RZ, 0, 5.9604644775390625e-08 ;  /* 0x00000001ff107435 */ /* 0x000fe200000001ff */
[----:B------:R-:W-:Y:S01]  /*5710*/  VOTEU.ANY UR5, UPT, PT ;  /* 0x0000000000057886 */ /* 0x000fe200038e0100 */
[----:B------:R-:W-:Y:S01]  /*5720*/  P2R R36, PR, RZ, 0x1 ;  /* 0x00000001ff247803 */ /* 0x000fe20000000000 */
[----:B------:R-:W-:Y:S01]  /*5730*/  UPOPC UR6, UR5 ;  /* 0x00000005000672bf */ /* 0x000fe20008000000 */
[----:B------:R-:W-:Y:S01]  /*5740*/  LEA R34, P6, R38, R32, 0x3 ;  /* 0x0000002026227211 */ /* 0x000fe200078c18ff */
[----:B------:R-:W-:-:S03]  /*5750*/  UFLO.U32 UR5, UR5 ;  /* 0x00000005000572bd */ /* 0x000fc600080e0000 */
[----:B------:R-:W-:Y:S02]  /*5760*/  LEA.HI.X R35, R38, R33, RZ, 0x3, P6 ;  /* 0x0000002126237211 */ /* 0x000fe400030f1cff */
        /* <DEDUP_REMOVED lines=13> */
.L_x_834:
[----:B------:R-:W2:Y:S04]  /*5840*/  LDG.E.STRONG.GPU R16, desc[UR8][R28.64] ;  /* 0x000000081c107981 */ /* 0x000ea8000c1ef900 */
[----:B--2---:R-:W-:Y:S01]  /*5850*/  CCTL.IVALL ;  /* 0x00000000ff00798f */ /* 0x004fe20002000000 */
[----:B------:R-:W-:Y:S05]  /*5860*/  YIELD ;  /* 0x0000000000007946 */ /* 0x000fea0003800000 */
[----:B------:R-:W-:-:S13]  /*5870*/  ISETP.NE.AND P6, PT, R16, R39, PT ;  /* 0x000000271000720c */ /* 0x000fda0003fc5270 */
[----:B------:R-:W-:Y:S05]  /*5880*/  @P6 BRA `(.L_x_834) ;  /* 0xfffffffc00ec6947 */ /* 0x000fea000383ffff */
.L_x_833:
        /* <DEDUP_REMOVED lines=22> */
.L_x_838:
[----:B------:R-:W-:-:S13]  /*59f0*/  ISETP.EQ.OR P6, PT, R16, UR7, P0 ;  /* 0x0000000710007c0c */ /* 0x000fda00087c2670 */
[----:B------:R-:W-:-:S04]  /*5a00*/  @!P6 IMAD R35, R4, R16, R0 ;  /* 0x000000100423e224 */ /* 0x000fc800078e0200 */
[----:B------:R-:W-:-:S06]  /*5a10*/  @!P6 IMAD.WIDE.U32 R34, R35, 0x8, R32 ;  /* 0x000000082322e825 */ /* 0x000fcc00078e0020 */
[----:B------:R-:W2:Y:S01]  /*5a20*/  @!P6 LDG.E.64 R34, desc[UR8][R34.64] ;  /* 0x000000082222e981 */ /* 0x000ea2000c1e1b00 */
[----:B------:R-:W-:Y:S01]  /*5a30*/  IADD3 R29, R16, 0x1, RZ ;  /* 0x00000001101d7810 */ /* 0x000fe20007ffe0ff */
[----:B--2---:R-:W-:Y:S01]  /*5a40*/  @!P6 FADD.FTZ R30, R30, R34 ;  /* 0x000000221e1ee221 */ /* 0x004fe20000010000 */
[----:B------:R-:W-:Y:S02]  /*5a50*/  @!P6 FADD.FTZ R31, R31, R35 ;  /* 0x000000231f1fe221 */ /* 0x000fe40000010000 */
        /* <DEDUP_REMOVED lines=108> */
.L_x_837:
[----:B------:R-:W-:-:S13]  /*6120*/  ISETP.GT.AND P6, PT, R28, 0x4, PT ;  /* 0x000000041c00780c */ /* 0x000fda0003fc4270 */
[----:B------:R-:W-:Y:S05]  /*6130*/  @!P6 BRA `(.L_x_839) ;  /* 0x0000000000f4e947 */ /* 0x000fea0003800000 */
        /* <DEDUP_REMOVED lines=61> */
.L_x_839:
[----:B------:R-:W-:-:S04]  /*6510*/  LOP3.LUT P6, RZ, R7, 0x1, RZ, 0xc0, !PT ;  /* 0x0000000107ff7812 */ /* 0x000fc800078cc0ff */
[----:B------:R-:W-:-:S13]  /*6520*/  ISETP.NE.OR P6, PT, R28, RZ, P6 ;  /* 0x000000ff1c00720c */ /* 0x000fda00037c5670 */
[----:B------:R-:W-:Y:S05]  /*6530*/  @!P6 BRA `(.L_x_835) ;  /* 0x00000000007ce947 */ /* 0x000fea0003800000 */
.L_x_836:
        /* <DEDUP_REMOVED lines=31> */
.L_x_835:
        /* <DEDUP_REMOVED lines=10> */
.L_x_841:
[----:B------:R-:W-:Y:S05]  /*67d0*/  BSYNC B0 ;  /* 0x0000000000007941 */ /* 0x000fea0003800000 */
.L_x_840:
[----:B------:R-:W-:-:S13]  /*67e0*/  ISETP.NE.AND P6, PT, R109, 0x1, PT ;  /* 0x000000016d00780c */ /* 0x000fda0003fc5270 */
[----:B------:R-:W-:Y:S05]  /*67f0*/  @!P6 BRA `(.L_x_832) ;  /* 0x00000000003ce947 */ /* 0x000fea0003800000 */
[----:B------:R-:W-:-:S04]  /*6800*/  IADD3 R29, R16, 0x1, RZ ;  /* 0x00000001101d7810 */ /* 0x000fc80007ffe0ff */
[----:B------:R-:W-:-:S13]  /*6810*/  ISETP.EQ.OR P6, PT, R29, UR7, P0 ;  /* 0x000000071d007c0c */ /* 0x000fda00087c2670 */
[----:B------:R-:W-:-:S04]  /*6820*/  @!P6 IMAD R29, R29, R4, R0 ;  /* 0x000000041d1de224 */ /* 0x000fc800078e0200 */
[----:B------:R-:W-:-:S06]  /*6830*/  @!P6 IMAD.WIDE.U32 R28, R29, 0x8, R32 ;  /* 0x000000081d1ce825 */ /* 0x000fcc00078e0020 */
[----:B------:R-:W2:Y:S01]  /*6840*/  @!P6 LDG.E.64 R28, desc[UR8][R28.64] ;  /* 0x000000081c1ce981 */ /* 0x000ea2000c1e1b00 */
[----:B------:R-:W-:Y:S01]  /*6850*/  IADD3 R35, R16, 0x2, RZ ;  /* 0x0000000210237810 */ /* 0x000fe20007ffe0ff */
[----:B--2---:R-:W-:Y:S01]  /*6860*/  @!P6 FADD.FTZ R30, R30, R28 ;  /* 0x0000001c1e1ee221 */ /* 0x004fe20000010000 */
[----:B------:R-:W-:Y:S02]  /*6870*/  @!P6 FADD.FTZ R31, R31, R29 ;  /* 0x0000001d1f1fe221 */ /* 0x000fe40000010000 */
[----:B------:R-:W-:-:S04]  /*6880*/  ISETP.EQ.OR P6, PT, R35, UR7, P0 ;  /* 0x0000000723007c0c */ /* 0x000fc800087c2670 */
[----:B------:R-:W-:-:S13]  /*6890*/  ISETP.EQ.OR P6, PT, R109, 0x2, P6 ;  /* 0x000000026d00780c */ /* 0x000fda00037c2670 */
[----:B------:R-:W-:-:S04]  /*68a0*/  @!P6 IMAD R35, R35, R4, R0 ;  /* 0x000000042323e224 */ /* 0x000fc800078e0200 */
[----:B------:R-:W-:-:S06]  /*68b0*/  @!P6 IMAD.WIDE.U32 R32, R35, 0x8, R32 ;  /* 0x000000082320e825 */ /* 0x000fcc00078e0020 */
[----:B------:R-:W2:Y:S02]  /*68c0*/  @!P6 LDG.E.64 R32, desc[UR8][R32.64] ;  /* 0x000000082020e981 */ /* 0x000ea4000c1e1b00 */
[----:B--2---:R-:W-:Y:S01]  /*68d0*/  @!P6 FADD.FTZ R30, R30, R32 ;  /* 0x000000201e1ee221 */ /* 0x004fe20000010000 */
[----:B------:R-:W-:-:S07]  /*68e0*/  @!P6 FADD.FTZ R31, R31, R33 ;  /* 0x000000211f1fe221 */ /* 0x000fce0000010000 */
.L_x_832:
[----:B------:R-:W0:Y:S01]  /*68f0*/  S2UR UR6, SR_CgaCtaId ;  /* 0x00000000000679c3 */ /* 0x000e220000008800 */
[----:B------:R-:W-:Y:S01]  /*6900*/  UMOV UR5, 0x400 ;  /* 0x0000040000057882 */ /* 0x000fe20000000000 */
[----:B------:R-:W-:Y:S01]  /*6910*/  ISETP.NE.AND P6, PT, RZ, UR10, PT ;  /* 0x0000000aff007c0c */ /* 0x000fe2000bfc5270 */
[--C-:B-1----:R-:W-:Y:S02]  /*6920*/  HADD2.F32 R37, -RZ, R65.reuse.H0_H0 ;  /* 0x20000041ff257230 */ /* 0x102fe40000004100 */
[----:B------:R-:W-:Y:S02]  /*6930*/  HADD2.F32 R65, -RZ, R65.H1_H1 ;  /* 0x30000041ff417230 */ /* 0x000fe40000004100 */
[--C-:B------:R-:W-:Y:S01]  /*6940*/  HADD2.F32 R41, -RZ, R82.reuse.H0_H0 ;  /* 0x20000052ff297230 */ /* 0x100fe20000004100 */
[----:B------:R-:W1:Y:S01]  /*6950*/  LDC R35, c[0x0][0x2ac] ;  /* 0x0000ab00ff237b82 */ /* 0x000e620000000800 */
[----:B------:R-:W-:Y:S02]  /*6960*/  HADD2.F32 R82, -RZ, R82.H1_H1 ;  /* 0x30000052ff527230 */ /* 0x000fe40000004100 */
[----:B------:R-:W-:Y:S01]  /*6970*/  FADD.FTZ R65, -R22, R65 ;  /* 0x0000004116417221 */ /* 0x000fe20000010100 */
[----:B------:R-:W-:-:S03]  /*6980*/  HADD2.F32 R39, -RZ, R66.H1_H1 ;  /* 0x30000042ff277230 */ /* 0x000fc60000004100 */
[----:B------:R-:W-:Y:S01]  /*6990*/  FMUL.FTZ R38, R65, R8 ;  /* 0x0000000841267220 */ /* 0x000fe20000410000 */
[----:B0-----:R-:W-:-:S09]  /*69a0*/  ULEA UR5, UR6, UR5, 0x18 ;  /* 0x0000000506057291 */ /* 0x001fd2000f8ec03f */
[----:B------:R0:W-:Y:S01]  /*69b0*/  @!P0 STS.64 [UR5+0x90], R30 ;  /* 0x0000901eff008988 */ /* 0x0001e20008000a05 */
[----:B------:R-:W-:Y:S01]  /*69c0*/  BAR.SYNC.DEFER_BLOCKING 0x0 ;  /* 0x0000000000007b1d */ /* 0x000fe20000010000 */
[----:B0-----:R-:W-:-:S05]  /*69d0*/  IMAD.WIDE.U32 R30, R2, -0x77777777, RZ ;  /* 0x88888889021e7825 */ /* 0x001fca00078e00ff */
[----:B------:R-:W-:Y:S01]  /*69e0*/  SHF.R.U32.HI R32, RZ, 0x3, R31 ;  /* 0x00000003ff207819 */ /* 0x000fe2000001161f */
[----:B------:R-:W0:Y:S01]  /*69f0*/  LDS.64 R28, [UR5+0x90] ;  /* 0x00009005ff1c7984 */ /* 0x000e220008000a00 */
[----:B------:R-:W-:Y:S02]  /*6a00*/  ULDC UR5, c[0x0][0x2bc] ;  /* 0x0000af0000057ab9 */ /* 0x000fe40000000800 */
[----:B0-----:R-:W-:Y:S01]  /*6a10*/  FMUL.FTZ R34, R29, UR5 ;  /* 0x000000051d227c20 */ /* 0x001fe20008410000 */
[----:B------:R-:W-:Y:S01]  /*6a20*/  FADD.FTZ R29, -R22, R37 ;  /* 0x00000025161d7221 */ /* 0x000fe20000010100 */
[----:B------:R-:W-:Y:S01]  /*6a30*/  FMUL.FTZ R33, R28, UR5 ;  /* 0x000000051c217c20 */ /* 0x000fe20008410000 */
[----:B------:R-:W-:Y:S02]  /*6a40*/  HADD2.F32 R37, -RZ, R66.H0_H0 ;  /* 0x20000042ff257230 */ /* 0x000fe40000004100 */
        /* <DEDUP_REMOVED lines=20> */
.L_x_842:
[----:B------:R-:W-:Y:S01]  /*6b90*/  LOP3.LUT P0, RZ, R7, 0x80, RZ, 0xc0, !PT ;  /* 0x0000008007ff7812 */ /* 0x000fe2000780c0ff */
[----:B------:R-:W-:-:S12]  /*6ba0*/  BSSY B0, `(.L_x_843) ;  /* 0x0000014000007945 */ /* 0x000fd80003800000 */
[----:B------:R-:W-:Y:S05]  /*6bb0*/  @!P0 BRA `(.L_x_844) ;  /* 0x0000000000488947 */ /* 0x000fea0003800000 */
[----:B------:R-:W-:Y:S01]  /*6bc0*/  ULDC.64 UR12, c[0x0][0x288] ;  /* 0x0000a200000c7ab9 */ /* 0x000fe20000000a00 */
[----:B------:R-:W-:Y:S01]  /*6bd0*/  MOV R28, R18 ;  /* 0x00000012001c7202 */ /* 0x000fe20000000f00 */
[----:B------:R-:W-:Y:S01]  /*6be0*/  IMAD R16, R122, UR12, RZ ;  /* 0x0000000c7a107c24 */ /* 0x000fe2000f8e02ff */
[----:B------:R-:W-:-:S03]  /*6bf0*/  MOV R29, R21 ;  /* 0x00000015001d7202 */ /* 0x000fc60000000f00 */
[----:B------:R-:W-:Y:S02]  /*6c00*/  IMAD R31, R3, UR13, R16 ;  /* 0x0000000d031f7c24 */ /* 0x000fe4000f8e0210 */
[----:B------:R-:W-:Y:S01]  /*6c10*/  FFMA.FTZ R16, R33, R49, R34 ;  /* 0x0000003121107223 */ /* 0x000fe20000010022 */
[----:B------:R-:W-:Y:S01]  /*6c20*/  IMAD.WIDE.U32 R28, R3, UR12, R28 ;  /* 0x0000000c031c7c25 */ /* 0x000fe2000f8e001c */
[----:B------:R-:W-:-:S03]  /*6c30*/  ULDC.64 UR12, c[0x0][0x210] ;  /* 0x00008400000c7ab9 */ /* 0x000fc60000000a00 */
[----:B------:R-:W-:Y:S01]  /*6c40*/  FFMA.FTZ R41, R41, R24, -R16 ;  /* 0x0000001829297223 */ /* 0x000fe20000010810 */
[----:B------:R-:W-:Y:S01]  /*6c50*/  IADD3 R31, R29, R31, RZ ;  /* 0x0000001f1d1f7210 */ /* 0x000fe20007ffe0ff */
[----:B------:R-:W-:Y:S01]  /*6c60*/  FFMA.FTZ R29, R33, R38, R34 ;  /* 0x00000026211d7223 */ /* 0x000fe20000010022 */
[----:B------:R-:W-:-:S03]  /*6c70*/  LEA R30, P0, R28, UR12, 0x1 ;  /* 0x0000000c1c1e7c11 */ /* 0x000fc6000f8008ff */
[----:B------:R-:W-:Y:S01]  /*6c80*/  FFMA.FTZ R43, R82, R25, -R29 ;  /* 0x00000019522b7223 */ /* 0x000fe2000001081d */
[-C--:B------:R-:W-:Y:S01]  /*6c90*/  FMUL.FTZ R29, R41, R8.reuse ;  /* 0x00000008291d7220 */ /* 0x080fe20000410000 */
[----:B------:R-:W-:Y:S02]  /*6ca0*/  LEA.HI.X R31, R28, UR13, R31, 0x1, P0 ;  /* 0x0000000d1c1f7c11 */ /* 0x000fe400080f0c1f */
[----:B------:R-:W-:-:S05]  /*6cb0*/  FMUL.FTZ R16, R43, R8 ;  /* 0x000000082b107220 */ /* 0x000fca0000410000 */
[----:B------:R-:W-:-:S05]  /*6cc0*/  F2FP.F16.F32.PACK_AB R29, R16, R29 ;  /* 0x0000001d101d723e */ /* 0x000fca00000000ff */
[----:B------:R0:W-:Y:S02]  /*6cd0*/  STG.E desc[UR8][R30.64], R29 ;  /* 0x0000001d1e007986 */ /* 0x0001e4000c101908 */
.L_x_844:
[----:B------:R-:W-:Y:S05]  /*6ce0*/  BSYNC B0 ;  /* 0x0000000000007941 */ /* 0x000fea0003800000 */
.L_x_843:
[----:B------:R-:W-:Y:S01]  /*6cf0*/  ISETP.NE.AND P0, PT, RZ, UR10, PT ;  /* 0x0000000aff007c0c */ /* 0x000fe2000bf05270 */
[C---:B0-----:R-:W-:Y:S01]  /*6d00*/  FADD.FTZ R29, -R22.reuse, R37 ;  /* 0x00000025161d7221 */ /* 0x041fe20000010100 */
        /* <DEDUP_REMOVED lines=26> */
.L_x_845:
        /* <DEDUP_REMOVED lines=15> */
[----:B------:R-:W-:Y:S02]  /*6fa0*/  FFMA.FTZ R28, R33, R45, R34 ;  /* 0x0000002d211c7223 */ /* 0x000fe40000010022 */
[----:B------:R-:W-:Y:S02]  /*6fb0*/  FMUL.FTZ R16, R39, R8 ;  /* 0x0000000827107220 */ /* 0x000fe40000410000 */
[----:B------:R-:W-:-:S04]  /*6fc0*/  FFMA.FTZ R41, R41, R24, -R28 ;  /* 0x0000001829297223 */ /* 0x000fc8000001081c */
[----:B------:R-:W-:-:S05]  /*6fd0*/  FMUL.FTZ R29, R41, R8 ;  /* 0x00000008291d7220 */ /* 0x000fca0000410000 */
[----:B------:R-:W-:-:S05]  /*6fe0*/  F2FP.F16.F32.PACK_AB R29, R16, R29 ;  /* 0x0000001d101d723e */ /* 0x000fca00000000ff */
[----:B------:R0:W-:Y:S02]  /*6ff0*/  STG.E desc[UR8][R30.64], R29 ;  /* 0x0000001d1e007986 */ /* 0x0001e4000c101908 */
.L_x_847:
[----:B------:R-:W-:Y:S05]  /*7000*/  BSYNC B0 ;  /* 0x0000000000007941 */ /* 0x000fea0003800000 */
.L_x_846:
[----:B------:R-:W-:Y:S01]  /*7010*/  ISETP.NE.AND P0, PT, RZ, UR10, PT ;  /* 0x0000000aff007c0c */ /* 0x000fe2000bf05270 */
[C---:B0-----:R-:W-:Y:S01]  /*7020*/  FADD.FTZ R29, -R22.reuse, R37 ;  /* 0x00000025161d7221 */ /* 0x041fe20000010100 */
[----:B------:R-:W-:Y:S01]  /*7030*/  FADD.FTZ R31, -R22, R23 ;  /* 0x00000017161f7221 */ /* 0x000fe20000010100 */
[--C-:B------:R-:W-:Y:S02]  /*7040*/  HADD2.F32 R39, -RZ, R80.reuse.H0_H0 ;  /* 0x20000050ff277230 */ /* 0x100fe40000004100 */
[----:B------:R-:W-:Y:S02]  /*7050*/  HADD2.F32 R80, -RZ, R80.H1_H1 ;  /* 0x30000050ff507230 */ /* 0x000fe40000004100 */
[-C--:B------:R-:W-:Y:S01]  /*7060*/  FMUL.FTZ R47, R29, R8.reuse ;  /* 0x000000081d2f7220 */ /* 0x080fe20000410000 */
[--C-:B------:R-:W-:Y:S02]  /*7070*/  HADD2.F32 R23, -RZ, R64.reuse.H0_H0 ;  /* 0x20000040ff177230 */ /* 0x100fe40000004100 */
        /* <DEDUP_REMOVED lines=21> */
.L_x_848:
        /* <DEDUP_REMOVED lines=21> */
.L_x_850:
[----:B------:R-:W-:Y:S05]  /*7320*/  BSYNC B0 ;  /* 0x0000000000007941 */ /* 0x000fea0003800000 */
.L_x_849:
        /* <DEDUP_REMOVED lines=28> */
.L_x_851:
        /* <DEDUP_REMOVED lines=21> */
.L_x_853:
[----:B------:R-:W-:Y:S05]  /*7640*/  BSYNC B0 ;  /* 0x0000000000007941 */ /* 0x000fea0003800000 */
.L_x_852:
        /* <DEDUP_REMOVED lines=28> */
.L_x_854:
        /* <DEDUP_REMOVED lines=16> */
[----:B------:R-:W-:Y:S01]  /*7910*/  FFMA.FTZ R31, R31, R24, -R16 ;  /* 0x000000181f1f7223 */ /* 0x000fe20000010810 */
[----:B------:R-:W-:-:S03]  /*7920*/  FMUL.FTZ R16, R37, R8 ;  /* 0x0000000825107220 */ /* 0x000fc60000410000 */
[----:B------:R-:W-:-:S05]  /*7930*/  FMUL.FTZ R17, R31, R8 ;  /* 0x000000081f117220 */ /* 0x000fca0000410000 */
[----:B------:R-:W-:-:S05]  /*7940*/  F2FP.F16.F32.PACK_AB R17, R16, R17 ;  /* 0x000000111011723e */ /* 0x000fca00000000ff */
[----:B------:R0:W-:Y:S02]  /*7950*/  STG.E desc[UR8][R28.64], R17 ;  /* 0x000000111c007986 */ /* 0x0001e4000c101908 */
.L_x_856:
[----:B------:R-:W-:Y:S05]  /*7960*/  BSYNC B0 ;  /* 0x0000000000007941 */ /* 0x000fea0003800000 */
.L_x_855:
[----:B------:R-:W-:Y:S01]  /*7970*/  ISETP.NE.AND P0, PT, RZ, UR10, PT ;  /* 0x0000000aff007c0c */ /* 0x000fe2000bf05270 */
[C---:B------:R-:W-:Y:S01]  /*7980*/  FADD.FTZ R9, -R22.reuse, R9 ;  /* 0x0000000916097221 */ /* 0x040fe20000010100 */
        /* <DEDUP_REMOVED lines=26> */
.L_x_857:
[----:B------:R-:W-:Y:S01]  /*7b30*/  LOP3.LUT P0, RZ, R7, 0x4, RZ, 0xc0, !PT ;  /* 0x0000000407ff7812 */ /* 0x000fe2000780c0ff */
[----:B------:R-:W-:-:S12]  /*7b40*/  BSSY B0, `(.L_x_858) ;  /* 0x0000014000007945 */ /* 0x000fd80003800000 */
[----:B------:R-:W-:Y:S05]  /*7b50*/  @!P0 BRA `(.L_x_859) ;  /* 0x0000000000488947 */ /* 0x000fea0003800000 */
[----:B------:R-:W-:Y:S01]  /*7b60*/  ULDC.64 UR12, c[0x0][0x288] ;  /* 0x0000a200000c7ab9 */ /* 0x000fe20000000a00 */
[----:B------:R-:W-:Y:S01]  /*7b70*/  MOV R16, R18 ;  /* 0x0000001200107202 */ /* 0x000fe20000000f00 */
[----:B------:R-:W-:Y:S01]  /*7b80*/  IMAD R9, R117, UR12, RZ ;  /* 0x0000000c75097c24 */ /* 0x000fe2000f8e02ff */
[----:B0-----:R-:W-:Y:S01]  /*7b90*/  MOV R17, R21 ;  /* 0x0000001500117202 */ /* 0x001fe20000000f00 */
        /* <DEDUP_REMOVED lines=12> */
[----:B------:R-:W-:-:S05]  /*7c60*/  F2FP.F16.F32.PACK_AB R9, R9, R10 ;  /* 0x0000000a0909723e */ /* 0x000fca00000000ff */
[----:B------:R1:W-:Y:S02]  /*7c70*/  STG.E desc[UR8][R28.64], R9 ;  /* 0x000000091c007986 */ /* 0x0003e4000c101908 */
.L_x_859:
[----:B------:R-:W-:Y:S05]  /*7c80*/  BSYNC B0 ;  /* 0x0000000000007941 */ /* 0x000fea0003800000 */
.L_x_858:
[----:B------:R-:W-:Y:S01]  /*7c90*/  ISETP.NE.AND P0, PT, RZ, UR10, PT ;  /* 0x0000000aff007c0c */ /* 0x000fe2000bf05270 */
[C---:B------:R-:W-:Y:S01]  /*7ca0*/  FADD.FTZ R41, -R22.reuse, R41 ;  /* 0x0000002916297221 */ /* 0x040fe20000010100 */
[----:B------:R-:W-:Y:S01]  /*7cb0*/  FADD.FTZ R43, -R22, R43 ;  /* 0x0000002b162b7221 */ /* 0x000fe20000010100 */
[--C-:B-1----:R-:W-:Y:S02]  /*7cc0*/  HADD2.F32 R9, -RZ, R76.reuse.H0_H0 ;  /* 0x2000004cff097230 */ /* 0x102fe40000004100 */
        /* <DEDUP_REMOVED lines=24> */
.L_x_860:
[----:B------:R-:W-:Y:S01]  /*7e50*/  LOP3.LUT P0, RZ, R7, 0x2, RZ, 0xc0, !PT ;  /* 0x0000000207ff7812 */ /* 0x000fe2000780c0ff */
[----:B------:R-:W-:-:S12]  /*7e60*/  BSSY B0, `(.L_x_861) ;  /* 0x0000014000007945 */ /* 0x000fd80003800000 */
[----:B------:R-:W-:Y:S05]  /*7e70*/  @!P0 BRA `(.L_x_862) ;  /* 0x0000000000488947 */ /* 0x000fea0003800000 */
[----:B------:R-:W-:Y:S01]  /*7e80*/  ULDC.64 UR12, c[0x0][0x288] ;  /* 0x0000a200000c7ab9 */ /* 0x000fe20000000a00 */
[----:B------:R-:W-:Y:S01]  /*7e90*/  MOV R10, R18 ;  /* 0x00000012000a7202 */ /* 0x000fe20000000f00 */
[----:B------:R-:W-:Y:S01]  /*7ea0*/  IMAD R16, R116, UR12, RZ ;  /* 0x0000000c74107c24 */ /* 0x000fe2000f8e02ff */
[----:B------:R-:W-:-:S03]  /*7eb0*/  MOV R11, R21 ;  /* 0x00000015000b7202 */ /* 0x000fc60000000f00 */
[C---:B0-----:R-:W-:Y:S02]  /*7ec0*/  IMAD R17, R103.reuse, UR13, R16 ;  /* 0x0000000d67117c24 */ /* 0x041fe4000f8e0210 */
        /* <DEDUP_REMOVED lines=13> */
.L_x_862:
[----:B------:R-:W-:Y:S05]  /*7fa0*/  BSYNC B0 ;  /* 0x0000000000007941 */ /* 0x000fea0003800000 */
.L_x_861:
[----:B------:R-:W-:Y:S01]  /*7fb0*/  ISETP.NE.AND P6, PT, RZ, UR10, PT ;  /* 0x0000000aff007c0c */ /* 0x000fe2000bfc5270 */
[C---:B------:R-:W-:Y:S01]  /*7fc0*/  FADD.FTZ R37, -R22.reuse, R37 ;  /* 0x0000002516257221 */ /* 0x040fe20000010100 */
[----:B------:R-:W-:Y:S01]  /*7fd0*/  FADD.FTZ R39, -R22, R39 ;  /* 0x0000002716277221 */ /* 0x000fe20000010100 */
[--C-:B-1----:R-:W-:Y:S02]  /*7fe0*/  HADD2.F32 R9, -RZ, R75.reuse.H0_H0 ;  /* 0x2000004bff097230 */ /* 0x102fe40000004100 */
[----:B0-----:R-:W-:Y:S02]  /*7ff0*/  HADD2.F32 R28, -RZ, R75.H1_H1 ;  /* 0x3000004bff1c7230 */ /* 0x001fe40000004100 */
        /* <DEDUP_REMOVED lines=23> */
.L_x_863:
        /* <DEDUP_REMOVED lines=20> */
.L_x_865:
[----:B------:R-:W-:Y:S05]  /*82b0*/  BSYNC B0 ;  /* 0x0000000000007941 */ /* 0x000fea0003800000 */
.L_x_864:
[C---:B------:R-:W-:Y:S01]  /*82c0*/  FADD.FTZ R31, -R22.reuse, R31 ;  /* 0x0000001f161f7221 */ /* 0x040fe20000010100 */
[----:B------:R-:W-:Y:S01]  /*82d0*/  FADD.FTZ R41, -R22, R41 ;  /* 0x0000002916297221 */ /* 0x000fe20000010100 */
[--C-:B0-----:R-:W-:Y:S02]  /*82e0*/  HADD2.F32 R9, -RZ, R74.reuse.H0_H0 ;  /* 0x2000004aff097230 */ /* 0x101fe40000004100 */
[----:B------:R-:W-:Y:S02]  /*82f0*/  HADD2.F32 R74, -RZ, R74.H1_H1 ;  /* 0x3000004aff4a7230 */ /* 0x000fe40000004100 */
[-C--:B------:R-:W-:Y:S01]  /*8300*/  FMUL.FTZ R31, R31, R8.reuse ;  /* 0x000000081f1f7220 */ /* 0x080fe20000410000 */
        /* <DEDUP_REMOVED lines=22> */
.L_x_866:
        /* <DEDUP_REMOVED lines=20> */
.L_x_868:
[----:B------:R-:W-:Y:S05]  /*85b0*/  BSYNC B0 ;  /* 0x0000000000007941 */ /* 0x000fea0003800000 */
.L_x_867:
        /* <DEDUP_REMOVED lines=27> */
.L_x_869:
        /* <DEDUP_REMOVED lines=20> */
.L_x_871:
[----:B------:R-:W-:Y:S05]  /*88b0*/  BSYNC B0 ;  /* 0x0000000000007941 */ /* 0x000fea0003800000 */
.L_x_870:
        /* <DEDUP_REMOVED lines=27> */
.L_x_872:
        /* <DEDUP_REMOVED lines=20> */
.L_x_874:
[----:B------:R-:W-:Y:S05]  /*8bb0*/  BSYNC B0 ;  /* 0x0000000000007941 */ /* 0x000fea0003800000 */
.L_x_873:
[C---:B------:R-:W-:Y:S01]  /*8bc0*/  FADD.FTZ R29, -R22.reuse, R29 ;  /* 0x0000001d161d7221 */ /* 0x040fe20000010100 */
[----:B------:R-:W-:Y:S01]  /*8bd0*/  FADD.FTZ R37, -R22, R37 ;  /* 0x0000002516257221 */ /* 0x000fe20000010100 */
[----:B------:R-:W-:Y:S02]  /*8be0*/  IMAD R32, R35, UR7, R32 ;  /* 0x0000000723207c24 */ /* 0x000fe4000f8e0220 */
[--C-:B0-----:R-:W-:Y:S02]  /*8bf0*/  HADD2.F32 R9, -RZ, R71.reuse.H0_H0 ;  /* 0x20000047ff097230 */ /* 0x101fe40000004100 */
[-C--:B------:R-:W-:Y:S01]  /*8c00*/  FMUL.FTZ R29, R29, R8.reuse ;  /* 0x000000081d1d7220 */ /* 0x080fe20000410000 */
[----:B------:R-:W-:Y:S02]  /*8c10*/  HADD2.F32 R14, -RZ, R71.H1_H1 ;  /* 0x30000047ff0e7230 */ /* 0x000fe40000004100 */
        /* <DEDUP_REMOVED lines=21> */
.L_x_875:
        /* <DEDUP_REMOVED lines=20> */
.L_x_877:
[----:B------:R-:W-:Y:S05]  /*8eb0*/  BSYNC B0 ;  /* 0x0000000000007941 */ /* 0x000fea0003800000 */
.L_x_876:
[----:B------:R-:W-:Y:S02]  /*8ec0*/  HADD2.F32 R69, -RZ, R69.H1_H1 ;  /* 0x30000045ff457230 */ /* 0x000fe40000004100 */
[----:B------:R-:W-:Y:S01]  /*8ed0*/  FADD.FTZ R31, -R22, R31 ;  /* 0x0000001f161f7221 */ /* 0x000fe20000010100 */
[----:B------:R-:W-:Y:S01]  /*8ee0*/  IADD3 R29, R32, 0x180, RZ ;  /* 0x00000180201d7810 */ /* 0x000fe20007ffe0ff */
[----:B------:R-:W-:Y:S01]  /*8ef0*/  ULDC.64 UR12, c[0x0][0x290] ;  /* 0x0000a400000c7ab9 */ /* 0x000fe20000000a00 */
[--C-:B0-----:R-:W-:Y:S02]  /*8f00*/  HADD2.F32 R9, -RZ, R86.reuse.H0_H0 ;  /* 0x20000056ff097230 */ /* 0x101fe40000004100 */
[----:B------:R-:W-:Y:S01]  /*8f10*/  FADD.FTZ R69, -R22, R69 ;  /* 0x0000004516457221 */ /* 0x000fe20000010100 */
[----:B------:R-:W-:Y:S02]  /*8f20*/  HADD2.F32 R86, -RZ, R86.H1_H1 ;  /* 0x30000056ff567230 */ /* 0x000fe40000004100 */
        /* <DEDUP_REMOVED lines=22> */
.L_x_878:
[----:B------:R-:W-:Y:S01]  /*9090*/  ISETP.GE.U32.AND P0, PT, R29, UR12, PT ;  /* 0x0000000c1d007c0c */ /* 0x000fe2000bf06070 */
[----:B------:R-:W-:Y:S01]  /*90a0*/  BSSY B0, `(.L_x_879) ;  /* 0x0000019000007945 */ /* 0x000fe20003800000 */
[--C-:B------:R-:W-:Y:S02]  /*90b0*/  HADD2.F32 R15, -RZ, R70.reuse.H0_H0 ;  /* 0x20000046ff0f7230 */ /* 0x100fe40000004100 */
[----:B------:R-:W-:Y:S01]  /*90c0*/  ISETP.GE.AND.EX P0, PT, R35, UR13, PT, P0 ;  /* 0x0000000d23007c0c */ /* 0x000fe2000bf06300 */
[----:B------:R-:W-:-:S03]  /*90d0*/  HADD2.F32 R17, -RZ, R70.H1_H1 ;  /* 0x30000046ff117230 */ /* 0x000fc60000004100 */
[----:B------:R-:W-:-:S13]  /*90e0*/  ISETP.LT.U32.AND P0, PT, R2, 0x1e0, !P0 ;  /* 0x000001e00200780c */ /* 0x000fda0004701070 */
[----:B------:R-:W-:Y:S05]  /*90f0*/  @!P0 BRA `(.L_x_880) ;  /* 0x00000000004c8947 */ /* 0x000fea0003800000 */
[----:B------:R-:W-:Y:S01]  /*9100*/  SHF.R.S32.HI R10, RZ, 0x1f, R97 ;  /* 0x0000001fff0a7819 */ /* 0x000fe20000011461 */
[----:B------:R-:W-:Y:S01]  /*9110*/  ULDC.64 UR14, c[0x0][0x288] ;  /* 0x0000a200000e7ab9 */ /* 0x000fe20000000a00 */
[----:B------:R-:W-:-:S03]  /*9120*/  MOV R11, R21 ;  /* 0x00000015000b7202 */ /* 0x000fc60000000f00 */
        /* <DEDUP_REMOVED lines=16> */
.L_x_880:
[----:B------:R-:W-:Y:S05]  /*9230*/  BSYNC B0 ;  /* 0x0000000000007941 */ /* 0x000fea0003800000 */
.L_x_879:
[----:B------:R-:W-:Y:S01]  /*9240*/  FADD.FTZ R15, -R22, R15 ;  /* 0x0000000f160f7221 */ /* 0x000fe20000010100 */
[----:B------:R-:W-:Y:S01]  /*9250*/  IADD3 R31, R32, 0x1a0, RZ ;  /* 0x000001a0201f7810 */ /* 0x000fe20007ffe0ff */
[----:B------:R-:W-:Y:S01]  /*9260*/  FADD.FTZ R17, -R22, R17 ;  /* 0x0000001116117221 */ /* 0x000fe20000010100 */
[--C-:B0-----:R-:W-:Y:S02]  /*9270*/  HADD2.F32 R9, -RZ, R85.reuse.H0_H0 ;  /* 0x20000055ff097230 */ /* 0x101fe40000004100 */
[-C--:B------:R-:W-:Y:S01]  /*9280*/  FMUL.FTZ R29, R15, R8.reuse ;  /* 0x000000080f1d7220 */ /* 0x080fe20000410000 */
[----:B------:R-:W-:Y:S01]  /*9290*/  HADD2.F32 R14, -RZ, R85.H1_H1 ;  /* 0x30000055ff0e7230 */ /* 0x000fe20000004100 */
        /* <DEDUP_REMOVED lines=21> */
.L_x_881:
[----:B------:R-:W-:Y:S01]  /*93f0*/  ISETP.GE.U32.AND P0, PT, R31, UR12, PT ;  /* 0x0000000c1f007c0c */ /* 0x000fe2000bf06070 */
[----:B------:R-:W-:Y:S01]  /*9400*/  BSSY B0, `(.L_x_882) ;  /* 0x0000018000007945 */ /* 0x000fe20003800000 */
[--C-:B------:R-:W-:Y:S02]  /*9410*/  HADD2.F32 R15, -RZ, R67.reuse.H0_H0 ;  /* 0x20000043ff0f7230 */ /* 0x100fe40000004100 */
[----:B------:R-:W-:Y:S01]  /*9420*/  ISETP.GE.AND.EX P0, PT, R35, UR13, PT, P0 ;  /* 0x0000000d23007c0c */ /* 0x000fe2000bf06300 */
[----:B------:R-:W-:-:S03]  /*9430*/  HADD2.F32 R67, -RZ, R67.H1_H1 ;  /* 0x30000043ff437230 */ /* 0x000fc60000004100 */
[----:B------:R-:W-:-:S13]  /*9440*/  ISETP.LT.U32.AND P0, PT, R2, 0x1e0, !P0 ;  /* 0x000001e00200780c */ /* 0x000fda0004701070 */
        /* <DEDUP_REMOVED lines=19> */
.L_x_883:
[----:B------:R-:W-:Y:S05]  /*9580*/  BSYNC B0 ;  /* 0x0000000000007941 */ /* 0x000fea0003800000 */
.L_x_882:
        /* <DEDUP_REMOVED lines=27> */
.L_x_884:
[----:B------:R-:W-:Y:S01]  /*9740*/  ISETP.GE.U32.AND P0, PT, R31, UR12, PT ;  /* 0x0000000c1f007c0c */ /* 0x000fe2000bf06070 */
[--C-:B------:R-:W-:Y:S01]  /*9750*/  HADD2.F32 R11, -RZ, R68.reuse.H0_H0 ;  /* 0x20000044ff0b7230 */ /* 0x100fe20000004100 */
[----:B------:R-:W-:Y:S01]  /*9760*/  BSSY B0, `(.L_x_885) ;  /* 0x0000019000007945 */ /* 0x000fe20003800000 */
[----:B------:R-:W-:Y:S01]  /*9770*/  HADD2.F32 R13, -RZ, R68.H1_H1 ;  /* 0x30000044ff0d7230 */ /* 0x000fe20000004100 */
[----:B------:R-:W-:Y:S02]  /*9780*/  ISETP.GE.AND.EX P0, PT, R35, UR13, PT, P0 ;  /* 0x0000000d23007c0c */ /* 0x000fe4000bf06300 */
[----:B------:R-:W-:Y:S02]  /*9790*/  FADD.FTZ R15, -R22, R11 ;  /* 0x0000000b160f7221 */ /* 0x000fe40000010100 */
[----:B------:R-:W-:Y:S01]  /*97a0*/  ISETP.LT.U32.AND P0, PT, R2, 0x1e0, !P0 ;  /* 0x000001e00200780c */ /* 0x000fe20004701070 */
[----:B------:R-:W-:-:S12]  /*97b0*/  FADD.FTZ R17, -R22, R13 ;  /* 0x0000000d16117221 */ /* 0x000fd80000010100 */
        /* <DEDUP_REMOVED lines=19> */
.L_x_886:
[----:B------:R-:W-:Y:S05]  /*98f0*/  BSYNC B0 ;  /* 0x0000000000007941 */ /* 0x000fea0003800000 */
.L_x_885:
[----:B------:R-:W-:Y:S01]  /*9900*/  IADD3 R32, R32, 0x1e0, RZ ;  /* 0x000001e020207810 */ /* 0x000fe20007ffe0ff */
        /* <DEDUP_REMOVED lines=24> */
.L_x_887:
[----:B------:R-:W-:Y:S01]  /*9a90*/  ISETP.GE.U32.AND P0, PT, R32, UR12, PT ;  /* 0x0000000c20007c0c */ /* 0x000fe2000bf06070 */
[----:B------:R-:W-:Y:S03]  /*9aa0*/  BSSY B0, `(.L_x_888) ;  /* 0x0000015000007945 */ /* 0x000fe60003800000 */
[----:B------:R-:W-:-:S04]  /*9ab0*/  ISETP.GE.AND.EX P0, PT, R28, UR13, PT, P0 ;  /* 0x0000000d1c007c0c */ /* 0x000fc8000bf06300 */
[----:B------:R-:W-:-:S13]  /*9ac0*/  ISETP.LT.U32.AND P0, PT, R2, 0x1e0, !P0 ;  /* 0x000001e00200780c */ /* 0x000fda0004701070 */
[----:B------:R-:W-:Y:S05]  /*9ad0*/  @!P0 BRA `(.L_x_889) ;  /* 0x0000000000448947 */ /* 0x000fea0003800000 */
[----:B------:R-:W-:Y:S01]  /*9ae0*/  ULDC.64 UR12, c[0x0][0x288] ;  /* 0x0000a200000c7ab9 */ /* 0x000fe20000000a00 */
[----:B------:R-:W-:Y:S01]  /*9af0*/  MOV R19, R21 ;  /* 0x0000001500137202 */ /* 0x000fe20000000f00 */
[--C-:B------:R-:W-:Y:S01]  /*9b00*/  FFMA.FTZ R14, R33, R23, R34.reuse ;  /* 0x00000017210e7223 */ /* 0x100fe20000010022 */
        /* <DEDUP_REMOVED lines=11> */
[----:B------:R-:W-:Y:S02]  /*9bc0*/  F2FP.F16.F32.PACK_AB R9, R8, R9 ;  /* 0x000000090809723e */ /* 0x000fe400000000ff */
[----:B------:R-:W-:-:S05]  /*9bd0*/  LEA.HI.X R11, R18, UR13, R11, 0x1, P0 ;  /* 0x0000000d120b7c11 */ /* 0x000fca00080f0c0b */
[----:B------:R0:W-:Y:S02]  /*9be0*/  STG.E desc[UR8][R10.64], R9 ;  /* 0x000000090a007986 */ /* 0x0001e4000c101908 */
.L_x_889:
[----:B------:R-:W-:Y:S05]  /*9bf0*/  BSYNC B0 ;  /* 0x0000000000007941 */ /* 0x000fea0003800000 */
.L_x_888:
[----:B------:R-:W-:Y:S02]  /*9c00*/  IADD3 R6, R4, R6, RZ ;  /* 0x0000000604067210 */ /* 0x000fe40007ffe0ff */
[----:B------:R-:W-:Y:S02]  /*9c10*/  IADD3 R87, R87, 0x1, RZ ;  /* 0x0000000157577810 */ /* 0x000fe40007ffe0ff */
[----:B------:R-:W-:-:S13]  /*9c20*/  ISETP.GE.AND P0, PT, R6, UR4, PT ;  /* 0x0000000406007c0c */ /* 0x000fda000bf06270 */
[----:B------:R-:W-:Y:S05]  /*9c30*/  @!P0 BRA `(.L_x_890) ;  /* 0xffffff6800c08947 */ /* 0x000fea000383ffff */
.L_x_807:
[----:B------:R-:W1:Y:S01]  /*9c40*/  LDC R6, c[0x0][0xc] ;  /* 0x00000300ff067b82 */ /* 0x000e620000000800 */
[----:B------:R-:W-:Y:S01]  /*9c50*/  ISETP.NE.AND P2, PT, R2, RZ, PT ;  /* 0x000000ff0200720c */ /* 0x000fe20003f45270 */
[----:B------:R-:W-:Y:S06]  /*9c60*/  BSSY B0, `(.L_x_891) ;  /* 0x0000015000007945 */ /* 0x000fec0003800000 */
[----:B0-----:R-:W0:Y:S08]  /*9c70*/  LDC R9, c[0x0][0x10] ;  /* 0x00000400ff097b82 */ /* 0x001e300000000800 */
[----:B------:R-:W2:Y:S01]  /*9c80*/  LDC.64 R4, c[0x0][0x258] ;  /* 0x00009600ff047b82 */ /* 0x000ea20000000a00 */
[----:B-1----:R-:W-:-:S02]  /*9c90*/  IADD3 R3, R6, -0x1, RZ ;  /* 0xffffffff06037810 */ /* 0x002fc40007ffe0ff */
[----:B------:R-:W-:Y:S02]  /*9ca0*/  ISETP.NE.AND P1, PT, R6, 0x1, PT ;  /* 0x000000010600780c */ /* 0x000fe40003f25270 */
[----:B------:R-:W-:Y:S02]  /*9cb0*/  ISETP.NE.AND P0, PT, R3, UR7, PT ;  /* 0x0000000703007c0c */ /* 0x000fe4000bf05270 */
[C---:B0-----:R-:W-:Y:S02]  /*9cc0*/  SHF.L.U32 R3, R9.reuse, 0x1, RZ ;  /* 0x0000000109037819 */ /* 0x041fe400000006ff */
        /* <DEDUP_REMOVED lines=14> */
.L_x_892:
[----:B------:R-:W-:Y:S05]  /*9db0*/  BSYNC B0 ;  /* 0x0000000000007941 */ /* 0x000fea0003800000 */
.L_x_891:
[----:B------:R-:W-:Y:S05]  /*9dc0*/  @P0 EXIT ;  /* 0x000000000000094d */ /* 0x000fea0003800000 */
[----:B------:R-:W-:Y:S05]  /*9dd0*/  @P2 BRA `(.L_x_893) ;  /* 0x0000000000202947 */ /* 0x000fea0003800000 */
[----:B------:R-:W-:-:S05]  /*9de0*/  IMAD R0, R6, R9, RZ ;  /* 0x0000000906007224 */ /* 0x000fca00078e02ff */
[----:B------:R-:W-:-:S13]  /*9df0*/  ISETP.NE.AND P0, PT, R0, -0x1, PT ;  /* 0xffffffff0000780c */ /* 0x000fda0003f05270 */
[----:B------:R-:W-:Y:S05]  /*9e00*/  @!P0 BRA `(.L_x_893) ;  /* 0x0000000000148947 */ /* 0x000fea0003800000 */
.L_x_894:
[----:B0-----:R-:W2:Y:S04]  /*9e10*/  LDG.E.STRONG.GPU R3, desc[UR8][R4.64] ;  /* 0x0000000804037981 */ /* 0x001ea8000c1ef900 */
[----:B--2---:R-:W-:Y:S01]  /*9e20*/  CCTL.IVALL ;  /* 0x00000000ff00798f */ /* 0x004fe20002000000 */
[----:B------:R-:W-:Y:S05]  /*9e30*/  YIELD ;  /* 0x0000000000007946 */ /* 0x000fea0003800000 */
[----:B------:R-:W-:-:S13]  /*9e40*/  ISETP.NE.AND P0, PT, R3, R0, PT ;  /* 0x000000000300720c */ /* 0x000fda0003f05270 */
[----:B------:R-:W-:Y:S05]  /*9e50*/  @P0 BRA `(.L_x_894) ;  /* 0xfffffffc00ec0947 */ /* 0x000fea000383ffff */
.L_x_893:
[----:B------:R-:W-:Y:S05]  /*9e60*/  WARPSYNC.ALL ;  /* 0x0000000000007948 */ /* 0x000fea0003800000 */
[----:B------:R-:W1:Y:S08]  /*9e70*/  LDC.64 R24, c[0x0][0x288] ;  /* 0x0000a200ff187b82 */ /* 0x000e700000000a00 */
[----:B------:R-:W-:Y:S01]  /*9e80*/  BAR.SYNC.DEFER_BLOCKING 0x0 ;  /* 0x0000000000007b1d */ /* 0x000fe20000010000 */
[----:B-1----:R-:W-:-:S04]  /*9e90*/  LEA.HI R0, P0, R25, R24, RZ, 0x1 ;  /* 0x0000001819007211 */ /* 0x002fc800078108ff */
[----:B0-----:R-:W-:-:S04]  /*9ea0*/  IADD3.X R3, RZ, R25, RZ, P0, !PT ;  /* 0x00000019ff037210 */ /* 0x001fc800007fe4ff */
[--C-:B------:R-:W-:Y:S02]  /*9eb0*/  SHF.R.S64 R27, R0, 0x1, R3.reuse ;  /* 0x00000001001b7819 */ /* 0x100fe40000001003 */
[----:B------:R-:W-:Y:S02]  /*9ec0*/  SHF.R.S32.HI R0, RZ, 0x1f, R2 ;  /* 0x0000001fff007819 */ /* 0x000fe40000011402 */
[----:B------:R-:W-:Y:S02]  /*9ed0*/  SHF.R.S32.HI R29, RZ, 0x1, R3 ;  /* 0x00000001ff1d7819 */ /* 0x000fe40000011403 */
[----:B------:R-:W-:-:S04]  /*9ee0*/  ISETP.GT.U32.AND P0, PT, R27, R2, PT ;  /* 0x000000021b00720c */ /* 0x000fc80003f04070 */
[----:B------:R-:W-:-:S13]  /*9ef0*/  ISETP.GT.AND.EX P0, PT, R29, R0, PT, P0 ;  /* 0x000000001d00720c */ /* 0x000fda0003f04300 */
[----:B------:R-:W-:Y:S05]  /*9f00*/  @!P0 EXIT ;  /* 0x000000000000894d */ /* 0x000fea0003800000 */
[----:B------:R-:W-:Y:S01]  /*9f10*/  IMAD.WIDE.U32 R4, R24, 0x3, RZ ;  /* 0x0000000318047825 */ /* 0x000fe200078e00ff */
[----:B------:R-:W-:Y:S01]  /*9f20*/  LEA R3, R25, R25, 0x1 ;  /* 0x0000001919037211 */ /* 0x000fe200078e08ff */
[----:B------:R-:W0:Y:S01]  /*9f30*/  LDC.64 R16, c[0x0][0x218] ;  /* 0x00008600ff107b82 */ /* 0x000e220000000a00 */
[----:B------:R-:W-:Y:S01]  /*9f40*/  SHF.L.U64.HI R33, R27, 0x2, R29 ;  /* 0x000000021b217819 */ /* 0x000fe2000001021d */
[----:B------:R-:W-:Y:S01]  /*9f50*/  ULDC.64 UR4, c[0x0][0x268] ;  /* 0x00009a0000047ab9 */ /* 0x000fe20000000a00 */
[----:B------:R-:W-:-:S04]  /*9f60*/  IADD3 R3, R5, R3, RZ ;  /* 0x0000000305037210 */ /* 0x000fc80007ffe0ff */
[----:B------:R-:W-:Y:S01]  /*9f70*/  LEA.HI R4, P0, R3, R4, RZ, 0x1 ;  /* 0x0000000403047211 */ /* 0x000fe200078108ff */
[----:B------:R-:W1:Y:S03]  /*9f80*/  LDC.64 R18, c[0x0][0x220] ;  /* 0x00008800ff127b82 */ /* 0x000e660000000a00 */
[----:B------:R-:W-:-:S04]  /*9f90*/  IADD3.X R3, RZ, R3, RZ, P0, !PT ;  /* 0x00000003ff037210 */ /* 0x000fc800007fe4ff */
[--C-:B------:R-:W-:Y:S02]  /*9fa0*/  SHF.R.S64 R31, R4, 0x1, R3.reuse ;  /* 0x00000001041f7819 */ /* 0x100fe40000001003 */
[----:B------:R-:W-:Y:S02]  /*9fb0*/  SHF.R.S32.HI R4, RZ, 0x1, R3 ;  /* 0x00000001ff047819 */ /* 0x000fe40000011403 */
[----:B------:R-:W-:Y:S02]  /*9fc0*/  SHF.L.U64.HI R3, R24, 0x2, R25 ;  /* 0x0000000218037819 */ /* 0x000fe40000010219 */
[----:B------:R-:W-:-:S07]  /*9fd0*/  SHF.L.U64.HI R25, R31, 0x2, R4 ;  /* 0x000000021f197819 */ /* 0x000fce0000010204 */
.L_x_895:
        /* <DEDUP_REMOVED lines=23> */
.L_x_896:
        /* <DEDUP_REMOVED lines=11> */
.L_x_3266:


//--------------------- .text._Z35group_norm_nhwc_bwd_one_pass_kernelI11Fp16IOBf16WLi64ELi30ELi480EEv26Group_norm_nhwc_bwd_params --------------------------
	.section	.text._Z35group_norm_nhwc_bwd_one_pass_kernelI11Fp16IOBf16WLi64ELi30ELi480EEv26Group_norm_nhwc_bwd_params,"ax",@progbits
	.align	128
        .global         _Z35group_norm_nhwc_bwd_one_pass_kernelI11Fp16IOBf16WLi64ELi30ELi480EEv26Group_norm_nhwc_bwd_params
        .type           _Z35group_norm_nhwc_bwd_one_pass_kernelI11Fp16IOBf16WLi64ELi30ELi480EEv26Group_norm_nhwc_bwd_params,@function
        .size           _Z35group_norm_nhwc_bwd_one_pass_kernelI11Fp16IOBf16WLi64ELi30ELi480EEv26Group_norm_nhwc_bwd_params,(.L_x_3267 - _Z35group_norm_nhwc_bwd_one_pass_kernelI11Fp16IOBf16WLi64ELi30ELi480EEv26Group_norm_nhwc_bwd_params)
        .other          _Z35group_norm_nhwc_bwd_one_pass_kernelI11Fp16IOBf16WLi64ELi30ELi480EEv26Group_norm_nhwc_bwd_params,@"STO_CUDA_ENTRY STV_DEFAULT"
_Z35group_norm_nhwc_bwd_one_pass_kernelI11Fp16IOBf16WLi64ELi30ELi480EEv26Group_norm_nhwc_bwd_params:
.text._Z35group_norm_nhwc_bwd_one_pass_kernelI11Fp16IOBf16WLi64ELi30ELi480EEv26Group_norm_nhwc_bwd_params:
        /* <DEDUP_REMOVED lines=21> */
[----:B------:R-:W-:Y:S01]  /*0150*/  IMAD R36, R3, -0xf, R0 ;  /* 0xfffffff103247824 */ /* 0x000fe200078e0200 */
[----:B------:R-:W-:-:S02]  /*0160*/  UIADD3 UR5, UR5, UR9, URZ ;  /* 0x0000000905057290 */ /* 0x000fc4000fffe03f */
[----:B------:R-:W-:Y:S02]  /*0170*/  UIADD3.X UR11, URZ, UR11, URZ, UP0, !UPT ;  /* 0x0000000b3f0b7290 */ /* 0x000fe400087fe43f */
[----:B------:R-:W2:Y:S01]  /*0180*/  LDC R2, c[0x0][0x10] ;  /* 0x00000400ff027b82 */ /* 0x000ea20000000800 */
[----:B------:R-:W-:Y:S01]  /*0190*/  ULEA.HI UR9, UP0, UR5, UR4, URZ, 0x1 ;  /* 0x0000000405097291 */ /* 0x000fe2000f81083f */
[----:B------:R-:W-:Y:S01]  /*01a0*/  SHF.L.U32 R36, R36, 0x1, RZ ;  /* 0x0000000124247819 */ /* 0x000fe200000006ff */
[----:B------:R-:W-:Y:S01]  /*01b0*/  UMOV UR7, 0x400 ;  /* 0x0000040000077882 */ /* 0x000fe20000000000 */
[----:B------:R-:W-:Y:S02]  /*01c0*/  USHF.R.S64 UR10, UR10, 0x1, UR11 ;  /* 0x000000010a0a7899 */ /* 0x000fe4000800100b */
[----:B------:R-:W-:Y:S02]  /*01d0*/  UIADD3.X UR5, URZ, UR5, URZ, UP0, !UPT ;  /* 0x000000053f057290 */ /* 0x000fe400087fe43f */
[----:B------:R-:W3:Y:S01]  /*01e0*/  LDC R33, c[0x0][0xc] ;  /* 0x00000300ff217b82 */ /* 0x000ee20000000800 */
[----:B0-----:R-:W-:Y:S01]  /*01f0*/  IMAD R34, R34, UR14, R3 ;  /* 0x0000000e22227c24 */ /* 0x001fe2000f8e0203 */
[----:B------:R-:W-:Y:S01]  /*0200*/  SHF.R.S32.HI R3, RZ, 0x1f, R0 ;  /* 0x0000001fff037819 */ /* 0x000fe20000011400 */
[----:B------:R-:W-:-:S02]  /*0210*/  USHF.R.S64 UR9, UR9, 0x1, UR5 ;  /* 0x0000000109097899 */ /* 0x000fc40008001005 */
[----:B------:R-:W-:Y:S01]  /*0220*/  USHF.R.S32.HI UR5, URZ, 0x1, UR5 ;  /* 0x000000013f057899 */ /* 0x000fe20008011405 */
[----:B------:R-:W-:Y:S01]  /*0230*/  ISETP.GE.U32.AND P1, PT, R34, UR16, PT ;  /* 0x0000001022007c0c */ /* 0x000fe2000bf26070 */
[----:B------:R-:W-:Y:S01]  /*0240*/  ULDC.U8 UR15, c[0x0][0x2a4] ;  /* 0x0000a900000f7ab9 */ /* 0x000fe20000000000 */
[----:B------:R-:W-:Y:S01]  /*0250*/  SHF.R.S32.HI R4, RZ, 0x1f, R34 ;  /* 0x0000001fff047819 */ /* 0x000fe20000011422 */
[----:B-1----:R-:W-:Y:S01]  /*0260*/  ULEA UR7, UR8, UR7, 0x18 ;  /* 0x0000000708077291 */ /* 0x002fe2000f8ec03f */
[----:B------:R-:W-:Y:S01]  /*0270*/  LEA.HI R3, R3, R0, RZ, 0x5 ;  /* 0x0000000003037211 */ /* 0x000fe200078f28ff */
[----:B------:R-:W-:Y:S01]  /*0280*/  USHF.R.S32.HI UR8, URZ, 0x1, UR11 ;  /* 0x000000013f087899 */ /* 0x000fe2000801140b */
[----:B------:R-:W-:Y:S01]  /*0290*/  ISETP.GE.AND.EX P1, PT, R4, UR17, PT, P1 ;  /* 0x0000001104007c0c */ /* 0x000fe2000bf26310 */
[----:B------:R-:W-:Y:S01]  /*02a0*/  USHF.L.U64.HI UR5, UR9, 0x2, UR5 ;  /* 0x0000000209057899 */ /* 0x000fe20008010205 */
[----:B------:R-:W-:Y:S01]  /*02b0*/  SHF.R.S32.HI R3, RZ, 0x5, R3 ;  /* 0x00000005ff037819 */ /* 0x000fe20000011403 */
[----:B------:R-:W-:Y:S01]  /*02c0*/  USHF.L.U64.HI UR8, UR10, 0x2, UR8 ;  /* 0x000000020a087899 */ /* 0x000fe20008010208 */
[----:B--2---:R-:W-:Y:S01]  /*02d0*/  IMAD R4, R2, UR14, R22 ;  /* 0x0000000e02047c24 */ /* 0x004fe2000f8e0216 */
[----:B------:R-:W-:-:S02]  /*02e0*/  IADD3 R4, R34, 0x20, RZ ;  /* 0x0000002022047810 */ /* 0x000fc40007ffe0ff */
[----:B------:R-:W-:Y:S02]  /*02f0*/  LEA R37, R3, UR7, 0x3 ;  /* 0x0000000703257c11 */ /* 0x000fe4000f8e18ff */
[----:B------:R-:W-:Y:S02]  /*0300*/  ISETP.LT.U32.AND P1, PT, R0, 0x1e0, !P1 ;  /* 0x000001e00000780c */ /* 0x000fe40004f21070 */
[----:B------:R-:W-:Y:S02]  /*0310*/  SHF.R.S32.HI R3, RZ, 0x1f, R4 ;  /* 0x0000001fff037819 */ /* 0x000fe40000011404 */
[----:B---3--:R-:W-:-:S04]  /*0320*/  LOP3.LUT R5, R33, 0x3, RZ, 0xc0, !PT ;  /* 0x0000000321057812 */ /* 0x008fc800078ec0ff */
[----:B------:R-:W-:-:S07]  /*0330*/  IADD3 R5, -R5, R33, RZ ;  /* 0x0000002105057210 */ /* 0x000fce0007ffe1ff */
.L_x_924:
[----:B0-----:R-:W0:Y:S01]  /*0340*/  LDC R8, c[0x0][0x2a0] ;  /* 0x0000a800ff087b82 */ /* 0x001e220000000800 */
[----:B------:R-:W-:Y:S01]  /*0350*/  IABS R12, R25 ;  /* 0x00000019000c7213 */ /* 0x000fe20000000000 */
[----:B------:R-:W-:Y:S01]  /*0360*/  ULDC.64 UR16, c[0x0][0x290] ;  /* 0x0000a40000107ab9 */ /* 0x000fe20000000a00 */
[----:B------:R-:W-:-:S05]  /*0370*/  ISETP.GE.AND P4, PT, R25, RZ, PT ;  /* 0x000000ff1900720c */ /* 0x000fca0003f86270 */
[----:B-1----:R-:W1:Y:S08]  /*0380*/  LDC R13, c[0x0][0x2ac] ;  /* 0x0000ab00ff0d7b82 */ /* 0x002e700000000800 */
[----:B------:R-:W2:Y:S01]  /*0390*/  @P1 LDC.64 R20, c[0x0][0x288] ;  /* 0x0000a200ff141b82 */ /* 0x000ea20000000a00 */
[----:B0-----:R-:W-:-:S07]  /*03a0*/  IABS R3, R8 ;  /* 0x0000000800037213 */ /* 0x001fce0000000000 */
        /* <DEDUP_REMOVED lines=8> */
[----:B------:R-:W-:Y:S02]  /*0430*/  IMAD.HI.U32 R5, R5, R7, R4 ;  /* 0x0000000705057227 */ /* 0x000fe400078e0004 */
[----:B------:R-:W3:Y:S04]  /*0440*/  LDC.64 R6, c[0x0][0x248] ;  /* 0x00009200ff067b82 */ /* 0x000ee80000000a00 */
[----:B------:R-:W-:-:S05]  /*0450*/  IMAD.HI.U32 R9, R5, R12, RZ ;  /* 0x0000000c05097227 */ /* 0x000fca00078e00ff */
[----:B------:R-:W-:-:S05]  /*0460*/  IADD3 R5, -R9, RZ, RZ ;  /* 0x000000ff09057210 */ /* 0x000fca0007ffe1ff */
[----:B------:R-:W-:Y:S02]  /*0470*/  IMAD R12, R3, R5, R12 ;  /* 0x00000005030c7224 */ /* 0x000fe400078e020c */
[----:B------:R-:W-:-:S03]  /*0480*/  IMAD.WIDE.U32 R4, R0, -0x77777777, RZ ;  /* 0x8888888900047825 */ /* 0x000fc600078e00ff */
[----:B------:R-:W-:Y:S02]  /*0490*/  ISETP.GT.U32.AND P0, PT, R3, R12, PT ;  /* 0x0000000c0300720c */ /* 0x000fe40003f04070 */
[----:B------:R-:W-:Y:S02]  /*04a0*/  SHF.R.U32.HI R4, RZ, 0x3, R5 ;  /* 0x00000003ff047819 */ /* 0x000fe40000011605 */
[C---:B------:R-:W-:Y:S01]  /*04b0*/  LOP3.LUT R5, R25.reuse, R8, RZ, 0x3c, !PT ;  /* 0x0000000819057212 */ /* 0x040fe200078e3cff */
[----:B---3--:R-:W-:-:S05]  /*04c0*/  IMAD.WIDE R6, R25, 0x8, R6 ;  /* 0x0000000819067825 */ /* 0x008fca00078e0206 */
[----:B------:R3:W4:Y:S03]  /*04d0*/  LDG.E.64 R10, desc[UR12][R6.64] ;  /* 0x0000000c060a7981 */ /* 0x000726000c1e1b00 */
[----:B------:R-:W-:Y:S01]  /*04e0*/  @!P0 IADD3 R12, R12, -R3, RZ ;  /* 0x800000030c0c8210 */ /* 0x000fe20007ffe0ff */
[----:B-1----:R-:W-:-:S03]  /*04f0*/  IMAD R4, R13, UR14, R4 ;  /* 0x0000000e0d047c24 */ /* 0x002fc6000f8e0204 */
[CC--:B------:R-:W-:Y:S02]  /*0500*/  ISETP.GE.U32.AND P5, PT, R12.reuse, R3.reuse, PT ;  /* 0x000000030c00720c */ /* 0x0c0fe40003fa6070 */
[-C--:B------:R-:W-:Y:S02]  /*0510*/  ISETP.GT.U32.AND P3, PT, R3, R12.reuse, PT ;  /* 0x0000000c0300720c */ /* 0x080fe40003f64070 */
[----:B------:R-:W-:Y:S02]  /*0520*/  IADD3 R3, R12, -R3, RZ ;  /* 0x800000030c037210 */ /* 0x000fe40007ffe0ff */
[----:B------:R-:W-:Y:S02]  /*0530*/  ISETP.GE.AND P2, PT, R5, RZ, PT ;  /* 0x000000ff0500720c */ /* 0x000fe40003f46270 */
[----:B------:R-:W-:Y:S02]  /*0540*/  IADD3 R4, R4, 0x20, RZ ;  /* 0x0000002004047810 */ /* 0x000fe40007ffe0ff */
[----:B------:R-:W-:-:S02]  /*0550*/  SEL R3, R3, R12, !P3 ;  /* 0x0000000c03037207 */ /* 0x000fc40005800000 */
[----:B------:R-:W-:Y:S01]  /*0560*/  @!P0 IADD3 R9, R9, 0x1, RZ ;  /* 0x0000000109098810 */ /* 0x000fe20007ffe0ff */
[----:B------:R-:W1:Y:S01]  /*0570*/  @P1 LDC.64 R12, c[0x0][0x228] ;  /* 0x00008a00ff0c1b82 */ /* 0x000e620000000a00 */
[----:B------:R-:W-:Y:S02]  /*0580*/  ISETP.NE.AND P3, PT, R8, RZ, PT ;  /* 0x000000ff0800720c */ /* 0x000fe40003f65270 */
[----:B------:R-:W-:Y:S02]  /*0590*/  ISETP.GE.U32.AND P0, PT, R4, UR16, PT ;  /* 0x0000001004007c0c */ /* 0x000fe4000bf06070 */
[----:B------:R-:W-:Y:S02]  /*05a0*/  LOP3.LUT R8, RZ, R8, RZ, 0x33, !PT ;  /* 0x00000008ff087212 */ /* 0x000fe400078e33ff */
[----:B------:R-:W-:Y:S02]  /*05b0*/  SHF.R.S32.HI R4, RZ, 0x1f, R4 ;  /* 0x0000001fff047819 */ /* 0x000fe40000011404 */
[----:B------:R-:W-:-:S02]  /*05c0*/  @!P4 IADD3 R3, -R3, RZ, RZ ;  /* 0x000000ff0303c210 */ /* 0x000fc40007ffe1ff */
[----:B------:R-:W-:Y:S02]  /*05d0*/  @P5 IADD3 R9, R9, 0x1, RZ ;  /* 0x0000000109095810 */ /* 0x000fe40007ffe0ff */
[----:B------:R-:W-:Y:S01]  /*05e0*/  ISETP.GE.AND.EX P0, PT, R4, UR17, PT, P0 ;  /* 0x0000001104007c0c */ /* 0x000fe2000bf06300 */
[----:B------:R-:W-:Y:S01]  /*05f0*/  ULDC.64 UR16, c[0x0][0x298] ;  /* 0x0000a60000107ab9 */ /* 0x000fe20000000a00 */
[----:B------:R-:W-:Y:S02]  /*0600*/  SEL R29, R8, R3, !P3 ;  /* 0x00000003081d7207 */ /* 0x000fe40005800000 */
[----:B------:R-:W-:Y:S02]  /*0610*/  @!P2 IADD3 R9, -R9, RZ, RZ ;  /* 0x000000ff0909a210 */ /* 0x000fe40007ffe1ff */
[----:B------:R-:W-:Y:S01]  /*0620*/  ISETP.LT.U32.AND P0, PT, R0, 0x1e0, !P0 ;  /* 0x000001e00000780c */ /* 0x000fe20004701070 */
[----:B------:R-:W-:Y:S01]  /*0630*/  IMAD R3, R29, 0x1e, RZ ;  /* 0x0000001e1d037824 */ /* 0x000fe200078e02ff */
[----:B------:R-:W-:-:S04]  /*0640*/  SEL R9, R8, R9, !P3 ;  /* 0x0000000908097207 */ /* 0x000fc80005800000 */
[----:B------:R-:W-:Y:S02]  /*0650*/  SHF.R.S32.HI R5, RZ, 0x1f, R3 ;  /* 0x0000001fff057819 */ /* 0x000fe40000011403 */
[C---:B------:R-:W-:Y:S02]  /*0660*/  IADD3 R4, P2, R36.reuse, R3, RZ ;  /* 0x0000000324047210 */ /* 0x040fe40007f5e0ff */
[----:B---3--:R-:W-:Y:S02]  /*0670*/  SHF.R.S32.HI R6, RZ, 0x1f, R9 ;  /* 0x0000001fff067819 */ /* 0x008fe40000011409 */
[----:B------:R-:W-:Y:S01]  /*0680*/  LEA.HI.X.SX32 R5, R36, R5, 0x1, P2 ;  /* 0x0000000524057211 */ /* 0x000fe200010f0eff */
[----:B------:R-:W3:Y:S02]  /*0690*/  @P0 LDC.64 R18, c[0x0][0x288] ;  /* 0x0000a200ff120b82 */ /* 0x000ee40000000a00 */
[----:B------:R-:W-:Y:S01]  /*06a0*/  IMAD R6, R6, UR16, RZ ;  /* 0x0000001006067c24 */ /* 0x000fe2000f8e02ff */
[----:B------:R-:W-:Y:S01]  /*06b0*/  SHF.R.S32.HI R14, RZ, 0x1f, R34 ;  /* 0x0000001fff0e7819 */ /* 0x000fe20000011422 */
[----:B------:R-:W-:-:S04]  /*06c0*/  IMAD.WIDE.U32 R4, R9, UR16, R4 ;  /* 0x0000001009047c25 */ /* 0x000fc8000f8e0004 */
[----:B------:R-:W-:Y:S01]  /*06d0*/  IMAD R7, R9, UR17, R6 ;  /* 0x0000001109077c24 */ /* 0x000fe2000f8e0206 */
[----:B------:R-:W-:Y:S01]  /*06e0*/  @P1 MOV R6, R4 ;  /* 0x0000000400061202 */ /* 0x000fe20000000f00 */
[-C--:B--2---:R-:W-:Y:S01]  /*06f0*/  @P1 IMAD R24, R14, R20.reuse, RZ ;  /* 0x000000140e181224 */ /* 0x084fe200078e02ff */
[C---:B------:R-:W-:Y:S01]  /*0700*/  IADD3 R23, R34.reuse, 0x20, RZ ;  /* 0x0000002022177810 */ /* 0x040fe20007ffe0ff */
[----:B------:R-:W2:Y:S01]  /*0710*/  @P0 LDC.64 R14, c[0x0][0x230] ;  /* 0x00008c00ff0e0b82 */ /* 0x000ea20000000a00 */
[----:B------:R-:W-:Y:S01]  /*0720*/  IADD3 R7, R5, R7, RZ ;  /* 0x0000000705077210 */ /* 0x000fe20007ffe0ff */
[C---:B------:R-:W-:Y:S02]  /*0730*/  @P1 IMAD R24, R34.reuse, R21, R24 ;  /* 0x0000001522181224 */ /* 0x040fe400078e0218 */
[----:B------:R-:W-:Y:S01]  /*0740*/  @P1 IMAD.WIDE.U32 R20, R34, R20, R6 ;  /* 0x0000001422141225 */ /* 0x000fe200078e0006 */
[----:B------:R-:W-:-:S03]  /*0750*/  SHF.R.S32.HI R23, RZ, 0x1f, R23 ;  /* 0x0000001fff177819 */ /* 0x000fc60000011417 */
[----:B------:R-:W2:Y:S01]  /*0760*/  @P0 LDC.64 R8, c[0x0][0x228] ;  /* 0x00008a00ff080b82 */ /* 0x000ea20000000a00 */
[----:B------:R-:W-:Y:S02]  /*0770*/  @P1 IADD3 R24, R21, R24, RZ ;  /* 0x0000001815181210 */ /* 0x000fe40007ffe0ff */
[C---:B------:R-:W-:Y:S02]  /*0780*/  @P1 SHF.L.U32 R21, R20.reuse, 0x1, RZ ;  /* 0x0000000114151819 */ /* 0x040fe400000006ff */
[----:B------:R-:W-:Y:S02]  /*0790*/  @P1 SHF.L.U64.HI R20, R20, 0x1, R24 ;  /* 0x0000000114141819 */ /* 0x000fe40000010218 */
[----:B0-----:R-:W-:Y:S01]  /*07a0*/  @P1 IADD3 R16, P2, R21, R16, RZ ;  /* 0x0000001015101210 */ /* 0x001fe20007f5e0ff */
[----:B---3--:R-:W-:Y:S01]  /*07b0*/  @P0 IMAD R23, R23, R18, RZ ;  /* 0x0000001217170224 */ /* 0x008fe200078e02ff */
[----:B------:R-:W-:Y:S02]  /*07c0*/  IADD3 R28, R34, 0x20, RZ ;  /* 0x00000020221c7810 */ /* 0x000fe40007ffe0ff */
[----:B------:R-:W-:-:S02]  /*07d0*/  @P0 MOV R26, R4 ;  /* 0x00000004001a0202 */ /* 0x000fc40000000f00 */
[----:B------:R-:W-:Y:S02]  /*07e0*/  @P0 MOV R27, R7 ;  /* 0x00000007001b0202 */ /* 0x000fe40000000f00 */
[----:B------:R-:W-:Y:S01]  /*07f0*/  @P1 IADD3.X R17, R20, R17, RZ, P2, !PT ;  /* 0x0000001114111210 */ /* 0x000fe200017fe4ff */
[C---:B------:R-:W-:Y:S01]  /*0800*/  @P0 IMAD R23, R28.reuse, R19, R23 ;  /* 0x000000131c170224 */ /* 0x040fe200078e0217 */
[----:B-1----:R-:W-:Y:S01]  /*0810*/  @P1 IADD3 R12, P2, R21, R12, RZ ;  /* 0x0000000c150c1210 */ /* 0x002fe20007f5e0ff */
[----:B------:R-:W-:Y:S01]  /*0820*/  @P0 IMAD.WIDE.U32 R18, R28, R18, R26 ;  /* 0x000000121c120225 */ /* 0x000fe200078e001a */
[----:B------:R-:W-:Y:S02]  /*0830*/  MOV R28, RZ ;  /* 0x000000ff001c7202 */ /* 0x000fe40000000f00 */
[----:B------:R-:W-:Y:S02]  /*0840*/  MOV R32, RZ ;  /* 0x000000ff00207202 */ /* 0x000fe40000000f00 */
[----:B------:R-:W-:-:S02]  /*0850*/  @P1 IADD3.X R13, R20, R13, RZ, P2, !PT ;  /* 0x0000000d140d1210 */ /* 0x000fc400017fe4ff */
[----:B------:R0:W5:Y:S04]  /*0860*/  @P1 LDG.E R28, desc[UR12][R16.64] ;  /* 0x0000000c101c1981 */ /* 0x000168000c1e1900 */
[----:B------:R0:W5:Y:S01]  /*0870*/  @P1 LDG.E R32, desc[UR12][R12.64] ;  /* 0x0000000c0c201981 */ /* 0x000162000c1e1900 */
[----:B------:R-:W-:Y:S02]  /*0880*/  @P0 IADD3 R23, R19, R23, RZ ;  /* 0x0000001713170210 */ /* 0x000fe40007ffe0ff */
[C---:B------:R-:W-:Y:S02]  /*0890*/  @P0 SHF.L.U32 R19, R18.reuse, 0x1, RZ ;  /* 0x0000000112130819 */ /* 0x040fe400000006ff */
[----:B------:R-:W-:Y:S02]  /*08a0*/  @P0 SHF.L.U64.HI R18, R18, 0x1, R23 ;  /* 0x0000000112120819 */ /* 0x000fe40000010217 */
[----:B--2---:R-:W-:-:S02]  /*08b0*/  @P0 IADD3 R14, P3, R19, R14, RZ ;  /* 0x0000000e130e0210 */ /* 0x004fc40007f7e0ff */
[----:B------:R-:W-:Y:S02]  /*08c0*/  @P0 IADD3 R8, P4, R19, R8, RZ ;  /* 0x0000000813080210 */ /* 0x000fe40007f9e0ff */
[----:B------:R-:W-:Y:S02]  /*08d0*/  CS2R R30, SRZ ;  /* 0x00000000001e7805 */ /* 0x000fe4000001ff00 */
[C---:B------:R-:W-:Y:S02]  /*08e0*/  @P0 IADD3.X R15, R18.reuse, R15, RZ, P3, !PT ;  /* 0x0000000f120f0210 */ /* 0x040fe40001ffe4ff */
[----:B------:R-:W-:-:S03]  /*08f0*/  @P0 IADD3.X R9, R18, R9, RZ, P4, !PT ;  /* 0x0000000912090210 */ /* 0x000fc600027fe4ff */
[----:B------:R0:W5:Y:S04]  /*0900*/  @P0 LDG.E R30, desc[UR12][R14.64] ;  /* 0x0000000c0e1e0981 */ /* 0x000168000c1e1900 */
[----:B------:R0:W5:Y:S01]  /*0910*/  @P0 LDG.E R31, desc[UR12][R8.64] ;  /* 0x0000000c081f0981 */ /* 0x000162000c1e1900 */
[----:B------:R-:W-:Y:S01]  /*0920*/  UMOV UR11, 0x3f800000 ;  /* 0x3f800000000b7882 */ /* 0x000fe20000000000 */
[----:B------:R-:W-:Y:S01]  /*0930*/  BSSY B0, `(.L_x_898) ;  /* 0x0000021000007945 */ /* 0x000fe20003800000 */
[----:B------:R-:W-:Y:S02]  /*0940*/  MOV R23, RZ ;  /* 0x000000ff00177202 */ /* 0x000fe40000000f00 */
[----:B------:R-:W-:Y:S02]  /*0950*/  CS2R R26, SRZ ;  /* 0x00000000001a7805 */ /* 0x000fe4000001ff00 */
[----:B------:R-:W-:-:S02]  /*0960*/  MOV R24, RZ ;  /* 0x000000ff00187202 */ /* 0x000fc40000000f00 */
[----:B----4-:R-:W-:-:S13]  /*0970*/  R2UR UR18, R10 ;  /* 0x000000000a1272ca */ /* 0x010fda00000e0000 */
[----:B------:R-:W-:-:S05]  /*0980*/  MOV R10, UR18 ;  /* 0x00000012000a7c02 */ /* 0x000fca0008000f00 */
[----:B------:R-:W-:-:S05]  /*0990*/  FFMA.FTZ R11, -R10, UR18, R11 ;  /* 0x000000120a0b7c23 */ /* 0x000fca000801010b */
[----:B------:R-:W-:-:S13]  /*09a0*/  FSETP.GTU.FTZ.AND P0, PT, R11, RZ, PT ;  /* 0x000000ff0b00720b */ /* 0x000fda0003f1c000 */
[----:B------:R-:W-:Y:S01]  /*09b0*/  VOTEU.ANY UP0, P0 ;  /* 0x00000000003f7886 */ /* 0x000fe20000000100 */
[----:B------:R-:W-:-:S04]  /*09c0*/  PLOP3.LUT P0, PT, PT, PT, UP0, 0x80, 0x0 ;  /* 0x000000000000781c */ /* 0x000fc80003f0f008 */
[----:B------:R-:W-:-:S09]  /*09d0*/  @UP0 ULDC UR4, c[0x0][0x250] ;  /* 0x0000940000040ab9 */ /* 0x000fd20000000800 */
[----:B------:R-:W-:-:S06]  /*09e0*/  @P0 FADD.FTZ R10, R11, UR4 ;  /* 0x000000040b0a0e21 */ /* 0x000fcc0008010000 */
[----:B------:R-:W1:Y:S02]  /*09f0*/  @P0 MUFU.RSQ R10, R10 ;  /* 0x0000000a000a0308 */ /* 0x000e640000001400 */
        /* <DEDUP_REMOVED lines=20> */
.L_x_899:
[----:B------:R-:W-:Y:S05]  /*0b40*/  BSYNC B0 ;  /* 0x0000000000007941 */ /* 0x000fea0003800000 */
.L_x_898:
[----:B------:R-:W-:Y:S01]  /*0b50*/  ISETP.NE.AND P2, PT, RZ, UR15, PT ;  /* 0x0000000fff007c0c */ /* 0x000fe2000bf45270 */
[--C-:B-----5:R-:W-:Y:S02]  /*0b60*/  HADD2.F32 R8, -RZ, R28.reuse.H0_H0 ;  /* 0x2000001cff087230 */ /* 0x120fe40000004100 */
        /* <DEDUP_REMOVED lines=31> */
.L_x_900:
        /* <DEDUP_REMOVED lines=26> */
.L_x_901:
[----:B------:R-:W0:Y:S01]  /*0f00*/  S2R R18, SR_LANEID ;  /* 0x0000000000127919 */ /* 0x000e220000000000 */
[----:B------:R-:W-:Y:S01]  /*0f10*/  FFMA.FTZ R16, R3, R15, R16 ;  /* 0x0000000f03107223 */ /* 0x000fe20000010010 */
[----:B------:R-:W-:Y:S01]  /*0f20*/  FADD.FTZ R17, R15, R17 ;  /* 0x000000110f117221 */ /* 0x000fe20000010000 */
[----:B------:R-:W-:Y:S01]  /*0f30*/  FMUL.FTZ R15, R10, R23 ;  /* 0x000000170a0f7220 */ /* 0x000fe20000410000 */
[----:B------:R-:W-:Y:S01]  /*0f40*/  FMUL.FTZ R21, R11, R24 ;  /* 0x000000180b157220 */ /* 0x000fe20000410000 */
[----:B------:R-:W1:Y:S01]  /*0f50*/  S2UR UR16, SR_CgaCtaId ;  /* 0x00000000001079c3 */ /* 0x000e620000008800 */
[----:B------:R-:W-:Y:S01]  /*0f60*/  UMOV UR7, 0x400 ;  /* 0x0000040000077882 */ /* 0x000fe20000000000 */
[----:B------:R-:W-:Y:S01]  /*0f70*/  FFMA.FTZ R16, R14, R15, R16 ;  /* 0x0000000f0e107223 */ /* 0x000fe20000010010 */
[----:B------:R-:W-:Y:S01]  /*0f80*/  FADD.FTZ R17, R17, R15 ;  /* 0x0000000f11117221 */ /* 0x000fe20000010000 */
[----:B------:R-:W-:Y:S01]  /*0f90*/  UIADD3 UR4, UR7, 0xa0, URZ ;  /* 0x000000a007047890 */ /* 0x000fe2000fffe03f */
[----:B------:R-:W-:Y:S01]  /*0fa0*/  FFMA.FTZ R8, R8, R9, RZ ;  /* 0x0000000908087223 */ /* 0x000fe200000100ff */
[----:B------:R-:W-:Y:S01]  /*0fb0*/  FFMA.FTZ R20, R13, R21, R16 ;  /* 0x000000150d147223 */ /* 0x000fe20000010010 */
[----:B------:R-:W-:Y:S01]  /*0fc0*/  FADD.FTZ R21, R21, R17 ;  /* 0x0000001115157221 */ /* 0x000fe20000010000 */
[----:B------:R-:W-:Y:S01]  /*0fd0*/  FFMA.FTZ R3, R3, R12, RZ ;  /* 0x0000000c03037223 */ /* 0x000fe200000100ff */
[----:B------:R-:W-:Y:S01]  /*0fe0*/  FFMA.FTZ R8, R14, R10, R8 ;  /* 0x0000000a0e087223 */ /* 0x000fe20000010008 */
[----:B------:R-:W-:Y:S01]  /*0ff0*/  ISETP.NE.AND P3, PT, R0, RZ, PT ;  /* 0x000000ff0000720c */ /* 0x000fe20003f65270 */
[----:B------:R-:W2:Y:S01]  /*1000*/  SHFL.DOWN PT, R15, R20, 0x1, 0x1f ;  /* 0x08201f00140f7f89 */ /* 0x000ea200000e0000 */
[----:B------:R-:W-:Y:S01]  /*1010*/  FADD.FTZ R14, RZ, R9 ;  /* 0x00000009ff0e7221 */ /* 0x000fe20000010000 */
[----:B------:R-:W-:Y:S01]  /*1020*/  FADD.FTZ R12, RZ, R12 ;  /* 0x0000000cff0c7221 */ /* 0x000fe20000010000 */
[----:B------:R-:W-:Y:S01]  /*1030*/  FFMA.FTZ R9, R13, R11, R3 ;  /* 0x0000000b0d097223 */ /* 0x000fe20000010003 */
[----:B------:R-:W3:Y:S01]  /*1040*/  SHFL.DOWN PT, R16, R21, 0x1, 0x1f ;  /* 0x08201f0015107f89 */ /* 0x000ee200000e0000 */
[----:B------:R-:W-:Y:S01]  /*1050*/  FADD.FTZ R10, R14, R10 ;  /* 0x0000000a0e0a7221 */ /* 0x000fe20000010000 */
[----:B------:R-:W-:Y:S01]  /*1060*/  FADD.FTZ R11, R12, R11 ;  /* 0x0000000b0c0b7221 */ /* 0x000fe20000010000 */
        /* <DEDUP_REMOVED lines=69> */
.L_x_903:
[----:B------:R-:W-:Y:S05]  /*14c0*/  BSYNC B0 ;  /* 0x0000000000007941 */ /* 0x000fea0003800000 */
.L_x_902:
        /* <DEDUP_REMOVED lines=158> */
.L_x_905:
[----:B------:R-:W-:Y:S05]  /*1eb0*/  BSYNC B0 ;  /* 0x0000000000007941 */ /* 0x000fea0003800000 */
.L_x_904:
        /* <DEDUP_REMOVED lines=13> */
[CC--:B-1----:R-:W-:Y:S02]  /*1f90*/  LEA R12, P5, R16.reuse, R18.reuse, 0x2 ;  /* 0x00000012100c7211 */ /* 0x0c2fe400078a10ff */
[----:B--2---:R-:W-:Y:S02]  /*1fa0*/  LEA R18, P6, R3, R18, 0x2 ;  /* 0x0000001203127211 */ /* 0x004fe400078c10ff */
[----:B------:R-:W-:Y:S02]  /*1fb0*/  LEA.HI.X R13, R16, R19, R17, 0x2, P5 ;  /* 0x00000013100d7211 */ /* 0x000fe400028f1411 */
[----:B------:R-:W-:-:S03]  /*1fc0*/  IADD3.X R19, R19, UR5, RZ, P6, !PT ;  /* 0x0000000513137c10 */ /* 0x000fc6000b7fe4ff */
[----:B------:R3:W-:Y:S04]  /*1fd0*/  REDG.E.ADD.F32.FTZ.RN.STRONG.GPU desc[UR12][R12.64], R10 ;  /* 0x0000000a0c0079a6 */ /* 0x0007e8000c10f38c */
[----:B------:R3:W-:Y:S02]  /*1fe0*/  REDG.E.ADD.F32.FTZ.RN.STRONG.GPU desc[UR12][R18.64], R11 ;  /* 0x0000000b120079a6 */ /* 0x0007e4000c10f38c */
.L_x_907:
[----:B------:R-:W-:Y:S05]  /*1ff0*/  BSYNC B0 ;  /* 0x0000000000007941 */ /* 0x000fea0003800000 */
.L_x_906:
        /* <DEDUP_REMOVED lines=12> */
[----:B------:R-:W-:Y:S01]  /*20c0*/  VOTEU.ANY UR4, UPT, PT ;  /* 0x0000000000047886 */ /* 0x000fe200038e0100 */
[----:B------:R-:W-:Y:S01]  /*20d0*/  IMAD R14, R2, UR14, R22 ;  /* 0x0000000e020e7c24 */ /* 0x000fe2000f8e0216 */
[----:B------:R-:W-:Y:S01]  /*20e0*/  UFLO.U32 UR7, UR4 ;  /* 0x00000004000772bd */ /* 0x000fe200080e0000 */
[----:B------:R-:W-:Y:S01]  /*20f0*/  HFMA2.MMA R3, -RZ, RZ, 0, 5.9604644775390625e-08 ;  /* 0x00000001ff037435 */ /* 0x000fe200000001ff */
[----:B------:R-:W-:Y:S01]  /*2100*/  LOP3.LUT P0, RZ, R35, 0x2, RZ, 0xc0, !PT ;  /* 0x0000000223ff7812 */ /* 0x000fe2000780c0ff */
[----:B------:R-:W-:-:S08]  /*2110*/  UPOPC UR4, UR4 ;  /* 0x00000004000472bf */ /* 0x000fd00008000000 */
[----:B------:R-:W-:-:S05]  /*2120*/  SEL R3, R3, 0xffffffff, !P0 ;  /* 0xffffffff03037807 */ /* 0x000fca0004000000 */
[----:B------:R-:W-:Y:S01]  /*2130*/  IMAD R3, R3, UR4, RZ ;  /* 0x0000000403037c24 */ /* 0x000fe2000f8e02ff */
[----:B-1----:R-:W-:Y:S02]  /*2140*/  ISETP.EQ.U32.AND P4, PT, R12, UR7, PT ;  /* 0x000000070c007c0c */ /* 0x002fe4000bf82070 */
[----:B------:R-:W-:-:S04]  /*2150*/  LEA R12, P5, R14, R10, 0x3 ;  /* 0x0000000a0e0c7211 */ /* 0x000fc800078a18ff */
[----:B------:R-:W-:Y:S02]  /*2160*/  LEA.HI.X R13, R14, R11, RZ, 0x3, P5 ;  /* 0x0000000b0e0d7211 */ /* 0x000fe400028f1cff */
[----:B------:R-:W-:-:S03]  /*2170*/  SEL R14, R33, RZ, !P0 ;  /* 0x000000ff210e7207 */ /* 0x000fc60004000000 */
[----:B------:R1:W-:Y:S01]  /*2180*/  STG.E.64 desc[UR12][R12.64], R20 ;  /* 0x000000140c007986 */ /* 0x0003e2000c101b0c */
[----:B------:R-:W-:Y:S01]  /*2190*/  ISETP.NE.AND P0, PT, R14, -0x1, PT ;  /* 0xffffffff0e00780c */ /* 0x000fe20003f05270 */
[----:B------:R-:W-:Y:S06]  /*21a0*/  @P4 MEMBAR.ALL.GPU ;  /* 0x0000000000004992 */ /* 0x000fec000000a000 */
[----:B------:R-:W-:-:S00]  /*21b0*/  @P4 ERRBAR ;  /* 0x00000000000049ab */ /* 0x000fc00000000000 */
[----:B------:R-:W-:Y:S06]  /*21c0*/  @P4 CGAERRBAR ;  /* 0x00000000000045ab */ /* 0x000fec0000000000 */
[----:B------:R1:W-:Y:S01]  /*21d0*/  @P4 REDG.E.ADD.S32.STRONG.GPU desc[UR12][R8.64], R3 ;  /* 0x000000030800498e */ /* 0x0003e2000c10e38c */
[----:B------:R-:W-:Y:S05]  /*21e0*/  @!P0 BRA `(.L_x_909) ;  /* 0x0000000000148947 */ /* 0x000fea0003800000 */
.L_x_910:
[----:B-1----:R-:W2:Y:S04]  /*21f0*/  LDG.E.STRONG.GPU R3, desc[UR12][R8.64] ;  /* 0x0000000c08037981 */ /* 0x002ea8000c1ef900 */
[----:B--2---:R-:W-:Y:S01]  /*2200*/  CCTL.IVALL ;  /* 0x00000000ff00798f */ /* 0x004fe20002000000 */
[----:B------:R-:W-:Y:S05]  /*2210*/  YIELD ;  /* 0x0000000000007946 */ /* 0x000fea0003800000 */
[----:B------:R-:W-:-:S13]  /*2220*/  ISETP.NE.AND P0, PT, R3, R14, PT ;  /* 0x0000000e0300720c */ /* 0x000fda0003f05270 */
[----:B------:R-:W-:Y:S05]  /*2230*/  @P0 BRA `(.L_x_910) ;  /* 0xfffffffc00ec0947 */ /* 0x000fea000383ffff */
.L_x_909:
        /* <DEDUP_REMOVED lines=18> */
.L_x_914:
        /* <DEDUP_REMOVED lines=115> */
.L_x_913:
        /* <DEDUP_REMOVED lines=15> */
[----:B------:R-:W-:Y:S01]  /*2b80*/  @!P4 IMAD R18, R2, R9, R22 ;  /* 0x000000090212c224 */ /* 0x000fe200078e0216 */
[----:B------:R-:W2:Y:S01]  /*2b90*/  @!P5 LDG.E.64 R14, desc[UR12][R14.64] ;  /* 0x0000000c0e0ed981 */ /* 0x000ea2000c1e1b00 */
[----:B------:R-:W-:-:S04]  /*2ba0*/  @!P6 IMAD.WIDE.U32 R12, R12, 0x8, R10 ;  /* 0x000000080c0ce825 */ /* 0x000fc800078e000a */
[----:B------:R-:W-:Y:S02]  /*2bb0*/  @!P4 IMAD.WIDE.U32 R18, R18, 0x8, R10 ;  /* 0x000000081212c825 */ /* 0x000fe400078e000a */
[----:B------:R-:W3:Y:S04]  /*2bc0*/  @!P6 LDG.E.64 R12, desc[UR12][R12.64] ;  /* 0x0000000c0c0ce981 */ /* 0x000ee8000c1e1b00 */
[----:B------:R-:W4:Y:S01]  /*2bd0*/  @!P4 LDG.E.64 R18, desc[UR12][R18.64] ;  /* 0x0000000c1212c981 */ /* 0x000f22000c1e1b00 */
[----:B------:R-:W-:-:S04]  /*2be0*/  IADD3 R29, R8, 0x4, RZ ;  /* 0x00000004081d7810 */ /* 0x000fc80007ffe0ff */
[C---:B------:R-:W-:Y:S02]  /*2bf0*/  IADD3 R9, R29.reuse, 0x1, RZ ;  /* 0x000000011d097810 */ /* 0x040fe40007ffe0ff */
[----:B------:R-:W-:Y:S01]  /*2c00*/  IADD3 R8, R29, 0x2, RZ ;  /* 0x000000021d087810 */ /* 0x000fe20007ffe0ff */
[----:B0-----:R-:W-:Y:S01]  /*2c10*/  @!P0 FADD.FTZ R20, R20, R16 ;  /* 0x0000001014148221 */ /* 0x001fe20000010000 */
[----:B------:R-:W-:Y:S01]  /*2c20*/  @!P0 FADD.FTZ R21, R21, R17 ;  /* 0x0000001115158221 */ /* 0x000fe20000010000 */
[C---:B------:R-:W-:Y:S02]  /*2c30*/  ISETP.EQ.OR P0, PT, R29.reuse, UR14, P3 ;  /* 0x0000000e1d007c0c */ /* 0x040fe40009f02670 */
[----:B------:R-:W-:Y:S01]  /*2c40*/  IADD3 R16, R29, 0x3, RZ ;  /* 0x000000031d107810 */ /* 0x000fe20007ffe0ff */
[----:B--2---:R-:W-:Y:S01]  /*2c50*/  @!P5 FADD.FTZ R20, R20, R14 ;  /* 0x0000000e1414d221 */ /* 0x004fe20000010000 */
[----:B------:R-:W-:Y:S01]  /*2c60*/  @!P5 FADD.FTZ R21, R21, R15 ;  /* 0x0000000f1515d221 */ /* 0x000fe20000010000 */
[----:B------:R-:W-:-:S02]  /*2c70*/  ISETP.EQ.OR P5, PT, R9, UR14, P3 ;  /* 0x0000000e09007c0c */ /* 0x000fc40009fa2670 */
[----:B---3--:R-:W-:Y:S01]  /*2c80*/  @!P6 FADD.FTZ R20, R20, R12 ;  /* 0x0000000c1414e221 */ /* 0x008fe20000010000 */
[----:B------:R-:W-:Y:S01]  /*2c90*/  @!P6 FADD.FTZ R21, R21, R13 ;  /* 0x0000000d1515e221 */ /* 0x000fe20000010000 */
[----:B------:R-:W-:-:S04]  /*2ca0*/  ISETP.EQ.OR P6, PT, R8, UR14, P3 ;  /* 0x0000000e08007c0c */ /* 0x000fc80009fc2670 */
[----:B------:R-:W-:Y:S02]  /*2cb0*/  @!P0 IMAD R14, R2, R29, R22 ;  /* 0x0000001d020e8224 */ /* 0x000fe400078e0216 */
[----:B----4-:R-:W-:Y:S01]  /*2cc0*/  @!P4 FADD.FTZ R20, R20, R18 ;  /* 0x000000121414c221 */ /* 0x010fe20000010000 */
[----:B------:R-:W-:Y:S01]  /*2cd0*/  @!P4 FADD.FTZ R21, R21, R19 ;  /* 0x000000131515c221 */ /* 0x000fe20000010000 */
[----:B------:R-:W-:Y:S01]  /*2ce0*/  ISETP.EQ.OR P4, PT, R16, UR14, P3 ;  /* 0x0000000e10007c0c */ /* 0x000fe20009f82670 */
[----:B------:R-:W-:-:S04]  /*2cf0*/  @!P0 IMAD.WIDE.U32 R14, R14, 0x8, R10 ;  /* 0x000000080e0e8825 */ /* 0x000fc800078e000a */
[C-C-:B------:R-:W-:Y:S02]  /*2d00*/  @!P5 IMAD R12, R2.reuse, R9, R22.reuse ;  /* 0x00000009020cd224 */ /* 0x140fe400078e0216 */
[----:B------:R-:W2:Y:S01]  /*2d10*/  @!P0 LDG.E.64 R14, desc[UR12][R14.64] ;  /* 0x0000000c0e0e8981 */ /* 0x000ea2000c1e1b00 */
[----:B------:R-:W-:Y:S02]  /*2d20*/  @!P6 IMAD R8, R2, R8, R22 ;  /* 0x000000080208e224 */ /* 0x000fe400078e0216 */
[----:B------:R-:W-:-:S04]  /*2d30*/  @!P5 IMAD.WIDE.U32 R12, R12, 0x8, R10 ;  /* 0x000000080c0cd825 */ /* 0x000fc800078e000a */
[----:B------:R-:W-:Y:S02]  /*2d40*/  @!P6 IMAD.WIDE.U32 R8, R8, 0x8, R10 ;  /* 0x000000080808e825 */ /* 0x000fe400078e000a */
[----:B------:R-:W3:Y:S02]  /*2d50*/  @!P5 LDG.E.64 R12, desc[UR12][R12.64] ;  /* 0x0000000c0c0cd981 */ /* 0x000ee4000c1e1b00 */
[----:B------:R-:W-:Y:S02]  /*2d60*/  @!P4 IMAD R16, R2, R16, R22 ;  /* 0x000000100210c224 */ /* 0x000fe400078e0216 */
[----:B------:R-:W4:Y:S02]  /*2d70*/  @!P6 LDG.E.64 R8, desc[UR12][R8.64] ;  /* 0x0000000c0808e981 */ /* 0x000f24000c1e1b00 */
[----:B------:R-:W-:-:S06]  /*2d80*/  @!P4 IMAD.WIDE.U32 R16, R16, 0x8, R10 ;  /* 0x000000081010c825 */ /* 0x000fcc00078e000a */
[----:B------:R-:W5:Y:S01]  /*2d90*/  @!P4 LDG.E.64 R16, desc[UR12][R16.64] ;  /* 0x0000000c1010c981 */ /* 0x000f62000c1e1b00 */
[----:B------:R-:W-:-:S04]  /*2da0*/  IADD3 R3, R3, -0x4, RZ ;  /* 0xfffffffc03037810 */ /* 0x000fc80007ffe0ff */
[----:B------:R-:W-:Y:S01]  /*2db0*/  IADD3 R3, R3, -0x4, RZ ;  /* 0xfffffffc03037810 */ /* 0x000fe20007ffe0ff */
[----:B--2---:R-:W-:Y:S01]  /*2dc0*/  @!P0 FADD.FTZ R20, R20, R14 ;  /* 0x0000000e14148221 */ /* 0x004fe20000010000 */
[----:B------:R-:W-:Y:S01]  /*2dd0*/  @!P0 FADD.FTZ R21, R21, R15 ;  /* 0x0000000f15158221 */ /* 0x000fe20000010000 */
[----:B------:R-:W-:Y:S02]  /*2de0*/  PLOP3.LUT P0, PT, PT, PT, PT, 0x8, 0x0 ;  /* 0x000000000000781c */ /* 0x000fe40003f0e170 */
[----:B---3--:R-:W-:Y:S01]  /*2df0*/  @!P5 FADD.FTZ R20, R20, R12 ;  /* 0x0000000c1414d221 */ /* 0x008fe20000010000 */
[----:B------:R-:W-:-:S03]  /*2e00*/  @!P5 FADD.FTZ R21, R21, R13 ;  /* 0x0000000d1515d221 */ /* 0x000fc60000010000 */
[----:B----4-:R-:W-:Y:S01]  /*2e10*/  @!P6 FADD.FTZ R20, R20, R8 ;  /* 0x000000081414e221 */ /* 0x010fe20000010000 */
[----:B------:R-:W-:Y:S01]  /*2e20*/  @!P6 FADD.FTZ R21, R21, R9 ;  /* 0x000000091515e221 */ /* 0x000fe20000010000 */
[----:B------:R-:W-:Y:S02]  /*2e30*/  IADD3 R8, R29, 0x4, RZ ;  /* 0x000000041d087810 */ /* 0x000fe40007ffe0ff */
[----:B-----5:R-:W-:Y:S01]  /*2e40*/  @!P4 FADD.FTZ R20, R20, R16 ;  /* 0x000000101414c221 */ /* 0x020fe20000010000 */
[----:B------:R-:W-:-:S07]  /*2e50*/  @!P4 FADD.FTZ R21, R21, R17 ;  /* 0x000000111515c221 */ /* 0x000fce0000010000 */
.L_x_915:
[----:B------:R-:W-:-:S13]  /*2e60*/  ISETP.NE.OR P0, PT, R3, RZ, P0 ;  /* 0x000000ff0300720c */ /* 0x000fda0000705670 */
[----:B------:R-:W-:Y:S05]  /*2e70*/  @!P0 BRA `(.L_x_911) ;  /* 0x00000000007c8947 */ /* 0x000fea0003800000 */
.L_x_912:
        /* <DEDUP_REMOVED lines=31> */
.L_x_911:
        /* <DEDUP_REMOVED lines=12> */
.L_x_917:
[----:B------:R-:W-:Y:S05]  /*3130*/  BSYNC B0 ;  /* 0x0000000000007941 */ /* 0x000fea0003800000 */
.L_x_916:
        /* <DEDUP_REMOVED lines=16> */
.L_x_908:
[----:B------:R-:W2:Y:S01]  /*3240*/  S2UR UR7, SR_CgaCtaId ;  /* 0x00000000000779c3 */ /* 0x000ea20000008800 */
[----:B------:R-:W-:Y:S01]  /*3250*/  UMOV UR4, 0x400 ;  /* 0x0000040000047882 */ /* 0x000fe20000000000 */
[----:B---3--:R-:W-:-:S04]  /*3260*/  IMAD.WIDE.U32 R10, R0, -0x77777777, RZ ;  /* 0x88888889000a7825 */ /* 0x008fc800078e00ff */
[--C-:B------:R-:W-:Y:S01]  /*3270*/  HADD2.F32 R10, -RZ, R28.reuse.H0_H0 ;  /* 0x2000001cff0a7230 */ /* 0x100fe20000004100 */
[----:B-1----:R-:W-:Y:S01]  /*3280*/  SHF.R.U32.HI R12, RZ, 0x3, R11 ;  /* 0x00000003ff0c7819 */ /* 0x002fe2000001160b */
        /* <DEDUP_REMOVED lines=11> */
[----:B------:R-:W2:Y:S01]  /*3340*/  LDS.64 R8, [UR4+0x90] ;  /* 0x00009004ff087984 */ /* 0x000ea20008000a00 */
[----:B------:R-:W-:Y:S02]  /*3350*/  ULDC UR4, c[0x0][0x2bc] ;  /* 0x0000af0000047ab9 */ /* 0x000fe40000000800 */
[----:B--2---:R-:W-:Y:S01]  /*3360*/  FMUL.FTZ R13, R8, UR4 ;  /* 0x00000004080d7c20 */ /* 0x004fe20008410000 */
        /* <DEDUP_REMOVED lines=8> */
[----:B------:R-:W1:Y:S08]  /*33f0*/  MUFU.EX2 R9, R9 ;  /* 0x0000000900097308 */ /* 0x000e700000000800 */
[----:B------:R-:W2:Y:S01]  /*3400*/  MUFU.EX2 R18, R18 ;  /* 0x0000001200127308 */ /* 0x000ea20000000800 */
[----:B-1----:R-:W-:-:S07]  /*3410*/  FADD.FTZ R9, R9, 1 ;  /* 0x3f80000009097421 */ /* 0x002fce0000010000 */
[----:B------:R-:W1:Y:S01]  /*3420*/  MUFU.RCP R9, R9 ;  /* 0x0000000900097308 */ /* 0x000e620000001000 */
[----:B--2---:R-:W-:-:S07]  /*3430*/  FADD.FTZ R18, R18, 1 ;  /* 0x3f80000012127421 */ /* 0x004fce0000010000 */
[----:B------:R1:W2:Y:S02]  /*3440*/  MUFU.RCP R19, R18 ;  /* 0x0000001200137308 */ /* 0x0002a40000001000 */
[----:B-1----:R-:W-:Y:S01]  /*3450*/  FADD.FTZ R18, -R9, 1 ;  /* 0x3f80000009127421 */ /* 0x002fe20000010100 */
[----:B------:R-:W-:-:S03]  /*3460*/  FMUL.FTZ R32, R32, R9 ;  /* 0x0000000920207220 */ /* 0x000fc60000410000 */
[----:B------:R-:W-:Y:S01]  /*3470*/  FFMA.FTZ R18, R16, R18, 1 ;  /* 0x3f80000010127423 */ /* 0x000fe20000010012 */
[----:B--2---:R-:W-:Y:S01]  /*3480*/  FMUL.FTZ R8, R8, R19 ;  /* 0x0000001308087220 */ /* 0x004fe20000410000 */
[----:B------:R-:W-:Y:S02]  /*3490*/  FADD.FTZ R19, -R19, 1 ;  /* 0x3f80000013137421 */ /* 0x000fe40000010100 */
[----:B------:R-:W-:Y:S02]  /*34a0*/  FMUL.FTZ R32, R32, R18 ;  /* 0x0000001220207220 */ /* 0x000fe40000410000 */
[----:B------:R-:W-:-:S04]  /*34b0*/  FFMA.FTZ R19, R17, R19, 1 ;  /* 0x3f80000011137423 */ /* 0x000fc80000010013 */
[----:B------:R-:W-:-:S07]  /*34c0*/  FMUL.FTZ R8, R8, R19 ;  /* 0x0000001308087220 */ /* 0x000fce0000410000 */
.L_x_918:
        /* <DEDUP_REMOVED lines=18> */
[----:B------:R-:W-:Y:S02]  /*35f0*/  F2FP.F16.F32.PACK_AB R9, R32, R16 ;  /* 0x000000102009723e */ /* 0x000fe400000000ff */
[----:B------:R-:W-:-:S05]  /*3600*/  LEA.HI.X R11, R8, UR17, R11, 0x1, P0 ;  /* 0x00000011080b7c11 */ /* 0x000fca00080f0c0b */
[----:B------:R1:W-:Y:S02]  /*3610*/  STG.E desc[UR12][R10.64], R9 ;  /* 0x000000090a007986 */ /* 0x0003e4000c10190c */
.L_x_920:
[----:B------:R-:W-:Y:S05]  /*3620*/  BSYNC B0 ;  /* 0x0000000000007941 */ /* 0x000fea0003800000 */
.L_x_919:
[----:B-1----:R-:W-:Y:S02]  /*3630*/  IMAD R9, R3, UR14, R12 ;  /* 0x0000000e03097c24 */ /* 0x002fe4000f8e020c */
[----:B------:R-:W-:Y:S01]  /*3640*/  FADD.FTZ R10, R15, -UR18 ;  /* 0x800000120f0a7e21 */ /* 0x000fe20008010000 */
        /* <DEDUP_REMOVED lines=11> */
[----:B------:R-:W1:Y:S08]  /*3700*/  MUFU.EX2 R12, R12 ;  /* 0x0000000c000c7308 */ /* 0x000e700000000800 */
[----:B------:R-:W2:Y:S01]  /*3710*/  MUFU.EX2 R16, R16 ;  /* 0x0000001000107308 */ /* 0x000ea20000000800 */
[----:B-1----:R-:W-:-:S07]  /*3720*/  FADD.FTZ R15, R12, 1 ;  /* 0x3f8000000c0f7421 */ /* 0x002fce0000010000 */
[----:B------:R-:W0:Y:S01]  /*3730*/  MUFU.RCP R15, R15 ;  /* 0x0000000f000f7308 */ /* 0x000e220000001000 */
[----:B--2---:R-:W-:-:S07]  /*3740*/  FADD.FTZ R17, R16, 1 ;  /* 0x3f80000010117421 */ /* 0x004fce0000010000 */
        /* <DEDUP_REMOVED lines=9> */
.L_x_921:
        /* <DEDUP_REMOVED lines=17> */
[----:B------:R-:W-:-:S02]  /*38f0*/  FMUL.FTZ R14, R14, UR11 ;  /* 0x0000000b0e0e7c20 */ /* 0x000fc40008410000 */
[----:B------:R-:W-:-:S04]  /*3900*/  IMAD.WIDE.U32 R4, R12, UR16, R4 ;  /* 0x000000100c047c25 */ /* 0x000fc8000f8e0004 */
[----:B------:R-:W-:Y:S01]  /*3910*/  IMAD R7, R12, UR17, R3 ;  /* 0x000000110c077c24 */ /* 0x000fe2000f8e0203 */
[----:B------:R-:W-:Y:S01]  /*3920*/  ULDC.64 UR16, c[0x0][0x210] ;  /* 0x0000840000107ab9 */ /* 0x000fe20000000a00 */
[----:B------:R-:W-:Y:S01]  /*3930*/  FMUL.FTZ R3, R9, UR11 ;  /* 0x0000000b09037c20 */ /* 0x000fe20008410000 */
[----:B------:R-:W-:Y:S02]  /*3940*/  LEA R6, P0, R4, UR16, 0x1 ;  /* 0x0000001004067c11 */ /* 0x000fe4000f8008ff */
[----:B------:R-:W-:Y:S02]  /*3950*/  IADD3 R7, R5, R7, RZ ;  /* 0x0000000705077210 */ /* 0x000fe40007ffe0ff */
[----:B------:R-:W-:Y:S02]  /*3960*/  F2FP.F16.F32.PACK_AB R3, R14, R3 ;  /* 0x000000030e03723e */ /* 0x000fe400000000ff */
[----:B------:R-:W-:-:S05]  /*3970*/  LEA.HI.X R7, R4, UR17, R7, 0x1, P0 ;  /* 0x0000001104077c11 */ /* 0x000fca00080f0c07 */
[----:B------:R1:W-:Y:S02]  /*3980*/  STG.E desc[UR12][R6.64], R3 ;  /* 0x0000000306007986 */ /* 0x0003e4000c10190c */
.L_x_923:
[----:B------:R-:W-:Y:S05]  /*3990*/  BSYNC B0 ;  /* 0x0000000000007941 */ /* 0x000fea0003800000 */
.L_x_922:
[----:B------:R-:W-:Y:S02]  /*39a0*/  IADD3 R25, R2, R25, RZ ;  /* 0x0000001902197210 */ /* 0x000fe40007ffe0ff */
[----:B------:R-:W-:Y:S02]  /*39b0*/  IADD3 R35, R35, 0x1, RZ ;  /* 0x0000000123237810 */ /* 0x000fe40007ffe0ff */
[----:B------:R-:W-:-:S13]  /*39c0*/  ISETP.GE.AND P0, PT, R25, UR6, PT ;  /* 0x0000000619007c0c */ /* 0x000fda000bf06270 */
[----:B------:R-:W-:Y:S05]  /*39d0*/  @!P0 BRA `(.L_x_924) ;  /* 0xffffffc800588947 */ /* 0x000fea000383ffff */
.L_x_897:
[----:B-1----:R-:W1:Y:S01]  /*39e0*/  LDC R6, c[0x0][0xc] ;  /* 0x00000300ff067b82 */ /* 0x002e620000000800 */
        /* <DEDUP_REMOVED lines=22> */
.L_x_926:
[----:B------:R-:W-:Y:S05]  /*3b50*/  BSYNC B0 ;  /* 0x0000000000007941 */ /* 0x000fea0003800000 */
.L_x_925:
[----:B------:R-:W-:Y:S05]  /*3b60*/  @P0 EXIT ;  /* 0x000000000000094d */ /* 0x000fea0003800000 */
[----:B------:R-:W-:Y:S05]  /*3b70*/  @P2 BRA `(.L_x_927) ;  /* 0x0000000000202947 */ /* 0x000fea0003800000 */
[----:B------:R-:W-:-:S05]  /*3b80*/  IMAD R4, R6, R7, RZ ;  /* 0x0000000706047224 */ /* 0x000fca00078e02ff */
[----:B------:R-:W-:-:S13]  /*3b90*/  ISETP.NE.AND P0, PT, R4, -0x1, PT ;  /* 0xffffffff0400780c */ /* 0x000fda0003f05270 */
[----:B------:R-:W-:Y:S05]  /*3ba0*/  @!P0 BRA `(.L_x_927) ;  /* 0x0000000000148947 */ /* 0x000fea0003800000 */
.L_x_928:
[----:B-1----:R-:W2:Y:S04]  /*3bb0*/  LDG.E.STRONG.GPU R5, desc[UR12][R2.64] ;  /* 0x0000000c02057981 */ /* 0x002ea8000c1ef900 */
[----:B--2---:R-:W-:Y:S01]  /*3bc0*/  CCTL.IVALL ;  /* 0x00000000ff00798f */ /* 0x004fe20002000000 */
[----:B------:R-:W-:Y:S05]  /*3bd0*/  YIELD ;  /* 0x0000000000007946 */ /* 0x000fea0003800000 */
[----:B------:R-:W-:-:S13]  /*3be0*/  ISETP.NE.AND P0, PT, R5, R4, PT ;  /* 0x000000040500720c */ /* 0x000fda0003f05270 */
[----:B------:R-:W-:Y:S05]  /*3bf0*/  @P0 BRA `(.L_x_928) ;  /* 0xfffffffc00ec0947 */ /* 0x000fea000383ffff */
.L_x_927:
[----:B------:R-:W-:Y:S05]  /*3c00*/  WARPSYNC.ALL ;  /* 0x0000000000007948 */ /* 0x000fea0003800000 */
[----:B-1----:R-:W1:Y:S01]  /*3c10*/  LDC.64 R2, c[0x0][0x288] ;  /* 0x0000a200ff027b82 */ /* 0x002e620000000a00 */
        /* <DEDUP_REMOVED lines=18> */
[----:B------:R-:W-:-:S02]  /*3d40*/  IADD3.X R11, RZ, R15, RZ, P0, !PT ;  /* 0x0000000fff0b7210 */ /* 0x000fc400007fe4ff */
[----:B------:R-:W-:Y:S02]  /*3d50*/  MOV R15, R13 ;  /* 0x0000000d000f7202 */ /* 0x000fe40000000f00 */
[--C-:B------:R-:W-:Y:S02]  /*3d60*/  SHF.R.S64 R27, R10, 0x1, R11.reuse ;  /* 0x000000010a1b7819 */ /* 0x100fe4000000100b */
[----:B------:R-:W-:-:S04]  /*3d70*/  SHF.R.S32.HI R10, RZ, 0x1, R11 ;  /* 0x00000001ff0a7819 */ /* 0x000fc8000001140b */
[----:B------:R-:W-:-:S07]  /*3d80*/  SHF.L.U64.HI R29, R27, 0x2, R10 ;  /* 0x000000021b1d7819 */ /* 0x000fce000001020a */
.L_x_929:
[----:B------:R-:W-:-:S04]  /*3d90*/  LEA R14, P0, R0, UR4, 0x2 ;  /* 0x00000004000e7c11 */ /* 0x000fc8000f8010ff */
[----:B------:R-:W-:Y:S02]  /*3da0*/  LEA.HI.X R15, R0, UR5, R15, 0x2, P0 ;  /* 0x00000005000f7c11 */ /* 0x000fe400080f140f */
[-C--:B------:R-:W-:Y:S02]  /*3db0*/  LEA R16, P0, R9, R14.reuse, 0x2 ;  /* 0x0000000e09107211 */ /* 0x080fe400078010ff */
[-C--:B0-----:R-:W-:Y:S01]  /*3dc0*/  LEA R20, P2, R27, R14.reuse, 0x2 ;  /* 0x0000000e1b147211 */ /* 0x081fe200078410ff */
[----:B---3--:R0:W3:Y:S01]  /*3dd0*/  LDG.E R3, desc[UR12][R14.64] ;  /* 0x0000000c0e037981 */ /* 0x0080e2000c1e1900 */
[----:B------:R-:W-:Y:S02]  /*3de0*/  LEA R18, P1, R2, R14, 0x2 ;  /* 0x0000000e02127211 */ /* 0x000fe400078210ff */
[C---:B------:R-:W-:Y:S02]  /*3df0*/  IADD3.X R17, R15.reuse, R31, RZ, P0, !PT ;  /* 0x0000001f0f117210 */ /* 0x040fe400007fe4ff */
        /* <DEDUP_REMOVED lines=10> */
[----:B0-----:R-:W-:-:S04]  /*3ea0*/  SHF.R.S32.HI R15, RZ, 0x1f, R0 ;  /* 0x0000001fff0f7819 */ /* 0x001fc80000011400 */
[----:B------:R-:W-:Y:S02]  /*3eb0*/  ISETP.GT.AND.EX P0, PT, R8, R15, PT, P0 ;  /* 0x0000000f0800720c */ /* 0x000fe40003f04300 */
[----:B---3--:R-:W-:Y:S02]  /*3ec0*/  F2FP.BF16.F32.PACK_AB R3, R16, R3 ;  /* 0x000000031003723e */ /* 0x008fe400000010ff */
[----:B----4-:R-:W-:-:S03]  /*3ed0*/  F2FP.BF16.F32.PACK_AB R23, R21, R18 ;  /* 0x000000121517723e */ /* 0x010fc600000010ff */
[----:B------:R3:W-:Y:S04]  /*3ee0*/  STG.E desc[UR12][R10.64], R3 ;  /* 0x000000030a007986 */ /* 0x0007e8000c10190c */
[----:B------:R3:W-:Y:S02]  /*3ef0*/  STG.E desc[UR12][R12.64], R23 ;  /* 0x000000170c007986 */ /* 0x0007e4000c10190c */
[----:B------:R-:W-:Y:S05]  /*3f00*/  @P0 BRA `(.L_x_929) ;  /* 0xfffffffc00a00947 */ /* 0x000fea000383ffff */
[----:B------:R-:W-:Y:S05]  /*3f10*/  EXIT ;  /* 0x000000000000794d */ /* 0x000fea0003800000 */
.L_x_930:
        /* <DEDUP_REMOVED lines=14> */
.L_x_3267:


//--------------------- .text._Z35group_norm_nhwc_bwd_one_pass_kernelI11Fp16IOBf16WLi128ELi30ELi480EEv26Group_norm_nhwc_bwd_params --------------------------
	.section	.text._Z35group_norm_nhwc_bwd_one_pass_kernelI11Fp16IOBf16WLi128ELi30ELi480EEv26Group_norm_nhwc_bwd_params,"ax",@progbits
	.align	128
        .global         _Z35group_norm_nhwc_bwd_one_pass_kernelI11Fp16IOBf16WLi128ELi30ELi480EEv26Group_norm_nhwc_bwd_params
        .type           _Z35group_norm_nhwc_bwd_one_pass_kernelI11Fp16IOBf16WLi128ELi30ELi480EEv26Group_norm_nhwc_bwd_params,@function
        .size           _Z35group_norm_nhwc_bwd_one_pass_kernelI11Fp16IOBf16WLi128ELi30ELi480EEv26Group_norm_nhwc_bwd_params,(.L_x_3268 - _Z35group_norm_nhwc_bwd_one_pass_kernelI11Fp16IOBf16WLi128ELi30ELi480EEv26Group_norm_nhwc_bwd_params)
        .other          _Z35group_norm_nhwc_bwd_one_pass_kernelI11Fp16IOBf16WLi128ELi30ELi480EEv26Group_norm_nhwc_bwd_params,@"STO_CUDA_ENTRY STV_DEFAULT"
_Z35group_norm_nhwc_bwd_one_pass_kernelI11Fp16IOBf16WLi128ELi30ELi480EEv26Group_norm_nhwc_bwd_params:
.text._Z35group_norm_nhwc_bwd_one_pass_kernelI11Fp16IOBf16WLi128ELi30ELi480EEv26Group_norm_nhwc_bwd_params:
        /* <DEDUP_REMOVED lines=38> */
[----:B------:R-:W-:Y:S02]  /*0260*/  SHF.R.S64 R2, R2, 0x1, R7 ;  /* 0x0000000102027819 */ /* 0x000fe40000001007 */
[----:B------:R-:W-:Y:S02]  /*0270*/  ISETP.LT.U32.AND P1, PT, R42, UR10, PT ;  /* 0x0000000a2a007c0c */ /* 0x000fe4000bf21070 */
[----:B------:R-:W-:Y:S01]  /*0280*/  SHF.R.S32.HI R3, RZ, 0x1f, R42 ;  /* 0x0000001fff037819 */ /* 0x000fe2000001142a */
        /* <DEDUP_REMOVED lines=17> */
.L_x_966:
[----:B0-----:R-:W0:Y:S01]  /*03a0*/  LDC R16, c[0x0][0x2a0] ;  /* 0x0000a800ff107b82 */ /* 0x001e220000000800 */
[----:B-12---:R-:W-:Y:S01]  /*03b0*/  IABS R15, R35 ;  /* 0x00000023000f7213 */ /* 0x006fe20000000000 */
[----:B------:R-:W-:Y:S01]  /*03c0*/  ULDC.64 UR12, c[0x0][0x298] ;  /* 0x0000a600000c7ab9 */ /* 0x000fe20000000a00 */
[----:B------:R-:W-:Y:S01]  /*03d0*/  ISETP.GE.AND P3, PT, R35, RZ, PT ;  /* 0x000000ff2300720c */ /* 0x000fe20003f66270 */
[----:B------:R-:W-:Y:S01]  /*03e0*/  ULDC.64 UR14, c[0x0][0x290] ;  /* 0x0000a400000e7ab9 */ /* 0x000fe20000000a00 */
[----:B------:R-:W-:-:S03]  /*03f0*/  MOV R34, RZ ;  /* 0x000000ff00227202 */ /* 0x000fc60000000f00 */
[----:B------:R-:W1:Y:S08]  /*0400*/  LDC R18, c[0x0][0x2ac] ;  /* 0x0000ab00ff127b82 */ /* 0x000e700000000800 */
        /* <DEDUP_REMOVED lines=76> */
[----:B------:R-:W-:Y:S01]  /*08d0*/  @P1 IADD3.X R47, R24, R23, RZ, P4, !PT ;  /* 0x00000017182f1210 */ /* 0x000fe200027fe4ff */
[----:B------:R-:W0:Y:S03]  /*08e0*/  @P0 LDC.64 R18, c[0x0][0x230] ;  /* 0x00008c00ff120b82 */ /* 0x000e260000000a00 */
[----:B------:R-:W-:Y:S02]  /*08f0*/  @P2 IADD3 R27, R27, R51, RZ ;  /* 0x000000331b1b2210 */ /* 0x000fe40007ffe0ff */
[C---:B------:R-:W-:Y:S01]  /*0900*/  @P2 SHF.L.U32 R23, R26.reuse, 0x1, RZ ;  /* 0x000000011a172819 */ /* 0x040fe200000006ff */
[----:B-1----:R-:W-:Y:S01]  /*0910*/  @P0 IMAD R22, R7, R20, RZ ;  /* 0x0000001407160224 */ /* 0x002fe200078e02ff */
[----:B------:R-:W-:Y:S02]  /*0920*/  @P2 SHF.L.U64.HI R24, R26, 0x1, R27 ;  /* 0x000000011a182819 */ /* 0x000fe4000001021b */
[----:B---3--:R-:W-:-:S02]  /*0930*/  @P0 MOV R28, R58 ;  /* 0x0000003a001c0202 */ /* 0x008fc40000000f00 */
[----:B------:R-:W-:Y:S02]  /*0940*/  @P0 MOV R29, R61 ;  /* 0x0000003d001d0202 */ /* 0x000fe40000000f00 */
[----:B--2---:R-:W-:Y:S01]  /*0950*/  @P2 IADD3 R26, P4, R23, R12, RZ ;  /* 0x0000000c171a2210 */ /* 0x004fe20007f9e0ff */
[----:B------:R-:W-:Y:S01]  /*0960*/  @P0 IMAD R49, R39, R21, R22 ;  /* 0x0000001527310224 */ /* 0x000fe200078e0216 */
[----:B------:R-:W-:Y:S01]  /*0970*/  @P2 IADD3 R14, P5, R23, R14, RZ ;  /* 0x0000000e170e2210 */ /* 0x000fe20007fbe0ff */
[----:B------:R-:W-:Y:S01]  /*0980*/  @P0 IMAD.WIDE.U32 R28, R39, R20, R28 ;  /* 0x00000014271c0225 */ /* 0x000fe200078e001c */
[----:B------:R-:W-:Y:S01]  /*0990*/  @P2 IADD3.X R27, R24, R13, RZ, P4, !PT ;  /* 0x0000000d181b2210 */ /* 0x000fe200027fe4ff */
[----:B------:R-:W1:Y:S01]  /*09a0*/  @P3 LDC.64 R22, c[0x0][0x230] ;  /* 0x00008c00ff163b82 */ /* 0x000e620000000a00 */
[----:B------:R-:W-:Y:S02]  /*09b0*/  MOV R45, RZ ;  /* 0x000000ff002d7202 */ /* 0x000fe40000000f00 */
[----:B------:R-:W-:-:S05]  /*09c0*/  @P0 IADD3 R29, R29, R49, RZ ;  /* 0x000000311d1d0210 */ /* 0x000fca0007ffe0ff */
[----:B------:R-:W2:Y:S01]  /*09d0*/  @P3 LDC.64 R12, c[0x0][0x228] ;  /* 0x00008a00ff0c3b82 */ /* 0x000ea20000000a00 */
[----:B------:R-:W-:Y:S01]  /*09e0*/  @P2 IADD3.X R15, R24, R15, RZ, P5, !PT ;  /* 0x0000000f180f2210 */ /* 0x000fe20002ffe4ff */
[----:B------:R3:W5:Y:S01]  /*09f0*/  @P1 LDG.E R45, desc[UR8][R46.64] ;  /* 0x000000082e2d1981 */ /* 0x000762000c1e1900 */
[C---:B------:R-:W-:Y:S02]  /*0a00*/  @P0 SHF.L.U32 R49, R28.reuse, 0x1, RZ ;  /* 0x000000011c310819 */ /* 0x040fe400000006ff */
[----:B------:R-:W-:Y:S02]  /*0a10*/  @P0 SHF.L.U64.HI R24, R28, 0x1, R29 ;  /* 0x000000011c180819 */ /* 0x000fe4000001021d */
[----:B------:R-:W-:Y:S01]  /*0a20*/  @P3 MOV R28, R58 ;  /* 0x0000003a001c3202 */ /* 0x000fe20000000f00 */
[----:B------:R-:W0:Y:S01]  /*0a30*/  @P0 LDC.64 R20, c[0x0][0x228] ;  /* 0x00008a00ff140b82 */ /* 0x000e220000000a00 */
[----:B------:R-:W-:Y:S01]  /*0a40*/  @P3 MOV R29, R61 ;  /* 0x0000003d001d3202 */ /* 0x000fe20000000f00 */
[----:B---3--:R-:W-:-:S04]  /*0a50*/  @P3 IMAD R46, R9, R16, RZ ;  /* 0x00000010092e3224 */ /* 0x008fc800078e02ff */
        /* <DEDUP_REMOVED lines=8> */
[----:B------:R-:W-:Y:S02]  /*0ae0*/  CS2R R50, SRZ ;  /* 0x0000000000327805 */ /* 0x000fe4000001ff00 */
[C---:B------:R-:W-:Y:S02]  /*0af0*/  @P3 IADD3.X R23, R16.reuse, R23, RZ, P5, !PT ;  /* 0x0000001710173210 */ /* 0x040fe40002ffe4ff */
[----:B------:R-:W-:Y:S01]  /*0b00*/  @P3 IADD3.X R13, R16, R13, RZ, P6, !PT ;  /* 0x0000000d100d3210 */ /* 0x000fe200037fe4ff */
[----:B------:R-:W5:Y:S04]  /*0b10*/  @P2 LDG.E R46, desc[UR8][R26.64] ;  /* 0x000000081a2e2981 */ /* 0x000f68000c1e1900 */
[----:B------:R-:W5:Y:S04]  /*0b20*/  @P3 LDG.E R51, desc[UR8][R22.64] ;  /* 0x0000000816333981 */ /* 0x000f68000c1e1900 */
[----:B------:R-:W5:Y:S01]  /*0b30*/  @P3 LDG.E R50, desc[UR8][R12.64] ;  /* 0x000000080c323981 */ /* 0x000f62000c1e1900 */
[----:B0-----:R-:W-:-:S02]  /*0b40*/  @P0 IADD3 R18, P4, R49, R18, RZ ;  /* 0x0000001231120210 */ /* 0x001fc40007f9e0ff */
[----:B------:R-:W-:Y:S01]  /*0b50*/  MOV R48, RZ ;  /* 0x000000ff00307202 */ /* 0x000fe20000000f00 */
[----:B------:R0:W5:Y:S01]  /*0b60*/  @P2 LDG.E R47, desc[UR8][R14.64] ;  /* 0x000000080e2f2981 */ /* 0x000162000c1e1900 */
[C---:B------:R-:W-:Y:S02]  /*0b70*/  @P0 IADD3.X R19, R24.reuse, R19, RZ, P4, !PT ;  /* 0x0000001318130210 */ /* 0x040fe400027fe4ff */
[----:B------:R-:W-:Y:S02]  /*0b80*/  @P0 IADD3 R20, P4, R49, R20, RZ ;  /* 0x0000001431140210 */ /* 0x000fe40007f9e0ff */
[----:B------:R-:W-:Y:S01]  /*0b90*/  MOV R49, RZ ;  /* 0x000000ff00317202 */ /* 0x000fe20000000f00 */
[----:B------:R1:W5:Y:S01]  /*0ba0*/  @P0 LDG.E R48, desc[UR8][R18.64] ;  /* 0x0000000812300981 */ /* 0x000362000c1e1900 */
[----:B------:R-:W-:-:S05]  /*0bb0*/  @P0 IADD3.X R21, R24, R21, RZ, P4, !PT ;  /* 0x0000001518150210 */ /* 0x000fca00027fe4ff */
[----:B------:R1:W5:Y:S01]  /*0bc0*/  @P0 LDG.E R49, desc[UR8][R20.64] ;  /* 0x0000000814310981 */ /* 0x000362000c1e1900 */
[----:B------:R-:W-:Y:S01]  /*0bd0*/  MOV R53, 0x3f800000 ;  /* 0x3f80000000357802 */ /* 0x000fe20000000f00 */
[----:B------:R-:W-:Y:S01]  /*0be0*/  BSSY B0, `(.L_x_932) ;  /* 0x000001b000007945 */ /* 0x000fe20003800000 */
[----:B------:R-:W-:Y:S02]  /*0bf0*/  CS2R R54, SRZ ;  /* 0x0000000000367805 */ /* 0x000fe4000001ff00 */
[----:B------:R-:W-:Y:S01]  /*0c00*/  MOV R52, RZ ;  /* 0x000000ff00347202 */ /* 0x000fe20000000f00 */
[----:B----4-:R-:W-:-:S05]  /*0c10*/  FFMA.FTZ R11, -R10, R10, R11 ;  /* 0x0000000a0a0b7223 */ /* 0x010fca000001010b */
[----:B------:R-:W-:-:S13]  /*0c20*/  FSETP.GTU.FTZ.AND P0, PT, R11, RZ, PT ;  /* 0x000000ff0b00720b */ /* 0x000fda0003f1c000 */
[----:B0-----:R-:W0:Y:S02]  /*0c30*/  @P0 LDC R14, c[0x0][0x250] ;  /* 0x00009400ff0e0b82 */ /* 0x001e240000000800 */
[----:B0-----:R-:W-:-:S04]  /*0c40*/  @P0 FADD.FTZ R14, R11, R14 ;  /* 0x0000000e0b0e0221 */ /* 0x001fc80000010000 */
[----:B------:R1:W0:Y:S01]  /*0c50*/  @P0 MUFU.RSQ R53, R14 ;  /* 0x0000000e00350308 */ /* 0x0002220000001400 */
[----:B------:R-:W-:Y:S02]  /*0c60*/  ISETP.GT.U32.AND P0, PT, R43, 0x1df, PT ;  /* 0x000001df2b00780c */ /* 0x000fe40003f04070 */
[----:B------:R-:W-:-:S11]  /*0c70*/  MOV R11, RZ ;  /* 0x000000ff000b7202 */ /* 0x000fd60000000f00 */
[----:B-1----:R-:W-:Y:S05]  /*0c80*/  @P0 BRA `(.L_x_933) ;  /* 0x0000000000400947 */ /* 0x002fea0003800000 */
[----:B------:R-:W-:Y:S01]  /*0c90*/  ISETP.NE.AND P0, PT, RZ, UR10, PT ;  /* 0x0000000aff007c0c */ /* 0x000fe2000bf05270 */
[----:B------:R-:W1:Y:S01]  /*0ca0*/  LDC.64 R14, c[0x0][0x238] ;  /* 0x00008e00ff0e7b82 */ /* 0x000e620000000a00 */
[----:B------:R-:W-:-:S04]  /*0cb0*/  IADD3 R25, R44, R25, RZ ;  /* 0x000000192c197210 */ /* 0x000fc80007ffe0ff */
[----:B------:R-:W-:-:S07]  /*0cc0*/  SHF.R.S32.HI R16, RZ, 0x1f, R25 ;  /* 0x0000001fff107819 */ /* 0x000fce0000011419 */
[----:B------:R-:W2:Y:S01]  /*0cd0*/  @P0 LDC.64 R12, c[0x0][0x240] ;  /* 0x00009000ff0c0b82 */ /* 0x000ea20000000a00 */
[----:B-1----:R-:W-:-:S05]  /*0ce0*/  IMAD.WIDE R14, R25, 0x2, R14 ;  /* 0x00000002190e7825 */ /* 0x002fca00078e020e */
[----:B------:R-:W3:Y:S04]  /*0cf0*/  LDG.E.U16 R55, desc[UR8][R14.64] ;  /* 0x000000080e377981 */ /* 0x000ee8000c1e1500 */
[----:B------:R-:W4:Y:S01]  /*0d00*/  LDG.E.U16 R54, desc[UR8][R14.64+0x2] ;  /* 0x000002080e367981 */ /* 0x000f22000c1e1500 */
[----:B--2---:R-:W-:-:S04]  /*0d10*/  @P0 LEA R12, P3, R25, R12, 0x1 ;  /* 0x0000000c190c0211 */ /* 0x004fc800078608ff */
[----:B------:R-:W-:-:S05]  /*0d20*/  @P0 LEA.HI.X R13, R25, R13, R16, 0x1, P3 ;  /* 0x0000000d190d0211 */ /* 0x000fca00018f0c10 */
[----:B------:R-:W2:Y:S04]  /*0d30*/  @P0 LDG.E.U16 R17, desc[UR8][R12.64] ;  /* 0x000000080c110981 */ /* 0x000ea8000c1e1500 */
[----:B------:R-:W2:Y:S01]  /*0d40*/  @P0 LDG.E.U16 R16, desc[UR8][R12.64+0x2] ;  /* 0x000002080c100981 */ /* 0x000ea2000c1e1500 */
[----:B---3--:R-:W-:Y:S02]  /*0d50*/  SHF.L.U32 R55, R55, 0x10, RZ ;  /* 0x0000001037377819 */ /* 0x008fe400000006ff */
[----:B----4-:R-:W-:Y:S02]  /*0d60*/  SHF.L.U32 R54, R54, 0x10, RZ ;  /* 0x0000001036367819 */ /* 0x010fe400000006ff */
[----:B--2---:R-:W-:Y:S02]  /*0d70*/  @P0 SHF.L.U32 R52, R17, 0x10, RZ ;  /* 0x0000001011340819 */ /* 0x004fe400000006ff */
[----:B------:R-:W-:-:S07]  /*0d80*/  @P0 SHF.L.U32 R11, R16, 0x10, RZ ;  /* 0x00000010100b0819 */ /* 0x000fce00000006ff */
.L_x_933:
[----:B------:R-:W-:Y:S05]  /*0d90*/  BSYNC B0 ;  /* 0x0000000000007941 */ /* 0x000fea0003800000 */
.L_x_932:
[----:B------:R-:W-:Y:S01]  /*0da0*/  ISETP.NE.AND P3, PT, RZ, UR10, PT ;  /* 0x0000000aff007c0c */ /* 0x000fe2000bf65270 */
[--C-:B-----5:R-:W-:Y:S02]  /*0db0*/  HADD2.F32 R13, -RZ, R34.reuse.H0_H0 ;  /* 0x20000022ff0d7230 */ /* 0x120fe40000004100 */
        /* <DEDUP_REMOVED lines=31> */
.L_x_934:
[----:B------:R-:W-:Y:S01]  /*0fb0*/  FMUL.FTZ R16, R20, R55 ;  /* 0x0000003714107220 */ /* 0x000fe20000410000 */
[----:B------:R-:W-:Y:S01]  /*0fc0*/  FADD.FTZ R22, -R10, R19 ;  /* 0x000000130a167221 */ /* 0x000fe20000010100 */
[-C--:B------:R-:W-:Y:S01]  /*0fd0*/  FMUL.FTZ R19, R14, R53.reuse ;  /* 0x000000350e137220 */ /* 0x080fe20000410000 */
        /* <DEDUP_REMOVED lines=23> */
.L_x_935:
[----:B------:R-:W-:Y:S01]  /*1150*/  FFMA.FTZ R26, R12, R21, R23 ;  /* 0x000000150c1a7223 */ /* 0x000fe20000010017 */
[----:B------:R-:W-:Y:S01]  /*1160*/  FMUL.FTZ R16, R18, R55 ;  /* 0x0000003712107220 */ /* 0x000fe20000410000 */
[----:B------:R-:W-:Y:S01]  /*1170*/  FADD.FTZ R21, R21, R14 ;  /* 0x0000000e15157221 */ /* 0x000fe20000010000 */
[--C-:B------:R-:W-:Y:S02]  /*1180*/  HADD2.F32 R23, -RZ, R48.reuse.H0_H0 ;  /* 0x20000030ff177230 */ /* 0x100fe40000004100 */
[----:B------:R-:W-:Y:S01]  /*1190*/  FFMA.FTZ R24, R13, R20, RZ ;  /* 0x000000140d187223 */ /* 0x000fe200000100ff */
[----:B------:R-:W-:Y:S02]  /*11a0*/  HADD2.F32 R25, -RZ, R48.H1_H1 ;  /* 0x30000030ff197230 */ /* 0x000fe40000004100 */
[----:B------:R-:W-:Y:S01]  /*11b0*/  FADD.FTZ R14, R21, R16 ;  /* 0x00000010150e7221 */ /* 0x000fe20000010000 */
[----:B------:R-:W-:Y:S01]  /*11c0*/  FFMA.FTZ R13, R19, R16, R26 ;  /* 0x00000010130d7223 */ /* 0x000fe2000001001a */
        /* <DEDUP_REMOVED lines=31> */
.L_x_936:
        /* <DEDUP_REMOVED lines=12> */
[-C--:B------:R-:W-:Y:S01]  /*1480*/  FMUL.FTZ R27, R18, R53.reuse ;  /* 0x00000035121b7220 */ /* 0x080fe20000410000 */
[----:B------:R-:W-:Y:S01]  /*1490*/  FMUL.FTZ R20, R20, R53 ;  /* 0x0000003514147220 */ /* 0x000fe20000410000 */
[----:B------:R-:W-:-:S02]  /*14a0*/  HADD2.F32 R18, -RZ, R50.H0_H0 ;  /* 0x20000032ff127230 */ /* 0x000fc40000004100 */
        /* <DEDUP_REMOVED lines=20> */
.L_x_937:
        /* <DEDUP_REMOVED lines=8> */
[----:B------:R-:W-:Y:S01]  /*1670*/  ISETP.NE.AND P4, PT, R43, RZ, PT ;  /* 0x000000ff2b00720c */ /* 0x000fe20003f85270 */
[----:B------:R-:W-:Y:S01]  /*1680*/  FFMA.FTZ R16, R13, R14, R16 ;  /* 0x0000000e0d107223 */ /* 0x000fe20000010010 */
[----:B------:R-:W-:Y:S01]  /*1690*/  FFMA.FTZ R28, R20, R29, R57 ;  /* 0x0000001d141c7223 */ /* 0x000fe20000010039 */
[----:B------:R-:W-:Y:S01]  /*16a0*/  FADD.FTZ R29, R29, R24 ;  /* 0x000000181d1d7221 */ /* 0x000fe20000010000 */
[----:B------:R-:W-:Y:S01]  /*16b0*/  FADD.FTZ R24, RZ, R17 ;  /* 0x00000011ff187221 */ /* 0x000fe20000010000 */
[----:B------:R-:W-:Y:S01]  /*16c0*/  FADD.FTZ R25, R25, R14 ;  /* 0x0000000e19197221 */ /* 0x000fe20000010000 */
[----:B------:R-:W-:Y:S01]  /*16d0*/  FFMA.FTZ R23, R12, R19, R23 ;  /* 0x000000130c177223 */ /* 0x000fe20000010017 */
[----:B------:R-:W1:Y:S01]  /*16e0*/  SHFL.DOWN PT, R57, R28, 0x1, 0x1f ;  /* 0x08201f001c397f89 */ /* 0x000e6200000e0000 */
[----:B------:R-:W-:Y:S01]  /*16f0*/  FADD.FTZ R24, R24, R15 ;  /* 0x0000000f18187221 */ /* 0x000fe20000010000 */
[----:B------:R-:W-:Y:S01]  /*1700*/  FFMA.FTZ R12, R27, R18, R16 ;  /* 0x000000121b0c7223 */ /* 0x000fe20000010010 */
[----:B------:R-:W-:Y:S01]  /*1710*/  FFMA.FTZ R13, R20, R21, R23 ;  /* 0x00000015140d7223 */ /* 0x000fe20000010017 */
[----:B------:R-:W2:Y:S01]  /*1720*/  SHFL.DOWN PT, R22, R29, 0x1, 0x1f ;  /* 0x08201f001d167f89 */ /* 0x000ea200000e0000 */
[----:B------:R-:W-:Y:S01]  /*1730*/  FADD.FTZ R24, R24, R19 ;  /* 0x0000001318187221 */ /* 0x000fe20000010000 */
[----:B------:R-:W-:Y:S01]  /*1740*/  FADD.FTZ R14, R25, R18 ;  /* 0x00000012190e7221 */ /* 0x000fe20000010000 */
[----:B------:R-:W-:Y:S01]  /*1750*/  BSSY B0, `(.L_x_938) ;  /* 0x0000045000007945 */ /* 0x000fe20003800000 */
[----:B------:R-:W-:Y:S01]  /*1760*/  ISETP.GT.U32.AND P5, PT, R43, 0xe, PT ;  /* 0x0000000e2b00780c */ /* 0x000fe20003fa4070 */
[----:B------:R-:W-:Y:S01]  /*1770*/  FADD.FTZ R15, R24, R21 ;  /* 0x00000015180f7221 */ /* 0x000fe20000010000 */
        /* <DEDUP_REMOVED lines=22> */
[----:B------:R-:W-:Y:S01]  /*18e0*/  LEA R57, R43, UR5, 0x4 ;  /* 0x000000052b397c11 */ /* 0x000fe2000f8e20ff */
[----:B-1----:R-:W-:Y:S01]  /*18f0*/  @!P0 FADD.FTZ R29, R29, R22 ;  /* 0x000000161d1d8221 */ /* 0x002fe20000010000 */
[----:B------:R-:W-:-:S03]  /*1900*/  ISETP.NE.AND P0, PT, R30, RZ, PT ;  /* 0x000000ff1e00720c */ /* 0x000fc60003f05270 */
[----:B------:R0:W-:Y:S10]  /*1910*/  STS.128 [R57], R12 ;  /* 0x0000000c39007388 */ /* 0x0001f40000000c00 */
[----:B------:R0:W-:Y:S01]  /*1920*/  @!P0 STS.64 [R0+0x10], R28 ;  /* 0x0000101c00008388 */ /* 0x0001e20000000a00 */
[----:B------:R-:W-:Y:S06]  /*1930*/  BAR.SYNC.DEFER_BLOCKING 0x0 ;  /* 0x0000000000007b1d */ /* 0x000fec0000010000 */
[----:B------:R-:W-:Y:S05]  /*1940*/  @P4 BRA `(.L_x_939) ;  /* 0x0000000000944947 */ /* 0x000fea0003800000 */
[----:B------:R-:W-:-:S09]  /*1950*/  ULEA UR5, UR11, UR6, 0x18 ;  /* 0x000000060b057291 */ /* 0x000fd2000f8ec03f */
[----:B------:R-:W1:Y:S04]  /*1960*/  LDS.64 R24, [UR5+0x18] ;  /* 0x00001805ff187984 */ /* 0x000e680008000a00 */
[----:B------:R-:W2:Y:S04]  /*1970*/  LDS.128 R20, [UR5+0x20] ;  /* 0x00002005ff147984 */ /* 0x000ea80008000c00 */
[----:B------:R-:W0:Y:S01]  /*1980*/  LDS.128 R16, [UR5+0x30] ;  /* 0x00003005ff107984 */ /* 0x000e220008000c00 */
[----:B-1----:R-:W-:Y:S01]  /*1990*/  FADD.FTZ R27, R28, R24 ;  /* 0x000000181c1b7221 */ /* 0x002fe20000010000 */
[----:B------:R-:W-:-:S03]  /*19a0*/  FADD.FTZ R24, R29, R25 ;  /* 0x000000191d187221 */ /* 0x000fc60000010000 */
[----:B--2---:R-:W-:Y:S01]  /*19b0*/  FADD.FTZ R27, R27, R20 ;  /* 0x000000141b1b7221 */ /* 0x004fe20000010000 */
[----:B------:R-:W-:-:S03]  /*19c0*/  FADD.FTZ R24, R24, R21 ;  /* 0x0000001518187221 */ /* 0x000fc60000010000 */
[----:B------:R-:W-:Y:S01]  /*19d0*/  FADD.FTZ R21, R27, R22 ;  /* 0x000000161b157221 */ /* 0x000fe20000010000 */
[----:B------:R-:W-:Y:S02]  /*19e0*/  FADD.FTZ R20, R24, R23 ;  /* 0x0000001718147221 */ /* 0x000fe40000010000 */
[----:B------:R-:W1:Y:S01]  /*19f0*/  LDS.128 R24, [UR5+0x40] ;  /* 0x00004005ff187984 */ /* 0x000e620008000c00 */
[----:B0-----:R-:W-:Y:S01]  /*1a00*/  FADD.FTZ R29, R21, R16 ;  /* 0x00000010151d7221 */ /* 0x001fe20000010000 */
[----:B------:R-:W-:Y:S02]  /*1a10*/  FADD.FTZ R16, R20, R17 ;  /* 0x0000001114107221 */ /* 0x000fe40000010000 */
[----:B------:R-:W0:Y:S01]  /*1a20*/  LDS.128 R20, [UR5+0x50] ;  /* 0x00005005ff147984 */ /* 0x000e220008000c00 */
[----:B------:R-:W-:Y:S01]  /*1a30*/  FADD.FTZ R29, R29, R18 ;  /* 0x000000121d1d7221 */ /* 0x000fe20000010000 */
[----:B------:R-:W-:-:S04]  /*1a40*/  FADD.FTZ R16, R16, R19 ;  /* 0x0000001310107221 */ /* 0x000fc80000010000 */
[----:B-1----:R-:W-:Y:S01]  /*1a50*/  FADD.FTZ R16, R16, R25 ;  /* 0x0000001910107221 */ /* 0x002fe20000010000 */
[----:B------:R-:W-:-:S03]  /*1a60*/  FADD.FTZ R29, R29, R24 ;  /* 0x000000181d1d7221 */ /* 0x000fc60000010000 */
[----:B------:R-:W-:Y:S01]  /*1a70*/  FADD.FTZ R24, R16, R27 ;  /* 0x0000001b10187221 */ /* 0x000fe20000010000 */
[----:B------:R-:W-:Y:S01]  /*1a80*/  FADD.FTZ R29, R29, R26 ;  /* 0x0000001a1d1d7221 */ /* 0x000fe20000010000 */
[----:B------:R-:W1:Y:S03]  /*1a90*/  LDS.128 R16, [UR5+0x60] ;  /* 0x00006005ff107984 */ /* 0x000e660008000c00 */
[----:B0-----:R-:W-:Y:S01]  /*1aa0*/  FADD.FTZ R29, R29, R20 ;  /* 0x000000141d1d7221 */ /* 0x001fe20000010000 */
[----:B------:R-:W-:Y:S02]  /*1ab0*/  FADD.FTZ R20, R24, R21 ;  /* 0x0000001518147221 */ /* 0x000fe40000010000 */
[----:B------:R-:W0:Y:S01]  /*1ac0*/  LDS.128 R24, [UR5+0x70] ;  /* 0x00007005ff187984 */ /* 0x000e220008000c00 */
[----:B------:R-:W-:Y:S01]  /*1ad0*/  FADD.FTZ R21, R29, R22 ;  /* 0x000000161d157221 */ /* 0x000fe20000010000 */
[----:B------:R-:W-:-:S02]  /*1ae0*/  FADD.FTZ R20, R20, R23 ;  /* 0x0000001714147221 */ /* 0x000fc40000010000 */
[----:B------:R-:W2:Y:S01]  /*1af0*/  LDS.64 R28, [UR5+0x80] ;  /* 0x00008005ff1c7984 */ /* 0x000ea20008000a00 */
[----:B-1----:R-:W-:Y:S01]  /*1b00*/  FADD.FTZ R21, R21, R16 ;  /* 0x0000001015157221 */ /* 0x002fe20000010000 */
        /* <DEDUP_REMOVED lines=8> */
[----:B------:R-:W-:-:S07]  /*1b90*/  FADD.FTZ R29, R20, R29 ;  /* 0x0000001d141d7221 */ /* 0x000fce0000010000 */
.L_x_939:
[----:B------:R-:W-:Y:S05]  /*1ba0*/  BSYNC B0 ;  /* 0x0000000000007941 */ /* 0x000fea0003800000 */
.L_x_938:
[----:B------:R-:W-:Y:S06]  /*1bb0*/  BAR.SYNC.DEFER_BLOCKING 0x0 ;  /* 0x0000000000007b1d */ /* 0x000fec0000010000 */
[----:B------:R-:W-:Y:S04]  /*1bc0*/  BSSY B0, `(.L_x_940) ;  /* 0x000009d000007945 */ /* 0x000fe80003800000 */
[----:B------:R-:W-:Y:S05]  /*1bd0*/  @P5 BRA `(.L_x_941) ;  /* 0x00000008006c5947 */ /* 0x000fea0003800000 */
[----:B------:R-:W1:Y:S04]  /*1be0*/  LDS.128 R16, [R57+0xf0] ;  /* 0x0000f00039107984 */ /* 0x000e680000000c00 */
[----:B------:R-:W2:Y:S04]  /*1bf0*/  LDS.128 R20, [R57+0x1e0] ;  /* 0x0001e00039147984 */ /* 0x000ea80000000c00 */
[----:B------:R-:W3:Y:S01]  /*1c00*/  LDS.128 R24, [R57+0x2d0] ;  /* 0x0002d00039187984 */ /* 0x000ee20000000c00 */
[----:B-1----:R-:W-:Y:S01]  /*1c10*/  FADD.FTZ R16, R12, R16 ;  /* 0x000000100c107221 */ /* 0x002fe20000010000 */
[----:B0-----:R-:W-:Y:S01]  /*1c20*/  FADD.FTZ R12, R13, R17 ;  /* 0x000000110d0c7221 */ /* 0x001fe20000010000 */
[----:B------:R-:W-:Y:S01]  /*1c30*/  FADD.FTZ R17, R14, R18 ;  /* 0x000000120e117221 */ /* 0x000fe20000010000 */
[----:B------:R-:W-:Y:S01]  /*1c40*/  FADD.FTZ R18, R15, R19 ;  /* 0x000000130f127221 */ /* 0x000fe20000010000 */
[----:B--2---:R-:W-:Y:S01]  /*1c50*/  FADD.FTZ R19, R16, R20 ;  /* 0x0000001410137221 */ /* 0x004fe20000010000 */
[----:B------:R-:W-:Y:S01]  /*1c60*/  FADD.FTZ R16, R12, R21 ;  /* 0x000000150c107221 */ /* 0x000fe20000010000 */
[----:B------:R-:W-:Y:S01]  /*1c70*/  FADD.FTZ R21, R17, R22 ;  /* 0x0000001611157221 */ /* 0x000fe20000010000 */
[----:B------:R-:W0:Y:S01]  /*1c80*/  LDS.128 R12, [R57+0x3c0] ;  /* 0x0003c000390c7984 */ /* 0x000e220000000c00 */
        /* <DEDUP_REMOVED lines=8> */
[----:B------:R-:W-:Y:S01]  /*1d10*/  FADD.FTZ R25, R25, R14 ;  /* 0x0000000e19197221 */ /* 0x000fe20000010000 */
[----:B------:R-:W0:Y:S01]  /*1d20*/  LDS.128 R20, [R57+0x5a0] ;  /* 0x0005a00039147984 */ /* 0x000e220000000c00 */
[----:B------:R-:W-:Y:S01]  /*1d30*/  FADD.FTZ R24, R24, R15 ;  /* 0x0000000f18187221 */ /* 0x000fe20000010000 */
[----:B-1----:R-:W-:Y:S01]  /*1d40*/  FADD.FTZ R27, R27, R16 ;  /* 0x000000101b1b7221 */ /* 0x002fe20000010000 */
        /* <DEDUP_REMOVED lines=107> */
[----:B------:R-:W-:-:S02]  /*2400*/  FADD.FTZ R24, R24, R19 ;  /* 0x0000001318187221 */ /* 0x000fc40000010000 */
[----:B------:R-:W0:Y:S01]  /*2410*/  LDS.128 R16, [R57+0x1a40] ;  /* 0x001a400039107984 */ /* 0x000e220000000c00 */
[----:B-1----:R-:W-:Y:S01]  /*2420*/  FADD.FTZ R27, R27, R20 ;  /* 0x000000141b1b7221 */ /* 0x002fe20000010000 */
[----:B------:R-:W-:Y:S01]  /*2430*/  FADD.FTZ R20, R12, R21 ;  /* 0x000000150c147221 */ /* 0x000fe20000010000 */
[----:B------:R-:W-:Y:S01]  /*2440*/  FADD.FTZ R25, R25, R22 ;  /* 0x0000001619197221 */ /* 0x000fe20000010000 */
[----:B------:R-:W-:Y:S01]  /*2450*/  FADD.FTZ R26, R24, R23 ;  /* 0x00000017181a7221 */ /* 0x000fe20000010000 */
[----:B------:R-:W1:Y:S01]  /*2460*/  LDS.128 R12, [R57+0x1b30] ;  /* 0x001b3000390c7984 */ /* 0x000e620000000c00 */
[----:B0-----:R-:W-:Y:S01]  /*2470*/  FADD.FTZ R27, R27, R16 ;  /* 0x000000101b1b7221 */ /* 0x001fe20000010000 */
[----:B------:R-:W-:Y:S01]  /*2480*/  FADD.FTZ R24, R20, R17 ;  /* 0x0000001114187221 */ /* 0x000fe20000010000 */
[----:B------:R-:W-:Y:S01]  /*2490*/  FADD.FTZ R25, R25, R18 ;  /* 0x0000001219197221 */ /* 0x000fe20000010000 */
[----:B------:R-:W-:Y:S01]  /*24a0*/  FADD.FTZ R26, R26, R19 ;  /* 0x000000131a1a7221 */ /* 0x000fe20000010000 */
[----:B------:R-:W-:Y:S01]  /*24b0*/  LDS.128 R20, [R57+0x1d10] ;  /* 0x001d100039147984 */ /* 0x000fe20000000c00 */
[----:B-1----:R-:W-:Y:S01]  /*24c0*/  FADD.FTZ R27, R27, R12 ;  /* 0x0000000c1b1b7221 */ /* 0x002fe20000010000 */
[----:B------:R-:W-:Y:S01]  /*24d0*/  FADD.FTZ R24, R24, R13 ;  /* 0x0000000d18187221 */ /* 0x000fe20000010000 */
[----:B------:R-:W-:Y:S01]  /*24e0*/  FADD.FTZ R25, R25, R14 ;  /* 0x0000000e19197221 */ /* 0x000fe20000010000 */
[----:B------:R-:W0:Y:S01]  /*24f0*/  LDS.128 R16, [R57+0x1c20] ;  /* 0x001c200039107984 */ /* 0x000e220000000c00 */
[----:B------:R-:W-:Y:S01]  /*2500*/  FADD.FTZ R26, R26, R15 ;  /* 0x0000000f1a1a7221 */ /* 0x000fe20000010000 */
[----:B0-----:R-:W-:Y:S01]  /*2510*/  FADD.FTZ R27, R27, R16 ;  /* 0x000000101b1b7221 */ /* 0x001fe20000010000 */
[----:B------:R-:W-:Y:S01]  /*2520*/  FADD.FTZ R24, R24, R17 ;  /* 0x0000001118187221 */ /* 0x000fe20000010000 */
[----:B------:R-:W-:Y:S01]  /*2530*/  FADD.FTZ R25, R25, R18 ;  /* 0x0000001219197221 */ /* 0x000fe20000010000 */
[----:B------:R-:W-:Y:S01]  /*2540*/  FADD.FTZ R26, R26, R19 ;  /* 0x000000131a1a7221 */ /* 0x000fe20000010000 */
[----:B------:R-:W-:Y:S01]  /*2550*/  FADD.FTZ R12, R27, R20 ;  /* 0x000000141b0c7221 */ /* 0x000fe20000010000 */
[----:B------:R-:W-:Y:S01]  /*2560*/  FADD.FTZ R13, R24, R21 ;  /* 0x00000015180d7221 */ /* 0x000fe20000010000 */
[----:B------:R-:W-:Y:S01]  /*2570*/  FADD.FTZ R14, R25, R22 ;  /* 0x00000016190e7221 */ /* 0x000fe20000010000 */
[----:B------:R-:W-:-:S07]  /*2580*/  FADD.FTZ R15, R26, R23 ;  /* 0x000000171a0f7221 */ /* 0x000fce0000010000 */
.L_x_941:
[----:B------:R-:W-:Y:S05]  /*2590*/  BSYNC B0 ;  /* 0x0000000000007941 */ /* 0x000fea0003800000 */
.L_x_940:
        /* <DEDUP_REMOVED lines=17> */
.L_x_943:
[----:B------:R-:W-:Y:S05]  /*26b0*/  BSYNC B0 ;  /* 0x0000000000007941 */ /* 0x000fea0003800000 */
.L_x_942:
[----:B------:R-:W-:Y:S05]  /*26c0*/  @!P0 BRA `(.L_x_944) ;  /* 0x00000010007c8947 */ /* 0x000fea0003800000 */
[----:B0-2---:R-:W0:Y:S01]  /*26d0*/  LDC.64 R12, c[0x0][0x258] ;  /* 0x00009600ff0c7b82 */ /* 0x005e220000000a00 */
        /* <DEDUP_REMOVED lines=28> */
.L_x_946:
[----:B-1----:R-:W2:Y:S04]  /*28a0*/  LDG.E.STRONG.GPU R14, desc[UR8][R12.64] ;  /* 0x000000080c0e7981 */ /* 0x002ea8000c1ef900 */
[----:B--2---:R-:W-:Y:S01]  /*28b0*/  CCTL.IVALL ;  /* 0x00000000ff00798f */ /* 0x004fe20002000000 */
[----:B------:R-:W-:Y:S05]  /*28c0*/  YIELD ;  /* 0x0000000000007946 */ /* 0x000fea0003800000 */
[----:B------:R-:W-:-:S13]  /*28d0*/  ISETP.NE.AND P0, PT, R14, R19, PT ;  /* 0x000000130e00720c */ /* 0x000fda0003f05270 */
[----:B------:R-:W-:Y:S05]  /*28e0*/  @P0 BRA `(.L_x_946) ;  /* 0xfffffffc00ec0947 */ /* 0x000fea000383ffff */
.L_x_945:
        /* <DEDUP_REMOVED lines=16> */
.L_x_950:
[C---:B------:R-:W-:Y:S02]  /*29f0*/  ISETP.EQ.OR P5, PT, R19.reuse, UR7, P4 ;  /* 0x0000000713007c0c */ /* 0x040fe4000a7a2670 */
[----:B------:R-:W-:-:S04]  /*2a00*/  IADD3 R15, R19, 0x1, RZ ;  /* 0x00000001130f7810 */ /* 0x000fc80007ffe0ff */
[----:B------:R-:W-:-:S07]  /*2a10*/  ISETP.EQ.OR P6, PT, R15, UR7, P4 ;  /* 0x000000070f007c0c */ /* 0x000fce000a7c2670 */
        /* <DEDUP_REMOVED lines=112> */
.L_x_949:
        /* <DEDUP_REMOVED lines=12> */
[C---:B------:R-:W-:Y:S02]  /*31e0*/  IADD3 R17, R19.reuse, 0x3, RZ ;  /* 0x0000000313117810 */ /* 0x040fe40007ffe0ff */
[----:B------:R-:W-:Y:S02]  /*31f0*/  ISETP.EQ.OR P0, PT, R16, UR7, P4 ;  /* 0x0000000710007c0c */ /* 0x000fe4000a702670 */
[----:B------:R-:W-:Y:S01]  /*3200*/  IADD3 R19, R19, 0x4, RZ ;  /* 0x0000000413137810 */ /* 0x000fe20007ffe0ff */
[----:B--2---:R-:W-:Y:S01]  /*3210*/  @!P6 FADD.FTZ R28, R28, R12 ;  /* 0x0000000c1c1ce221 */ /* 0x004fe20000010000 */
[----:B------:R-:W-:Y:S01]  /*3220*/  @!P6 FADD.FTZ R29, R29, R13 ;  /* 0x0000000d1d1de221 */ /* 0x000fe20000010000 */
[----:B------:R-:W-:-:S08]  /*3230*/  ISETP.EQ.OR P6, PT, R17, UR7, P4 ;  /* 0x0000000711007c0c */ /* 0x000fd0000a7c2670 */
[----:B------:R-:W-:-:S04]  /*3240*/  @!P0 IMAD R13, R32, R16, R33 ;  /* 0x00000010200d8224 */ /* 0x000fc800078e0221 */
[----:B------:R-:W-:-:S04]  /*3250*/  @!P0 IMAD.WIDE.U32 R12, R13, 0x8, R20 ;  /* 0x000000080d0c8825 */ /* 0x000fc800078e0014 */
[----:B---3--:R-:W-:Y:S01]  /*3260*/  @!P5 FADD.FTZ R28, R28, R14 ;  /* 0x0000000e1c1cd221 */ /* 0x008fe20000010000 */
        /* <DEDUP_REMOVED lines=40> */
.L_x_951:
[----:B------:R-:W-:-:S13]  /*34f0*/  ISETP.NE.OR P0, PT, R18, RZ, P0 ;  /* 0x000000ff1200720c */ /* 0x000fda0000705670 */
[----:B------:R-:W-:Y:S05]  /*3500*/  @!P0 BRA `(.L_x_947) ;  /* 0x00000000007c8947 */ /* 0x000fea0003800000 */
.L_x_948:
[----:B------:R-:W-:-:S13]  /*3510*/  ISETP.EQ.OR P6, PT, R19, UR7, P4 ;  /* 0x0000000713007c0c */ /* 0x000fda000a7c2670 */
[----:B------:R-:W-:-:S04]  /*3520*/  @!P6 IMAD R13, R32, R19, R33 ;  /* 0x00000013200de224 */ /* 0x000fc800078e0221 */
[----:B------:R-:W-:-:S06]  /*3530*/  @!P6 IMAD.WIDE.U32 R12, R13, 0x8, R20 ;  /* 0x000000080d0ce825 */ /* 0x000fcc00078e0014 */
[----:B------:R-:W2:Y:S01]  /*3540*/  @!P6 LDG.E.64 R12, desc[UR8][R12.64] ;  /* 0x000000080c0ce981 */ /* 0x000ea2000c1e1b00 */
[C---:B------:R-:W-:Y:S02]  /*3550*/  IADD3 R15, R19.reuse, 0x1, RZ ;  /* 0x00000001130f7810 */ /* 0x040fe40007ffe0ff */
[----:B------:R-:W-:Y:S02]  /*3560*/  IADD3 R17, R19, 0x2, RZ ;  /* 0x0000000213117810 */ /* 0x000fe40007ffe0ff */
[----:B------:R-:W-:Y:S02]  /*3570*/  ISETP.EQ.OR P0, PT, R15, UR7, P4 ;  /* 0x000000070f007c0c */ /* 0x000fe4000a702670 */
[----:B------:R-:W-:Y:S02]  /*3580*/  IADD3 R23, R19, 0x3, RZ ;  /* 0x0000000313177810 */ /* 0x000fe40007ffe0ff */
[----:B------:R-:W-:-:S09]  /*3590*/  ISETP.EQ.OR P5, PT, R17, UR7, P4 ;  /* 0x0000000711007c0c */ /* 0x000fd2000a7a2670 */
[----:B------:R-:W-:-:S04]  /*35a0*/  @!P0 IMAD R15, R32, R15, R33 ;  /* 0x0000000f200f8224 */ /* 0x000fc800078e0221 */
        /* <DEDUP_REMOVED lines=21> */
.L_x_947:
        /* <DEDUP_REMOVED lines=11> */
.L_x_953:
[----:B------:R-:W-:Y:S05]  /*37b0*/  BSYNC B0 ;  /* 0x0000000000007941 */ /* 0x000fea0003800000 */
.L_x_952:
        /* <DEDUP_REMOVED lines=16> */
.L_x_944:
[----:B------:R-:W3:Y:S01]  /*38c0*/  S2UR UR6, SR_CgaCtaId ;  /* 0x00000000000679c3 */ /* 0x000ee20000008800 */
[----:B------:R-:W-:Y:S01]  /*38d0*/  UMOV UR5, 0x400 ;  /* 0x0000040000057882 */ /* 0x000fe20000000000 */
[----:B012---:R-:W-:Y:S01]  /*38e0*/  IMAD.WIDE.U32 R14, R43, -0x77777777, RZ ;  /* 0x888888892b0e7825 */ /* 0x007fe200078e00ff */
[----:B------:R-:W-:-:S03]  /*38f0*/  ULDC.64 UR12, c[0x0][0x290] ;  /* 0x0000a400000c7ab9 */ /* 0x000fc60000000a00 */
[----:B------:R-:W-:Y:S01]  /*3900*/  HADD2.F32 R19, -RZ, R46.H0_H0 ;  /* 0x2000002eff137230 */ /* 0x000fe20000004100 */
[----:B------:R-:W-:Y:S01]  /*3910*/  SHF.R.U32.HI R14, RZ, 0x3, R15 ;  /* 0x00000003ff0e7819 */ /* 0x000fe2000001160f */
[----:B------:R-:W0:Y:S01]  /*3920*/  LDC R17, c[0x0][0x2ac] ;  /* 0x0000ab00ff117b82 */ /* 0x000e220000000800 */
[----:B------:R-:W-:Y:S02]  /*3930*/  HADD2.F32 R15, -RZ, R34.H0_H0 ;  /* 0x20000022ff0f7230 */ /* 0x000fe40000004100 */
[----:B------:R-:W-:Y:S02]  /*3940*/  HADD2.F32 R21, -RZ, R46.H1_H1 ;  /* 0x3000002eff157230 */ /* 0x000fe40000004100 */
[----:B------:R-:W-:Y:S01]  /*3950*/  FADD.FTZ R24, -R10, R19 ;  /* 0x000000130a187221 */ /* 0x000fe20000010100 */
[--C-:B------:R-:W-:Y:S02]  /*3960*/  HADD2.F32 R23, -RZ, R48.reuse.H0_H0 ;  /* 0x20000030ff177230 */ /* 0x100fe40000004100 */
[----:B------:R-:W-:-:S02]  /*3970*/  HADD2.F32 R25, -RZ, R48.H1_H1 ;  /* 0x30000030ff197230 */ /* 0x000fc40000004100 */
[C---:B------:R-:W-:Y:S01]  /*3980*/  FADD.FTZ R26, -R10.reuse, R21 ;  /* 0x000000150a1a7221 */ /* 0x040fe20000010100 */
[--C-:B------:R-:W-:Y:S02]  /*3990*/  HADD2.F32 R27, -RZ, R51.reuse.H0_H0 ;  /* 0x20000033ff1b7230 */ /* 0x100fe40000004100 */
[C---:B------:R-:W-:Y:S01]  /*39a0*/  FADD.FTZ R20, -R10.reuse, R23 ;  /* 0x000000170a147221 */ /* 0x040fe20000010100 */
[----:B------:R-:W-:Y:S02]  /*39b0*/  HADD2.F32 R51, -RZ, R51.H1_H1 ;  /* 0x30000033ff337230 */ /* 0x000fe40000004100 */
[C---:B------:R-:W-:Y:S01]  /*39c0*/  FADD.FTZ R22, -R10.reuse, R25 ;  /* 0x000000190a167221 */ /* 0x040fe20000010100 */
[----:B------:R-:W-:Y:S01]  /*39d0*/  FADD.FTZ R16, -R10, R27 ;  /* 0x0000001b0a107221 */ /* 0x000fe20000010100 */
[----:B---3--:R-:W-:Y:S01]  /*39e0*/  ULEA UR5, UR6, UR5, 0x18 ;  /* 0x0000000506057291 */ /* 0x008fe2000f8ec03f */
[----:B0-----:R-:W-:-:S08]  /*39f0*/  IMAD R14, R17, UR7, R14 ;  /* 0x00000007110e7c24 */ /* 0x001fd0000f8e020e */
[----:B------:R0:W-:Y:S01]  /*3a00*/  @!P4 STS.64 [UR5+0x90], R28 ;  /* 0x0000901cff00c988 */ /* 0x0001e20008000a05 */
[----:B------:R-:W-:Y:S01]  /*3a10*/  BAR.SYNC.DEFER_BLOCKING 0x0 ;  /* 0x0000000000007b1d */ /* 0x000fe20000010000 */
[----:B------:R-:W-:Y:S01]  /*3a20*/  IADD3 R14, R14, 0x40, RZ ;  /* 0x000000400e0e7810 */ /* 0x000fe20007ffe0ff */
[----:B------:R-:W-:Y:S01]  /*3a30*/  HADD2.F32 R17, -RZ, R34.H1_H1 ;  /* 0x30000022ff117230 */ /* 0x000fe20000004100 */
[----:B------:R-:W-:Y:S02]  /*3a40*/  ISETP.GE.U32.AND P4, PT, R37, UR12, PT ;  /* 0x0000000c25007c0c */ /* 0x000fe4000bf86070 */
[----:B------:R-:W-:Y:S01]  /*3a50*/  ISETP.GE.U32.AND P0, PT, R14, UR12, PT ;  /* 0x0000000c0e007c0c */ /* 0x000fe2000bf06070 */
[--C-:B0-----:R-:W-:Y:S01]  /*3a60*/  HADD2.F32 R28, -RZ, R45.reuse.H0_H0 ;  /* 0x2000002dff1c7230 */ /* 0x101fe20000004100 */
[----:B------:R-:W-:Y:S01]  /*3a70*/  SHF.R.S32.HI R14, RZ, 0x1f, R14 ;  /* 0x0000001fff0e7819 */ /* 0x000fe2000001140e */
[----:B------:R-:W-:Y:S01]  /*3a80*/  FADD.FTZ R34, -R10, R17 ;  /* 0x000000110a227221 */ /* 0x000fe20000010100 */
[----:B------:R-:W-:Y:S01]  /*3a90*/  ISETP.GE.AND.EX P5, PT, R9, UR13, PT, P4 ;  /* 0x0000000d09007c0c */ /* 0x000fe2000bfa6340 */
[----:B------:R-:W-:Y:S01]  /*3aa0*/  HADD2.F32 R45, -RZ, R45.H1_H1 ;  /* 0x3000002dff2d7230 */ /* 0x000fe20000004100 */
[----:B------:R-:W-:Y:S01]  /*3ab0*/  ISETP.GE.AND.EX P4, PT, R14, UR13, PT, P0 ;  /* 0x0000000d0e007c0c */ /* 0x000fe2000bf86300 */
[C---:B------:R-:W-:Y:S01]  /*3ac0*/  FADD.FTZ R14, -R10.reuse, R15 ;  /* 0x0000000f0a0e7221 */ /* 0x040fe20000010100 */
[C---:B------:R-:W-:Y:S01]  /*3ad0*/  ISETP.LT.U32.AND P0, PT, R43.reuse, 0x1e0, !P5 ;  /* 0x000001e02b00780c */ /* 0x040fe20006f01070 */
[----:B------:R-:W-:Y:S01]  /*3ae0*/  FADD.FTZ R10, -R10, R51 ;  /* 0x000000330a0a7221 */ /* 0x000fe20000010100 */
[----:B------:R-:W-:Y:S01]  /*3af0*/  ISETP.LT.U32.AND P4, PT, R43, 0x1e0, !P4 ;  /* 0x000001e02b00780c */ /* 0x000fe20006781070 */
[----:B------:R-:W0:Y:S01]  /*3b00*/  LDS.64 R12, [UR5+0x90] ;  /* 0x00009005ff0c7984 */ /* 0x000e220008000a00 */
[----:B------:R-:W-:-:S02]  /*3b10*/  ULDC UR5, c[0x0][0x2bc] ;  /* 0x0000af0000057ab9 */ /* 0x000fc40000000800 */
[----:B0-----:R-:W-:Y:S01]  /*3b20*/  FMUL.FTZ R17, R12, UR5 ;  /* 0x000000050c117c20 */ /* 0x001fe20008410000 */
[----:B------:R-:W-:Y:S01]  /*3b30*/  FMUL.FTZ R18, R13, UR5 ;  /* 0x000000050d127c20 */ /* 0x000fe20008410000 */
        /* <DEDUP_REMOVED lines=21> */
.L_x_954:
        /* <DEDUP_REMOVED lines=14> */
[----:B------:R-:W-:Y:S01]  /*3d70*/  ULDC.64 UR12, c[0x0][0x210] ;  /* 0x00008400000c7ab9 */ /* 0x000fe20000000a00 */
[----:B------:R-:W-:Y:S02]  /*3d80*/  F2FP.F16.F32.PACK_AB R19, R19, R28 ;  /* 0x0000001c1313723e */ /* 0x000fe400000000ff */
[----:B------:R-:W-:Y:S02]  /*3d90*/  LEA R14, P5, R12, UR12, 0x1 ;  /* 0x0000000c0c0e7c11 */ /* 0x000fe4000f8a08ff */
[----:B------:R-:W-:-:S04]  /*3da0*/  IADD3 R15, R13, R15, RZ ;  /* 0x0000000f0d0f7210 */ /* 0x000fc80007ffe0ff */
[----:B------:R-:W-:-:S05]  /*3db0*/  LEA.HI.X R15, R12, UR13, R15, 0x1, P5 ;  /* 0x0000000d0c0f7c11 */ /* 0x000fca000a8f0c0f */
[----:B------:R0:W-:Y:S02]  /*3dc0*/  STG.E desc[UR8][R14.64], R19 ;  /* 0x000000130e007986 */ /* 0x0001e4000c101908 */
.L_x_956:
[----:B------:R-:W-:Y:S05]  /*3dd0*/  BSYNC B0 ;  /* 0x0000000000007941 */ /* 0x000fea0003800000 */
.L_x_955:
[--C-:B------:R-:W-:Y:S02]  /*3de0*/  HADD2.F32 R12, -RZ, R47.reuse.H0_H0 ;  /* 0x2000002fff0c7230 */ /* 0x100fe40000004100 */
[-C--:B------:R-:W-:Y:S01]  /*3df0*/  FMUL.FTZ R27, R24, R53.reuse ;  /* 0x00000035181b7220 */ /* 0x080fe20000410000 */
[----:B------:R-:W-:Y:S02]  /*3e00*/  HADD2.F32 R47, -RZ, R47.H1_H1 ;  /* 0x3000002fff2f7230 */ /* 0x000fe40000004100 */
[----:B------:R-:W-:Y:S01]  /*3e10*/  FMUL.FTZ R28, R26, R53 ;  /* 0x000000351a1c7220 */ /* 0x000fe20000410000 */
[----:B------:R-:W-:Y:S06]  /*3e20*/  @!P3 BRA `(.L_x_957) ;  /* 0x000000000048b947 */ /* 0x000fec0003800000 */
        /* <DEDUP_REMOVED lines=18> */
.L_x_957:
[----:B------:R-:W-:Y:S04]  /*3f50*/  BSSY B0, `(.L_x_958) ;  /* 0x0000014000007945 */ /* 0x000fe80003800000 */
[----:B------:R-:W-:Y:S05]  /*3f60*/  @!P2 BRA `(.L_x_959) ;  /* 0x000000000048a947 */ /* 0x000fea0003800000 */
[C-C-:B------:R-:W-:Y:S01]  /*3f70*/  FFMA.FTZ R13, R17.reuse, R27, R18.reuse ;  /* 0x0000001b110d7223 */ /* 0x140fe20000010012 */
[----:B------:R-:W-:Y:S01]  /*3f80*/  ULDC.64 UR12, c[0x0][0x288] ;  /* 0x0000a200000c7ab9 */ /* 0x000fe20000000a00 */
[----:B------:R-:W-:Y:S01]  /*3f90*/  FFMA.FTZ R24, R17, R28, R18 ;  /* 0x0000001c11187223 */ /* 0x000fe20000010012 */
[----:B0-----:R-:W-:Y:S02]  /*3fa0*/  IMAD R15, R5, UR12, RZ ;  /* 0x0000000c050f7c24 */ /* 0x001fe4000f8e02ff */
[----:B------:R-:W-:Y:S01]  /*3fb0*/  FFMA.FTZ R14, R12, R55, -R13 ;  /* 0x000000370c0e7223 */ /* 0x000fe2000001080d */
[----:B------:R-:W-:Y:S01]  /*3fc0*/  MOV R12, R58 ;  /* 0x0000003a000c7202 */ /* 0x000fe20000000f00 */
[----:B------:R-:W-:Y:S01]  /*3fd0*/  FFMA.FTZ R26, R47, R54, -R24 ;  /* 0x000000362f1a7223 */ /* 0x000fe20000010818 */
[----:B------:R-:W-:Y:S01]  /*3fe0*/  MOV R13, R61 ;  /* 0x0000003d000d7202 */ /* 0x000fe20000000f00 */
[----:B------:R-:W-:Y:S02]  /*3ff0*/  IMAD R15, R40, UR13, R15 ;  /* 0x0000000d280f7c24 */ /* 0x000fe4000f8e020f */
[-C--:B------:R-:W-:Y:S01]  /*4000*/  FMUL.FTZ R24, R14, R53.reuse ;  /* 0x000000350e187220 */ /* 0x080fe20000410000 */
        /* <DEDUP_REMOVED lines=8> */
.L_x_959:
[----:B------:R-:W-:Y:S05]  /*4090*/  BSYNC B0 ;  /* 0x0000000000007941 */ /* 0x000fea0003800000 */
.L_x_958:
[--C-:B------:R-:W-:Y:S02]  /*40a0*/  HADD2.F32 R12, -RZ, R49.reuse.H0_H0 ;  /* 0x20000031ff0c7230 */ /* 0x100fe40000004100 */
[-C--:B------:R-:W-:Y:S01]  /*40b0*/  FMUL.FTZ R25, R20, R53.reuse ;  /* 0x0000003514197220 */ /* 0x080fe20000410000 */
[----:B------:R-:W-:Y:S02]  /*40c0*/  HADD2.F32 R49, -RZ, R49.H1_H1 ;  /* 0x30000031ff317230 */ /* 0x000fe40000004100 */
[----:B------:R-:W-:Y:S01]  /*40d0*/  FMUL.FTZ R26, R22, R53 ;  /* 0x00000035161a7220 */ /* 0x000fe20000410000 */
        /* <DEDUP_REMOVED lines=19> */
.L_x_960:
[----:B------:R-:W-:Y:S04]  /*4210*/  BSSY B0, `(.L_x_961) ;  /* 0x0000014000007945 */ /* 0x000fe80003800000 */
[----:B------:R-:W-:Y:S05]  /*4220*/  @!P4 BRA `(.L_x_962) ;  /* 0x000000000048c947 */ /* 0x000fea0003800000 */
[C-C-:B------:R-:W-:Y:S01]  /*4230*/  FFMA.FTZ R13, R17.reuse, R25, R18.reuse ;  /* 0x00000019110d7223 */ /* 0x140fe20000010012 */
[----:B------:R-:W-:Y:S01]  /*4240*/  ULDC.64 UR12, c[0x0][0x288] ;  /* 0x0000a200000c7ab9 */ /* 0x000fe20000000a00 */
[----:B------:R-:W-:Y:S01]  /*4250*/  FFMA.FTZ R20, R17, R26, R18 ;  /* 0x0000001a11147223 */ /* 0x000fe20000010012 */
[----:B------:R-:W-:Y:S02]  /*4260*/  IMAD R24, R7, UR12, RZ ;  /* 0x0000000c07187c24 */ /* 0x000fe4000f8e02ff */
[----:B01----:R-:W-:Y:S01]  /*4270*/  FFMA.FTZ R14, R12, R55, -R13 ;  /* 0x000000370c0e7223 */ /* 0x003fe2000001080d */
[----:B------:R-:W-:Y:S01]  /*4280*/  MOV R12, R58 ;  /* 0x0000003a000c7202 */ /* 0x000fe20000000f00 */
[----:B------:R-:W-:Y:S01]  /*4290*/  FFMA.FTZ R22, R49, R54, -R20 ;  /* 0x0000003631167223 */ /* 0x000fe20000010814 */
[----:B------:R-:W-:Y:S01]  /*42a0*/  MOV R13, R61 ;  /* 0x0000003d000d7202 */ /* 0x000fe20000000f00 */
[C---:B------:R-:W-:Y:S02]  /*42b0*/  IMAD R15, R39.reuse, UR13, R24 ;  /* 0x0000000d270f7c24 */ /* 0x040fe4000f8e0218 */
        /* <DEDUP_REMOVED lines=9> */
.L_x_962:
[----:B------:R-:W-:Y:S05]  /*4350*/  BSYNC B0 ;  /* 0x0000000000007941 */ /* 0x000fea0003800000 */
.L_x_961:
        /* <DEDUP_REMOVED lines=10> */
[----:B------:R-:W3:Y:S01]  /*4400*/  MUFU.EX2 R16, R16 ;  /* 0x0000001000107308 */ /* 0x000ee20000000800 */
[----:B012---:R-:W-:-:S07]  /*4410*/  FADD.FTZ R14, R10, 1 ;  /* 0x3f8000000a0e7421 */ /* 0x007fce0000010000 */
[----:B------:R-:W0:Y:S01]  /*4420*/  MUFU.RCP R15, R14 ;  /* 0x0000000e000f7308 */ /* 0x000e220000001000 */
[----:B---3--:R-:W-:-:S07]  /*4430*/  FADD.FTZ R19, R16, 1 ;  /* 0x3f80000010137421 */ /* 0x008fce0000010000 */
        /* <DEDUP_REMOVED lines=9> */
.L_x_963:
        /* <DEDUP_REMOVED lines=16> */
[----:B------:R-:W-:Y:S02]  /*45d0*/  F2FP.F16.F32.PACK_AB R13, R13, R12 ;  /* 0x0000000c0d0d723e */ /* 0x000fe400000000ff */
[----:B------:R-:W-:-:S05]  /*45e0*/  LEA.HI.X R11, R58, UR13, R11, 0x1, P0 ;  /* 0x0000000d3a0b7c11 */ /* 0x000fca00080f0c0b */
[----:B------:R3:W-:Y:S02]  /*45f0*/  STG.E desc[UR8][R10.64], R13 ;  /* 0x0000000d0a007986 */ /* 0x0007e4000c101908 */
.L_x_965:
[----:B------:R-:W-:Y:S05]  /*4600*/  BSYNC B0 ;  /* 0x0000000000007941 */ /* 0x000fea0003800000 */
.L_x_964:
[----:B------:R-:W-:Y:S02]  /*4610*/  IADD3 R35, R32, R35, RZ ;  /* 0x0000002320237210 */ /* 0x000fe40007ffe0ff */
[----:B------:R-:W-:Y:S02]  /*4620*/  IADD3 R36, R36, 0x1, RZ ;  /* 0x0000000124247810 */ /* 0x000fe40007ffe0ff */
[----:B------:R-:W-:-:S13]  /*4630*/  ISETP.GE.AND P0, PT, R35, UR4, PT ;  /* 0x0000000423007c0c */ /* 0x000fda000bf06270 */
[----:B------:R-:W-:Y:S05]  /*4640*/  @!P0 BRA `(.L_x_966) ;  /* 0xffffffbc00548947 */ /* 0x000fea000383ffff */
.L_x_931:
        /* <DEDUP_REMOVED lines=23> */
.L_x_968:
[----:B------:R-:W-:Y:S05]  /*47c0*/  BSYNC B0 ;  /* 0x0000000000007941 */ /* 0x000fea0003800000 */
.L_x_967:
[----:B------:R-:W-:Y:S05]  /*47d0*/  @P0 EXIT ;  /* 0x000000000000094d */ /* 0x000fea0003800000 */
[----:B------:R-:W-:Y:S05]  /*47e0*/  @P2 BRA `(.L_x_969) ;  /* 0x0000000000202947 */ /* 0x000fea0003800000 */
[----:B------:R-:W-:-:S05]  /*47f0*/  IMAD R0, R6, R7, RZ ;  /* 0x0000000706007224 */ /* 0x000fca00078e02ff */
[----:B------:R-:W-:-:S13]  /*4800*/  ISETP.NE.AND P0, PT, R0, -0x1, PT ;  /* 0xffffffff0000780c */ /* 0x000fda0003f05270 */
[----:B------:R-:W-:Y:S05]  /*4810*/  @!P0 BRA `(.L_x_969) ;  /* 0x0000000000148947 */ /* 0x000fea0003800000 */
.L_x_970:
[----:B0-----:R-:W4:Y:S04]  /*4820*/  LDG.E.STRONG.GPU R5, desc[UR8][R2.64] ;  /* 0x0000000802057981 */ /* 0x001f28000c1ef900 */
[----:B----4-:R-:W-:Y:S01]  /*4830*/  CCTL.IVALL ;  /* 0x00000000ff00798f */ /* 0x010fe20002000000 */
[----:B------:R-:W-:Y:S05]  /*4840*/  YIELD ;  /* 0x0000000000007946 */ /* 0x000fea0003800000 */
[----:B------:R-:W-:-:S13]  /*4850*/  ISETP.NE.AND P0, PT, R5, R0, PT ;  /* 0x000000000500720c */ /* 0x000fda0003f05270 */
[----:B------:R-:W-:Y:S05]  /*4860*/  @P0 BRA `(.L_x_970) ;  /* 0xfffffffc00ec0947 */ /* 0x000fea000383ffff */
.L_x_969:
        /* <DEDUP_REMOVED lines=24> */
.L_x_971:
[----:B------:R-:W-:-:S04]  /*49f0*/  LEA R12, P0, R43, UR4, 0x2 ;  /* 0x000000042b0c7c11 */ /* 0x000fc8000f8010ff */
[----:B------:R-:W-:Y:S02]  /*4a00*/  LEA.HI.X R13, R43, UR5, R0, 0x2, P0 ;  /* 0x000000052b0d7c11 */ /* 0x000fe400080f1400 */
[-C--:B-12---:R-:W-:Y:S02]  /*4a10*/  LEA R14, P0, R20, R12.reuse, 0x2 ;  /* 0x0000000c140e7211 */ /* 0x086fe400078010ff */
        /* <DEDUP_REMOVED lines=22> */
.L_x_972:
        /* <DEDUP_REMOVED lines=16> */
.L_x_3268:


//--------------------- .text._Z35group_norm_nhwc_bwd_one_pass_kernelI11Fp16IOBf16WLi256ELi30ELi480EEv26Group_norm_nhwc_bwd_params --------------------------
	.section	.text._Z35group_norm_nhwc_bwd_one_pass_kernelI11Fp16IOBf16WLi256ELi30ELi480EEv26Group_norm_nhwc_bwd_params,"ax",@progbits
	.align	128
        .global         _Z35group_norm_nhwc_bwd_one_pass_kernelI11Fp16IOBf16WLi256ELi30ELi480EEv26Group_norm_nhwc_bwd_params
        .type           _Z35group_norm_nhwc_bwd_one_pass_kernelI11Fp16IOBf16WLi256ELi30ELi480EEv26Group_norm_nhwc_bwd_params,@function
        .size           _Z35group_norm_nhwc_bwd_one_pass_kernelI11Fp16IOBf16WLi256ELi30ELi480EEv26Group_norm_nhwc_bwd_params,(.L_x_3269 - _Z35group_norm_nhwc_bwd_one_pass_kernelI11Fp16IOBf16WLi256ELi30ELi480EEv26Group_norm_nhwc_bwd_params)
        .other          _Z35group_norm_nhwc_bwd_one_pass_kernelI11Fp16IOBf16WLi256ELi30ELi480EEv26Group_norm_nhwc_bwd_params,@"STO_CUDA_ENTRY STV_DEFAULT"
_Z35group_norm_nhwc_bwd_one_pass_kernelI11Fp16IOBf16WLi256ELi30ELi480EEv26Group_norm_nhwc_bwd_params:
.text._Z35group_norm_nhwc_bwd_one_pass_kernelI11Fp16IOBf16WLi256ELi30ELi480EEv26Group_norm_nhwc_bwd_params:
        /* <DEDUP_REMOVED lines=55> */
[----:B------:R-:W-:-:S02]  /*0370*/  SHF.R.S64 R54, R54, 0x1, R57 ;  /* 0x0000000136367819 */ /* 0x000fc40000001039 */
[--C-:B------:R-:W-:Y:S02]  /*0380*/  SHF.R.S64 R53, R53, 0x1, R56.reuse ;  /* 0x0000000135357819 */ /* 0x100fe40000001038 */
[----:B------:R-:W-:Y:S02]  /*0390*/  SHF.R.S32.HI R3, RZ, 0x5, R3 ;  /* 0x00000005ff037819 */ /* 0x000fe40000011403 */
[----:B------:R-:W-:Y:S02]  /*03a0*/  SHF.R.S32.HI R56, RZ, 0x1, R56 ;  /* 0x00000001ff387819 */ /* 0x000fe40000011438 */
[----:B------:R-:W-:Y:S02]  /*03b0*/  SHF.R.S32.HI R57, RZ, 0x1, R57 ;  /* 0x00000001ff397819 */ /* 0x000fe40000011439 */
[----:B------:R-:W-:Y:S02]  /*03c0*/  @P6 LOP3.LUT R2, R2, 0x2, RZ, 0xfc, !PT ;  /* 0x0000000202026812 */ /* 0x000fe400078efcff */
[----:B------:R-:W-:-:S02]  /*03d0*/  LEA R55, R3, UR5, 0x3 ;  /* 0x0000000503377c11 */ /* 0x000fc4000f8e18ff */
[----:B------:R-:W-:Y:S02]  /*03e0*/  SHF.L.U64.HI R56, R53, 0x2, R56 ;  /* 0x0000000235387819 */ /* 0x000fe40000010238 */
[----:B-1----:R-:W-:-:S07]  /*03f0*/  SHF.L.U64.HI R57, R54, 0x2, R57 ;  /* 0x0000000236397819 */ /* 0x002fce0000010239 */
.L_x_1024:
[----:B------:R-:W0:Y:S01]  /*0400*/  LDC R10, c[0x0][0x2a0] ;  /* 0x0000a800ff0a7b82 */ /* 0x000e220000000800 */
[----:B------:R-:W-:Y:S01]  /*0410*/  IABS R6, R33 ;  /* 0x0000002100067213 */ /* 0x000fe20000000000 */
[----:B------:R-:W-:Y:S01]  /*0420*/  ULDC.64 UR10, c[0x0][0x298] ;  /* 0x0000a600000a7ab9 */ /* 0x000fe20000000a00 */
[----:B------:R-:W-:Y:S02]  /*0430*/  LOP3.LUT P6, RZ, R2, 0x2, RZ, 0xc0, !PT ;  /* 0x0000000202ff7812 */ /* 0x000fe400078cc0ff */
[----:B------:R-:W-:Y:S02]  /*0440*/  CS2R R42, SRZ ;  /* 0x00000000002a7805 */ /* 0x000fe4000001ff00 */
[----:B------:R-:W-:Y:S01]  /*0450*/  IADD3 R17, R0, 0x20, RZ ;  /* 0x0000002000117810 */ /* 0x000fe20007ffe0ff */
[----:B------:R-:W1:Y:S03]  /*0460*/  @P5 LDC.64 R38, c[0x0][0x230] ;  /* 0x00008c00ff265b82 */ /* 0x000e660000000a00 */
        /* <DEDUP_REMOVED lines=31> */
[----:B-1----:R-:W-:-:S10]  /*0660*/  IMAD.WIDE.U32 R4, R7, -0x77777777, RZ ;  /* 0x8888888907047825 */ /* 0x002fd400078e00ff */
[----:B------:R-:W-:Y:S02]  /*0670*/  @P0 IADD3 R6, R6, 0x1, RZ ;  /* 0x0000000106060810 */ /* 0x000fe40007ffe0ff */
[----:B------:R-:W-:Y:S02]  /*0680*/  ISETP.GE.AND P0, PT, R33, RZ, PT ;  /* 0x000000ff2100720c */ /* 0x000fe40003f06270 */
[----:B------:R-:W-:Y:S02]  /*0690*/  MOV R4, R6 ;  /* 0x0000000600047202 */ /* 0x000fe40000000f00 */
[----:B------:R-:W-:-:S05]  /*06a0*/  SHF.R.U32.HI R6, RZ, 0x3, R5 ;  /* 0x00000003ff067819 */ /* 0x000fca0000011605 */
[----:B------:R-:W-:Y:S02]  /*06b0*/  IMAD R16, R6, -0xf, R7 ;  /* 0xfffffff106107824 */ /* 0x000fe400078e0207 */
[----:B------:R-:W1:Y:S02]  /*06c0*/  @P6 LDC.64 R6, c[0x0][0x288] ;  /* 0x0000a200ff066b82 */ /* 0x000e640000000a00 */
[----:B------:R-:W-:Y:S02]  /*06d0*/  @!P0 IADD3 R44, -R44, RZ, RZ ;  /* 0x000000ff2c2c8210 */ /* 0x000fe40007ffe1ff */
[----:B------:R-:W-:Y:S02]  /*06e0*/  ISETP.GE.AND P0, PT, R3, RZ, PT ;  /* 0x000000ff0300720c */ /* 0x000fe40003f06270 */
[----:B------:R-:W-:Y:S02]  /*06f0*/  LOP3.LUT R3, RZ, R10, RZ, 0x33, !PT ;  /* 0x0000000aff037212 */ /* 0x000fe400078e33ff */
[----:B------:R-:W-:-:S09]  /*0700*/  SHF.L.U32 R16, R16, 0x1, RZ ;  /* 0x0000000110107819 */ /* 0x000fd200000006ff */
        /* <DEDUP_REMOVED lines=13> */
[----:B------:R-:W-:-:S03]  /*07e0*/  ULDC.64 UR10, c[0x0][0x290] ;  /* 0x0000a400000a7ab9 */ /* 0x000fc60000000a00 */
[----:B-1----:R-:W-:Y:S01]  /*07f0*/  @P6 IMAD R3, R59, R6, RZ ;  /* 0x000000063b036224 */ /* 0x002fe200078e02ff */
[----:B------:R-:W-:Y:S02]  /*0800*/  IADD3 R11, R9, R11, RZ ;  /* 0x0000000b090b7210 */ /* 0x000fe40007ffe0ff */
[----:B------:R-:W-:Y:S01]  /*0810*/  @P6 MOV R10, R8 ;  /* 0x00000008000a6202 */ /* 0x000fe20000000f00 */
[----:B------:R-:W-:-:S04]  /*0820*/  @P6 IMAD R3, R0, R7, R3 ;  /* 0x0000000700036224 */ /* 0x000fc800078e0203 */
        /* <DEDUP_REMOVED lines=16> */
[C---:B------:R-:W-:Y:S02]  /*0930*/  @P5 SHF.L.U64.HI R18, R12.reuse, 0x1, R13 ;  /* 0x000000010c125819 */ /* 0x040fe4000001020d */
[----:B------:R-:W-:Y:S02]  /*0940*/  @P5 SHF.L.U32 R3, R12, 0x1, RZ ;  /* 0x000000010c035819 */ /* 0x000fe400000006ff */
[----:B------:R-:W-:Y:S02]  /*0950*/  SHF.R.S32.HI R13, RZ, 0x1f, R17 ;  /* 0x0000001fff0d7819 */ /* 0x000fe40000011411 */
[----:B------:R-:W-:Y:S02]  /*0960*/  @P6 IADD3.X R47, R14, R47, RZ, P0, !PT ;  /* 0x0000002f0e2f6210 */ /* 0x000fe400007fe4ff */
[----:B------:R-:W-:Y:S01]  /*0970*/  @P5 IADD3 R38, P0, R3, R38, RZ ;  /* 0x0000002603265210 */ /* 0x000fe20007f1e0ff */
[----:B-1----:R-:W-:Y:S01]  /*0980*/  @P4 IMAD R12, R13, R6, RZ ;  /* 0x000000060d0c4224 */ /* 0x002fe200078e02ff */
[----:B------:R-:W-:-:S02]  /*0990*/  @P4 MOV R14, R8 ;  /* 0x00000008000e4202 */ /* 0x000fc40000000f00 */
[C---:B------:R-:W-:Y:S02]  /*09a0*/  @P5 IADD3.X R39, R18.reuse, R39, RZ, P0, !PT ;  /* 0x0000002712275210 */ /* 0x040fe400007fe4ff */
[----:B----4-:R-:W-:Y:S01]  /*09b0*/  @P5 IADD3 R36, P0, R3, R36, RZ ;  /* 0x0000002403245210 */ /* 0x010fe20007f1e0ff */
[C---:B------:R-:W-:Y:S01]  /*09c0*/  @P4 IMAD R3, R17.reuse, R7, R12 ;  /* 0x0000000711034224 */ /* 0x040fe200078e020c */
[----:B------:R-:W-:Y:S01]  /*09d0*/  @P4 MOV R15, R11 ;  /* 0x0000000b000f4202 */ /* 0x000fe20000000f00 */
[----:B------:R-:W0:Y:S01]  /*09e0*/  @P2 LDC.64 R12, c[0x0][0x288] ;  /* 0x0000a200ff0c2b82 */ /* 0x000e220000000a00 */
[----:B------:R-:W-:Y:S01]  /*09f0*/  @P5 IADD3.X R37, R18, R37, RZ, P0, !PT ;  /* 0x0000002512255210 */ /* 0x000fe200007fe4ff */
[----:B------:R-:W-:Y:S01]  /*0a00*/  @P4 IMAD.WIDE.U32 R6, R17, R6, R14 ;  /* 0x0000000611064225 */ /* 0x000fe200078e000e */
[----:B------:R-:W-:Y:S02]  /*0a10*/  SHF.R.S32.HI R15, RZ, 0x1f, R58 ;  /* 0x0000001fff0f7819 */ /* 0x000fe4000001143a */
[----:B------:R-:W-:-:S02]  /*0a20*/  @P3 MOV R14, R8 ;  /* 0x00000008000e3202 */ /* 0x000fc40000000f00 */
[----:B------:R-:W-:Y:S01]  /*0a30*/  @P4 IADD3 R3, R7, R3, RZ ;  /* 0x0000000307034210 */ /* 0x000fe20007ffe0ff */
[-C--:B--2---:R-:W-:Y:S01]  /*0a40*/  @P3 IMAD R7, R15, R4.reuse, RZ ;  /* 0x000000040f073224 */ /* 0x084fe200078e02ff */
[----:B------:R-:W-:Y:S02]  /*0a50*/  @P3 MOV R15, R11 ;  /* 0x0000000b000f3202 */ /* 0x000fe40000000f00 */
[----:B------:R-:W-:Y:S01]  /*0a60*/  @P4 SHF.L.U64.HI R18, R6, 0x1, R3 ;  /* 0x0000000106124819 */ /* 0x000fe20000010203 */
[----:B------:R-:W-:Y:S01]  /*0a70*/  @P3 IMAD R19, R58, R5, R7 ;  /* 0x000000053a133224 */ /* 0x000fe200078e0207 */
[----:B------:R-:W-:Y:S01]  /*0a80*/  IADD3 R3, R0, 0x80, RZ ;  /* 0x0000008000037810 */ /* 0x000fe20007ffe0ff */
[----:B------:R-:W-:Y:S01]  /*0a90*/  @P3 IMAD.WIDE.U32 R4, R58, R4, R14 ;  /* 0x000000043a043225 */ /* 0x000fe200078e000e */
[----:B------:R-:W-:Y:S02]  /*0aa0*/  @P4 SHF.L.U32 R17, R6, 0x1, RZ ;  /* 0x0000000106114819 */ /* 0x000fe400000006ff */
[----:B------:R-:W-:Y:S01]  /*0ab0*/  SHF.R.S32.HI R15, RZ, 0x1f, R3 ;  /* 0x0000001fff0f7819 */ /* 0x000fe20000011403 */
[----:B------:R-:W1:Y:S01]  /*0ac0*/  @P1 LDC.64 R6, c[0x0][0x288] ;  /* 0x0000a200ff061b82 */ /* 0x000e620000000a00 */
[----:B------:R-:W-:-:S02]  /*0ad0*/  @P3 IADD3 R5, R5, R19, RZ ;  /* 0x0000001305053210 */ /* 0x000fc40007ffe0ff */
[----:B------:R-:W-:Y:S01]  /*0ae0*/  @P4 IADD3 R30, P0, R17, R30, RZ ;  /* 0x0000001e111e4210 */ /* 0x000fe20007f1e0ff */
[----:B0-----:R-:W-:Y:S01]  /*0af0*/  @P2 IMAD R20, R15, R12, RZ ;  /* 0x0000000c0f142224 */ /* 0x001fe200078e02ff */
[C---:B------:R-:W-:Y:S02]  /*0b00*/  @P3 SHF.L.U32 R15, R4.reuse, 0x1, RZ ;  /* 0x00000001040f3819 */ /* 0x040fe400000006ff */
[----:B------:R-:W-:Y:S01]  /*0b10*/  @P3 SHF.L.U64.HI R14, R4, 0x1, R5 ;  /* 0x00000001040e3819 */ /* 0x000fe20000010205 */
[----:B------:R-:W-:Y:S01]  /*0b20*/  @P2 IMAD R35, R3, R13, R20 ;  /* 0x0000000d03232224 */ /* 0x000fe200078e0214 */
[----:B------:R-:W-:Y:S01]  /*0b30*/  @P4 IADD3.X R31, R18, R31, RZ, P0, !PT ;  /* 0x0000001f121f4210 */ /* 0x000fe200007fe4ff */
[----:B------:R-:W0:Y:S01]  /*0b40*/  @P2 LDC.64 R20, c[0x0][0x228] ;  /* 0x00008a00ff142b82 */ /* 0x000e220000000a00 */
[----:B------:R-:W-:Y:S02]  /*0b50*/  @P2 MOV R4, R8 ;  /* 0x0000000800042202 */ /* 0x000fe40000000f00 */
[----:B------:R-:W-:-:S02]  /*0b60*/  @P2 MOV R5, R11 ;  /* 0x0000000b00052202 */ /* 0x000fc40000000f00 */
[----:B------:R-:W-:Y:S02]  /*0b70*/  @P4 IADD3 R28, P0, R17, R28, RZ ;  /* 0x0000001c111c4210 */ /* 0x000fe40007f1e0ff */
[----:B------:R-:W-:Y:S01]  /*0b80*/  IADD3 R17, R0, 0xa0, RZ ;  /* 0x000000a000117810 */ /* 0x000fe20007ffe0ff */
[----:B------:R-:W-:Y:S01]  /*0b90*/  @P2 IMAD.WIDE.U32 R12, R3, R12, R4 ;  /* 0x0000000c030c2225 */ /* 0x000fe200078e0004 */
[----:B------:R-:W-:Y:S01]  /*0ba0*/  @P4 IADD3.X R29, R18, R29, RZ, P0, !PT ;  /* 0x0000001d121d4210 */ /* 0x000fe200007fe4ff */
[----:B------:R-:W2:Y:S01]  /*0bb0*/  LDC R3, c[0x0][0x2ac] ;  /* 0x0000ab00ff037b82 */ /* 0x000ea20000000800 */
[----:B------:R-:W-:Y:S02]  /*0bc0*/  @P3 IADD3 R26, P0, R15, R26, RZ ;  /* 0x0000001a0f1a3210 */ /* 0x000fe40007f1e0ff */
[----:B------:R-:W-:Y:S02]  /*0bd0*/  @P2 IADD3 R13, R13, R35, RZ ;  /* 0x000000230d0d2210 */ /* 0x000fe40007ffe0ff */
[----:B------:R-:W-:-:S02]  /*0be0*/  SHF.R.S32.HI R41, RZ, 0x1f, R17 ;  /* 0x0000001fff297819 */ /* 0x000fc40000011411 */
[----:B------:R-:W-:Y:S01]  /*0bf0*/  @P3 IADD3.X R27, R14, R27, RZ, P0, !PT ;  /* 0x0000001b0e1b3210 */ /* 0x000fe200007fe4ff */
[----:B------:R-:W4:Y:S01]  /*0c00*/  @P1 LDC.64 R18, c[0x0][0x230] ;  /* 0x00008c00ff121b82 */ /* 0x000f220000000a00 */
[C---:B------:R-:W-:Y:S01]  /*0c10*/  @P2 SHF.L.U32 R35, R12.reuse, 0x1, RZ ;  /* 0x000000010c232819 */ /* 0x040fe200000006ff */
[----:B-1----:R-:W-:Y:S01]  /*0c20*/  @P1 IMAD R40, R41, R6, RZ ;  /* 0x0000000629281224 */ /* 0x002fe200078e02ff */
[----:B------:R-:W-:Y:S02]  /*0c30*/  @P2 SHF.L.U64.HI R34, R12, 0x1, R13 ;  /* 0x000000010c222819 */ /* 0x000fe4000001020d */
[----:B------:R-:W-:Y:S01]  /*0c40*/  @P3 IADD3 R24, P0, R15, R24, RZ ;  /* 0x000000180f183210 */ /* 0x000fe20007f1e0ff */
[----:B------:R-:W-:Y:S01]  /*0c50*/  @P1 IMAD R7, R17, R7, R40 ;  /* 0x0000000711071224 */ /* 0x000fe200078e0228 */
[----:B------:R-:W-:Y:S01]  /*0c60*/  @P1 MOV R12, R8 ;  /* 0x00000008000c1202 */ /* 0x000fe20000000f00 */
[----:B------:R-:W1:Y:S01]  /*0c70*/  @P1 LDC.64 R4, c[0x0][0x228] ;  /* 0x00008a00ff041b82 */ /* 0x000e620000000a00 */
[----:B------:R-:W-:-:S02]  /*0c80*/  @P1 MOV R13, R11 ;  /* 0x0000000b000d1202 */ /* 0x000fc40000000f00 */
[----:B------:R-:W-:Y:S01]  /*0c90*/  @P3 IADD3.X R25, R14, R25, RZ, P0, !PT ;  /* 0x000000190e193210 */ /* 0x000fe200007fe4ff */
[----:B------:R-:W-:Y:S01]  /*0ca0*/  IMAD.WIDE.U32 R14, R32, -0x77777777, RZ ;  /* 0x88888889200e7825 */ /* 0x000fe200078e00ff */
[----:B---3--:R-:W-:-:S03]  /*0cb0*/  @P2 IADD3 R22, P0, R35, R22, RZ ;  /* 0x0000001623162210 */ /* 0x008fc60007f1e0ff */
[----:B------:R-:W-:Y:S01]  /*0cc0*/  @P1 IMAD.WIDE.U32 R12, R17, R6, R12 ;  /* 0x00000006110c1225 */ /* 0x000fe200078e000c */
[----:B------:R-:W-:Y:S02]  /*0cd0*/  @P2 IADD3.X R23, R34, R23, RZ, P0, !PT ;  /* 0x0000001722172210 */ /* 0x000fe400007fe4ff */
[----:B0-----:R-:W-:Y:S02]  /*0ce0*/  @P2 IADD3 R20, P0, R35, R20, RZ ;  /* 0x0000001423142210 */ /* 0x001fe40007f1e0ff */
[----:B------:R-:W-:Y:S02]  /*0cf0*/  @P1 IADD3 R13, R13, R7, RZ ;  /* 0x000000070d0d1210 */ /* 0x000fe40007ffe0ff */
[----:B------:R-:W-:Y:S02]  /*0d00*/  SHF.R.U32.HI R14, RZ, 0x3, R15 ;  /* 0x00000003ff0e7819 */ /* 0x000fe4000001160f */
[----:B------:R-:W-:Y:S02]  /*0d10*/  @P1 SHF.L.U32 R7, R12, 0x1, RZ ;  /* 0x000000010c071819 */ /* 0x000fe400000006ff */
[----:B------:R-:W-:Y:S01]  /*0d20*/  @P2 IADD3.X R21, R34, R21, RZ, P0, !PT ;  /* 0x0000001522152210 */ /* 0x000fe200007fe4ff */
[----:B--2---:R-:W-:Y:S01]  /*0d30*/  IMAD R3, R3, UR7, R14 ;  /* 0x0000000703037c24 */ /* 0x004fe2000f8e020e */
[----:B------:R-:W-:-:S02]  /*0d40*/  @P1 SHF.L.U64.HI R12, R12, 0x1, R13 ;  /* 0x000000010c0c1819 */ /* 0x000fc4000001020d */
[----:B------:R-:W-:Y:S02]  /*0d50*/  CS2R R34, SRZ ;  /* 0x0000000000227805 */ /* 0x000fe4000001ff00 */
[----:B----4-:R-:W-:Y:S02]  /*0d60*/  @P1 IADD3 R18, P0, R7, R18, RZ ;  /* 0x0000001207121210 */ /* 0x010fe40007f1e0ff */
[----:B------:R-:W-:Y:S02]  /*0d70*/  IADD3 R3, R3, 0xc0, RZ ;  /* 0x000000c003037810 */ /* 0x000fe40007ffe0ff */
[----:B------:R-:W-:Y:S02]  /*0d80*/  @P1 IADD3.X R19, R12, R19, RZ, P0, !PT ;  /* 0x000000130c131210 */ /* 0x000fe400007fe4ff */
[----:B-1----:R-:W-:Y:S02]  /*0d90*/  @P1 IADD3 R4, P0, R7, R4, RZ ;  /* 0x0000000407041210 */ /* 0x002fe40007f1e0ff */
[----:B------:R-:W-:-:S02]  /*0da0*/  IADD3 R17, R0, 0xe0, RZ ;  /* 0x000000e000117810 */ /* 0x000fc40007ffe0ff */
[----:B------:R-:W-:Y:S02]  /*0db0*/  @P1 IADD3.X R5, R12, R5, RZ, P0, !PT ;  /* 0x000000050c051210 */ /* 0x000fe400007fe4ff */
[----:B------:R-:W-:Y:S02]  /*0dc0*/  ISETP.GE.U32.AND P0, PT, R3, UR10, PT ;  /* 0x0000000a03007c0c */ /* 0x000fe4000bf06070 */
[----:B------:R-:W-:-:S04]  /*0dd0*/  SHF.R.S32.HI R3, RZ, 0x1f, R3 ;  /* 0x0000001fff037819 */ /* 0x000fc80000011403 */
[----:B------:R-:W-:Y:S02]  /*0de0*/  ISETP.GE.AND.EX P0, PT, R3, UR11, PT, P0 ;  /* 0x0000000b03007c0c */ /* 0x000fe4000bf06300 */
[----:B------:R-:W-:Y:S02]  /*0df0*/  IADD3 R3, R0, 0xc0, RZ ;  /* 0x000000c000037810 */ /* 0x000fe40007ffe0ff */
[----:B------:R-:W-:Y:S02]  /*0e00*/  ISETP.LT.U32.AND P0, PT, R32, 0x1e0, !P0 ;  /* 0x000001e02000780c */ /* 0x000fe40004701070 */
[----:B------:R-:W-:-:S11]  /*0e10*/  SHF.R.S32.HI R15, RZ, 0x1f, R3 ;  /* 0x0000001fff0f7819 */ /* 0x000fd60000011403 */
[----:B------:R-:W0:Y:S08]  /*0e20*/  @P0 LDC.64 R12, c[0x0][0x288] ;  /* 0x0000a200ff0c0b82 */ /* 0x000e300000000a00 */
[----:B------:R-:W1:Y:S01]  /*0e30*/  @P0 LDC.64 R6, c[0x0][0x230] ;  /* 0x00008c00ff060b82 */ /* 0x000e620000000a00 */
[----:B0-----:R-:W-:Y:S01]  /*0e40*/  @P0 IMAD R14, R15, R12, RZ ;  /* 0x0000000c0f0e0224 */ /* 0x001fe200078e02ff */
[----:B------:R-:W-:-:S03]  /*0e50*/  @P0 MOV R15, R11 ;  /* 0x0000000b000f0202 */ /* 0x000fc60000000f00 */
        /* <DEDUP_REMOVED lines=9> */
[----:B------:R-:W-:-:S03]  /*0ef0*/  SHF.R.S32.HI R52, RZ, 0x1f, R17 ;  /* 0x0000001fff347819 */ /* 0x000fc60000011411 */
[----:B------:R-:W5:Y:S01]  /*0f00*/  @P0 LDG.E R34, desc[UR8][R6.64] ;  /* 0x0000000806220981 */ /* 0x000f62000c1e1900 */
[----:B0-----:R-:W-:-:S04]  /*0f10*/  @P0 IADD3 R12, P6, R3, R12, RZ ;  /* 0x0000000c030c0210 */ /* 0x001fc80007fde0ff */
[----:B------:R-:W-:-:S05]  /*0f20*/  @P0 IADD3.X R13, R14, R13, RZ, P6, !PT ;  /* 0x0000000d0e0d0210 */ /* 0x000fca00037fe4ff */
[----:B------:R0:W5:Y:S01]  /*0f30*/  @P0 LDG.E R43, desc[UR8][R12.64] ;  /* 0x000000080c2b0981 */ /* 0x000162000c1e1900 */
[----:B------:R-:W-:-:S04]  /*0f40*/  ISETP.GE.U32.AND P0, PT, R17, UR10, PT ;  /* 0x0000000a11007c0c */ /* 0x000fc8000bf06070 */
[----:B------:R-:W-:-:S04]  /*0f50*/  ISETP.GE.AND.EX P0, PT, R52, UR11, PT, P0 ;  /* 0x0000000b34007c0c */ /* 0x000fc8000bf06300 */
[----:B------:R-:W-:-:S13]  /*0f60*/  ISETP.GT.U32.OR P0, PT, R32, 0x1df, P0 ;  /* 0x000001df2000780c */ /* 0x000fda0000704470 */
[----:B0-----:R-:W0:Y:S01]  /*0f70*/  @!P0 LDC.64 R12, c[0x0][0x288] ;  /* 0x0000a200ff0c8b82 */ /* 0x001e220000000a00 */
[----:B------:R-:W-:-:S07]  /*0f80*/  @!P0 MOV R15, R11 ;  /* 0x0000000b000f8202 */ /* 0x000fce0000000f00 */
[----:B------:R-:W1:Y:S01]  /*0f90*/  @!P0 LDC.64 R6, c[0x0][0x230] ;  /* 0x00008c00ff068b82 */ /* 0x000e620000000a00 */
[----:B0-----:R-:W-:-:S04]  /*0fa0*/  @!P0 IMAD R14, R52, R12, RZ ;  /* 0x0000000c340e8224 */ /* 0x001fc800078e02ff */
[----:B------:R-:W-:Y:S01]  /*0fb0*/  @!P0 IMAD R3, R17, R13, R14 ;  /* 0x0000000d11038224 */ /* 0x000fe200078e020e */
[----:B------:R-:W-:-:S05]  /*0fc0*/  @!P0 MOV R14, R8 ;  /* 0x00000008000e8202 */ /* 0x000fca0000000f00 */
[----:B------:R-:W-:-:S05]  /*0fd0*/  @!P0 IMAD.WIDE.U32 R14, R17, R12, R14 ;  /* 0x0000000c110e8225 */ /* 0x000fca00078e000e */
[----:B------:R-:W-:Y:S02]  /*0fe0*/  @!P0 IADD3 R13, R15, R3, RZ ;  /* 0x000000030f0d8210 */ /* 0x000fe40007ffe0ff */
[C---:B------:R-:W-:Y:S02]  /*0ff0*/  @!P0 SHF.L.U32 R3, R14.reuse, 0x1, RZ ;  /* 0x000000010e038819 */ /* 0x040fe400000006ff */
[----:B------:R-:W-:Y:S02]  /*1000*/  @!P0 SHF.L.U64.HI R12, R14, 0x1, R13 ;  /* 0x000000010e0c8819 */ /* 0x000fe4000001020d */
[----:B------:R-:W0:Y:S01]  /*1010*/  @!P0 LDC.64 R14, c[0x0][0x228] ;  /* 0x00008a00ff0e8b82 */ /* 0x000e220000000a00 */
[----:B-1----:R-:W-:-:S04]  /*1020*/  @!P0 IADD3 R6, P6, R3, R6, RZ ;  /* 0x0000000603068210 */ /* 0x002fc80007fde0ff */
[----:B------:R-:W-:Y:S02]  /*1030*/  @!P0 IADD3.X R7, R12, R7, RZ, P6, !PT ;  /* 0x000000070c078210 */ /* 0x000fe400037fe4ff */
[----:B------:R-:W-:Y:S02]  /*1040*/  CS2R R40, SRZ ;  /* 0x0000000000287805 */ /* 0x000fe4000001ff00 */
[----:B------:R-:W-:Y:S01]  /*1050*/  MOV R50, RZ ;  /* 0x000000ff00327202 */ /* 0x000fe20000000f00 */
[----:B------:R-:W5:Y:S04]  /*1060*/  @!P0 LDG.E R35, desc[UR8][R6.64] ;  /* 0x0000000806238981 */ /* 0x000f68000c1e1900 */
[----:B------:R1:W5:Y:S01]  /*1070*/  @P5 LDG.E R41, desc[UR8][R38.64] ;  /* 0x0000000826295981 */ /* 0x000362000c1e1900 */
[----:B0-----:R-:W-:-:S04]  /*1080*/  @!P0 IADD3 R14, P6, R3, R14, RZ ;  /* 0x0000000e030e8210 */ /* 0x001fc80007fde0ff */
[----:B------:R-:W-:Y:S02]  /*1090*/  @!P0 IADD3.X R15, R12, R15, RZ, P6, !PT ;  /* 0x0000000f0c0f8210 */ /* 0x000fe400037fe4ff */
[----:B------:R-:W0:Y:S01]  /*10a0*/  LDC.64 R12, c[0x0][0x248] ;  /* 0x00009200ff0c7b82 */ /* 0x000e220000000a00 */
[----:B------:R-:W-:Y:S02]  /*10b0*/  LOP3.LUT P6, RZ, R2, 0x2, RZ, 0xc0, !PT ;  /* 0x0000000202ff7812 */ /* 0x000fe400078cc0ff */
[----:B-1----:R-:W-:Y:S01]  /*10c0*/  CS2R R38, SRZ ;  /* 0x0000000000267805 */ /* 0x002fe2000001ff00 */
[----:B------:R-:W5:Y:S05]  /*10d0*/  @!P0 LDG.E R42, desc[UR8][R14.64] ;  /* 0x000000080e2a8981 */ /* 0x000f6a000c1e1900 */
[----:B------:R-:W5:Y:S04]  /*10e0*/  @P4 LDG.E R38, desc[UR8][R30.64] ;  /* 0x000000081e264981 */ /* 0x000f68000c1e1900 */
[----:B------:R-:W5:Y:S04]  /*10f0*/  @P3 LDG.E R39, desc[UR8][R26.64] ;  /* 0x000000081a273981 */ /* 0x000f68000c1e1900 */
[----:B------:R1:W5:Y:S04]  /*1100*/  @P6 LDG.E R40, desc[UR8][R48.64] ;  /* 0x0000000830286981 */ /* 0x000368000c1e1900 */
[----:B------:R2:W5:Y:S01]  /*1110*/  @P6 LDG.E R50, desc[UR8][R46.64] ;  /* 0x000000082e326981 */ /* 0x000562000c1e1900 */
[----:B0-----:R-:W-:-:S06]  /*1120*/  IMAD.WIDE R12, R33, 0x8, R12 ;  /* 0x00000008210c7825 */ /* 0x001fcc00078e020c */
[----:B------:R-:W3:Y:S01]  /*1130*/  LDG.E.64 R12, desc[UR8][R12.64] ;  /* 0x000000080c0c7981 */ /* 0x000ee2000c1e1b00 */
[----:B-1----:R-:W-:Y:S02]  /*1140*/  CS2R R48, SRZ ;  /* 0x0000000000307805 */ /* 0x002fe4000001ff00 */
[----:B--2---:R-:W-:-:S04]  /*1150*/  CS2R R46, SRZ ;  /* 0x00000000002e7805 */ /* 0x004fc8000001ff00 */
[----:B------:R0:W5:Y:S04]  /*1160*/  @P5 LDG.E R49, desc[UR8][R36.64] ;  /* 0x0000000824315981 */ /* 0x000168000c1e1900 */
[----:B------:R-:W5:Y:S04]  /*1170*/  @P4 LDG.E R48, desc[UR8][R28.64] ;  /* 0x000000081c304981 */ /* 0x000f68000c1e1900 */
[----:B------:R-:W5:Y:S01]  /*1180*/  @P2 LDG.E R46, desc[UR8][R20.64] ;  /* 0x00000008142e2981 */ /* 0x000f62000c1e1900 */
[----:B0-----:R-:W-:-:S03]  /*1190*/  CS2R R36, SRZ ;  /* 0x0000000000247805 */ /* 0x001fc6000001ff00 */
[----:B------:R-:W5:Y:S04]  /*11a0*/  @P3 LDG.E R47, desc[UR8][R24.64] ;  /* 0x00000008182f3981 */ /* 0x000f68000c1e1900 */
[----:B------:R-:W5:Y:S04]  /*11b0*/  @P2 LDG.E R36, desc[UR8][R22.64] ;  /* 0x0000000816242981 */ /* 0x000f68000c1e1900 */
[----:B------:R-:W5:Y:S01]  /*11c0*/  @P1 LDG.E R37, desc[UR8][R18.64] ;  /* 0x0000000812251981 */ /* 0x000f62000c1e1900 */
[----:B------:R-:W-:Y:S02]  /*11d0*/  MOV R3, 0x3f800000 ;  /* 0x3f80000000037802 */ /* 0x000fe40000000f00 */
[----:B------:R-:W-:Y:S01]  /*11e0*/  MOV R45, RZ ;  /* 0x000000ff002d7202 */ /* 0x000fe20000000f00 */
[----:B------:R-:W-:Y:S01]  /*11f0*/  BSSY B0, `(.L_x_974) ;  /* 0x000001e000007945 */ /* 0x000fe20003800000 */
[----:B------:R-:W-:-:S04]  /*1200*/  MOV R6, RZ ;  /* 0x000000ff00067202 */ /* 0x000fc80000000f00 */
[----:B------:R0:W5:Y:S02]  /*1210*/  @P1 LDG.E R45, desc[UR8][R4.64] ;  /* 0x00000008042d1981 */ /* 0x000164000c1e1900 */
[----:B0-----:R-:W-:Y:S01]  /*1220*/  CS2R R4, SRZ ;  /* 0x0000000000047805 */ /* 0x001fe2000001ff00 */
[----:B---3--:R-:W-:-:S05]  /*1230*/  FFMA.FTZ R24, -R12, R12, R13 ;  /* 0x0000000c0c187223 */ /* 0x008fca000001010d */
[----:B------:R-:W-:-:S13]  /*1240*/  FSETP.GTU.FTZ.AND P0, PT, R24, RZ, PT ;  /* 0x000000ff1800720b */ /* 0x000fda0003f1c000 */
[----:B------:R-:W0:Y:S01]  /*1250*/  @P0 LDC R17, c[0x0][0x250] ;  /* 0x00009400ff110b82 */ /* 0x000e220000000800 */
[----:B------:R-:W-:Y:S01]  /*1260*/  MOV R13, RZ ;  /* 0x000000ff000d7202 */ /* 0x000fe20000000f00 */
[----:B0-----:R-:W-:-:S04]  /*1270*/  @P0 FADD.FTZ R17, R24, R17 ;  /* 0x0000001118110221 */ /* 0x001fc80000010000 */
[----:B------:R0:W1:Y:S01]  /*1280*/  @P0 MUFU.RSQ R3, R17 ;  /* 0x0000001100030308 */ /* 0x0000620000001400 */
[----:B------:R-:W-:-:S13]  /*1290*/  ISETP.GT.U32.AND P0, PT, R32, 0x1df, PT ;  /* 0x000001df2000780c */ /* 0x000fda0003f04070 */
[----:B0-----:R-:W-:Y:S05]  /*12a0*/  @P0 BRA `(.L_x_975) ;  /* 0x0000000000480947 */ /* 0x001fea0003800000 */
[----:B------:R-:W-:Y:S01]  /*12b0*/  ULDC.U8 UR5, c[0x0][0x2a4] ;  /* 0x0000a90000057ab9 */ /* 0x000fe20000000000 */
[----:B------:R-:W0:Y:S01]  /*12c0*/  LDC.64 R14, c[0x0][0x238] ;  /* 0x00008e00ff0e7b82 */ /* 0x000e220000000a00 */
[----:B------:R-:W-:Y:S01]  /*12d0*/  ISETP.NE.AND P0, PT, RZ, UR5, PT ;  /* 0x00000005ff007c0c */ /* 0x000fe2000bf05270 */
[----:B------:R-:W-:-:S05]  /*12e0*/  IMAD R17, R44, 0x1e, RZ ;  /* 0x0000001e2c117824 */ /* 0x000fca00078e02ff */
[----:B------:R-:W-:-:S04]  /*12f0*/  IADD3 R17, R16, R17, RZ ;  /* 0x0000001110117210 */ /* 0x000fc80007ffe0ff */
[----:B------:R-:W-:-:S03]  /*1300*/  SHF.R.S32.HI R4, RZ, 0x1f, R17 ;  /* 0x0000001fff047819 */ /* 0x000fc60000011411 */
[----:B------:R-:W2:Y:S01]  /*1310*/  @P0 LDC.64 R6, c[0x0][0x240] ;  /* 0x00009000ff060b82 */ /* 0x000ea20000000a00 */
[----:B0-----:R-:W-:-:S05]  /*1320*/  IMAD.WIDE R14, R17, 0x2, R14 ;  /* 0x00000002110e7825 */ /* 0x001fca00078e020e */
[----:B------:R-:W3:Y:S01]  /*1330*/  LDG.E.U16 R16, desc[UR8][R14.64+0x2] ;  /* 0x000002080e107981 */ /* 0x000ee2000c1e1500 */
[----:B--2---:R-:W-:-:S04]  /*1340*/  @P0 LEA R6, P6, R17, R6, 0x1 ;  /* 0x0000000611060211 */ /* 0x004fc800078c08ff */
[----:B------:R-:W-:Y:S02]  /*1350*/  @P0 LEA.HI.X R7, R17, R7, R4, 0x1, P6 ;  /* 0x0000000711070211 */ /* 0x000fe400030f0c04 */
[----:B------:R-:W2:Y:S04]  /*1360*/  LDG.E.U16 R4, desc[UR8][R14.64] ;  /* 0x000000080e047981 */ /* 0x000ea8000c1e1500 */
[----:B------:R-:W4:Y:S04]  /*1370*/  @P0 LDG.E.U16 R18, desc[UR8][R6.64] ;  /* 0x0000000806120981 */ /* 0x000f28000c1e1500 */
[----:B------:R3:W4:Y:S02]  /*1380*/  @P0 LDG.E.U16 R17, desc[UR8][R6.64+0x2] ;  /* 0x0000020806110981 */ /* 0x000724000c1e1500 */
[----:B---3--:R-:W-:-:S02]  /*1390*/  SHF.L.U32 R6, R16, 0x10, RZ ;  /* 0x0000001010067819 */ /* 0x008fc400000006ff */
[----:B--2---:R-:W-:Y:S02]  /*13a0*/  SHF.L.U32 R4, R4, 0x10, RZ ;  /* 0x0000001004047819 */ /* 0x004fe400000006ff */
[----:B----4-:R-:W-:Y:S02]  /*13b0*/  @P0 SHF.L.U32 R13, R18, 0x10, RZ ;  /* 0x00000010120d0819 */ /* 0x010fe400000006ff */
[----:B------:R-:W-:-:S07]  /*13c0*/  @P0 SHF.L.U32 R5, R17, 0x10, RZ ;  /* 0x0000001011050819 */ /* 0x000fce00000006ff */
.L_x_975:
[----:B------:R-:W-:Y:S05]  /*13d0*/  BSYNC B0 ;  /* 0x0000000000007941 */ /* 0x000fea0003800000 */
.L_x_974:
        /* <DEDUP_REMOVED lines=14> */
[-C--:B-1----:R-:W-:Y:S01]  /*14c0*/  FMUL.FTZ R16, R16, R3.reuse ;  /* 0x0000000310107220 */ /* 0x082fe20000410000 */
        /* <DEDUP_REMOVED lines=22> */
.L_x_976:
        /* <DEDUP_REMOVED lines=26> */
.L_x_977:
[----:B------:R-:W-:Y:S01]  /*17d0*/  FADD.FTZ R18, RZ, R21 ;  /* 0x00000015ff127221 */ /* 0x000fe20000010000 */
[----:B------:R-:W-:Y:S01]  /*17e0*/  FFMA.FTZ R24, R14, R25, R27 ;  /* 0x000000190e187223 */ /* 0x000fe2000001001b */
[----:B------:R-:W-:Y:S01]  /*17f0*/  FMUL.FTZ R21, R19, R4 ;  /* 0x0000000413157220 */ /* 0x000fe20000410000 */
[----:B------:R-:W-:Y:S01]  /*1800*/  FFMA.FTZ R7, R20, R19, R23 ;  /* 0x0000001314077223 */ /* 0x000fe20000010017 */
[----:B------:R-:W-:Y:S01]  /*1810*/  FADD.FTZ R19, R18, R19 ;  /* 0x0000001312137221 */ /* 0x000fe20000010000 */
[----:B------:R-:W-:Y:S01]  /*1820*/  FADD.FTZ R22, R25, R22 ;  /* 0x0000001619167221 */ /* 0x000fe20000010000 */
[----:B------:R-:W-:Y:S01]  /*1830*/  FFMA.FTZ R18, R20, R21, R24 ;  /* 0x0000001514127223 */ /* 0x000fe20000010018 */
[----:B------:R-:W-:Y:S01]  /*1840*/  FFMA.FTZ R27, R14, R17, RZ ;  /* 0x000000110e1b7223 */ /* 0x000fe200000100ff */
[----:B------:R-:W-:Y:S01]  /*1850*/  FADD.FTZ R24, RZ, R17 ;  /* 0x00000011ff187221 */ /* 0x000fe20000010000 */
[--C-:B------:R-:W-:Y:S02]  /*1860*/  HADD2.F32 R23, -RZ, R38.reuse.H0_H0 ;  /* 0x20000026ff177230 */ /* 0x100fe40000004100 */
[----:B------:R-:W-:Y:S01]  /*1870*/  FMUL.FTZ R17, R15, R6 ;  /* 0x000000060f117220 */ /* 0x000fe20000410000 */
[----:B------:R-:W-:-:S02]  /*1880*/  HADD2.F32 R25, -RZ, R38.H1_H1 ;  /* 0x30000026ff197230 */ /* 0x000fc40000004100 */
[----:B------:R-:W-:Y:S01]  /*1890*/  FFMA.FTZ R20, R16, R15, R27 ;  /* 0x0000000f10147223 */ /* 0x000fe2000001001b */
[----:B------:R-:W-:Y:S01]  /*18a0*/  FADD.FTZ R24, R24, R15 ;  /* 0x0000000f18187221 */ /* 0x000fe20000010000 */
[----:B------:R-:W-:Y:S01]  /*18b0*/  FFMA.FTZ R16, R16, R17, R18 ;  /* 0x0000001110107223 */ /* 0x000fe20000010012 */
[C---:B------:R-:W-:Y:S01]  /*18c0*/  FADD.FTZ R26, -R12.reuse, R23 ;  /* 0x000000170c1a7221 */ /* 0x040fe20000010100 */
[----:B------:R-:W-:Y:S01]  /*18d0*/  FADD.FTZ R18, -R12, R25 ;  /* 0x000000190c127221 */ /* 0x000fe20000010100 */
[----:B------:R-:W-:Y:S01]  /*18e0*/  FADD.FTZ R14, R22, R21 ;  /* 0x00000015160e7221 */ /* 0x000fe20000010000 */
        /* <DEDUP_REMOVED lines=23> */
.L_x_978:
[----:B------:R-:W-:Y:S01]  /*1a60*/  FADD.FTZ R28, R17, R14 ;  /* 0x0000000e111c7221 */ /* 0x000fe20000010000 */
[----:B------:R-:W-:Y:S01]  /*1a70*/  FMUL.FTZ R21, R22, R4 ;  /* 0x0000000416157220 */ /* 0x000fe20000410000 */
[----:B------:R-:W-:Y:S01]  /*1a80*/  FADD.FTZ R14, R19, R22 ;  /* 0x00000016130e7221 */ /* 0x000fe20000010000 */
[--C-:B------:R-:W-:Y:S02]  /*1a90*/  HADD2.F32 R17, -RZ, R39.reuse.H0_H0 ;  /* 0x20000027ff117230 */ /* 0x100fe40000004100 */
[C---:B------:R-:W-:Y:S01]  /*1aa0*/  FFMA.FTZ R22, R26.reuse, R22, R7 ;  /* 0x000000161a167223 */ /* 0x040fe20000010007 */
[----:B------:R-:W-:Y:S02]  /*1ab0*/  HADD2.F32 R19, -RZ, R39.H1_H1 ;  /* 0x30000027ff137230 */ /* 0x000fe40000004100 */
[----:B------:R-:W-:Y:S01]  /*1ac0*/  FFMA.FTZ R7, R26, R21, R16 ;  /* 0x000000151a077223 */ /* 0x000fe20000010010 */
[----:B------:R-:W-:Y:S01]  /*1ad0*/  FADD.FTZ R21, R28, R21 ;  /* 0x000000151c157221 */ /* 0x000fe20000010000 */
[----:B------:R-:W-:Y:S01]  /*1ae0*/  FMUL.FTZ R16, R15, R6 ;  /* 0x000000060f107220 */ /* 0x000fe20000410000 */
[C---:B------:R-:W-:Y:S01]  /*1af0*/  FADD.FTZ R26, -R12.reuse, R17 ;  /* 0x000000110c1a7221 */ /* 0x040fe20000010100 */
[----:B------:R-:W-:Y:S01]  /*1b00*/  FADD.FTZ R28, -R12, R19 ;  /* 0x000000130c1c7221 */ /* 0x000fe20000010100 */
[----:B------:R-:W-:Y:S01]  /*1b10*/  FFMA.FTZ R20, R18, R15, R20 ;  /* 0x0000000f12147223 */ /* 0x000fe20000010014 */
        /* <DEDUP_REMOVED lines=26> */
.L_x_979:
[----:B------:R-:W-:Y:S01]  /*1cc0*/  FMUL.FTZ R21, R19, R4 ;  /* 0x0000000413157220 */ /* 0x000fe20000410000 */
[--C-:B------:R-:W-:Y:S02]  /*1cd0*/  HADD2.F32 R23, -RZ, R36.reuse.H0_H0 ;  /* 0x20000024ff177230 */ /* 0x100fe40000004100 */
[C---:B------:R-:W-:Y:S01]  /*1ce0*/  FFMA.FTZ R25, R17.reuse, R19, R22 ;  /* 0x0000001311197223 */ /* 0x040fe20000010016 */
        /* <DEDUP_REMOVED lines=29> */
.L_x_980:
[----:B------:R-:W-:Y:S01]  /*1ec0*/  FFMA.FTZ R29, R15, R26, R22 ;  /* 0x0000001a0f1d7223 */ /* 0x000fe20000010016 */
[----:B------:R-:W-:Y:S01]  /*1ed0*/  FMUL.FTZ R27, R17, R4 ;  /* 0x00000004111b7220 */ /* 0x000fe20000410000 */
[----:B------:R-:W-:Y:S01]  /*1ee0*/  FADD.FTZ R22, R26, R21 ;  /* 0x000000151a167221 */ /* 0x000fe20000010000 */
[----:B------:R-:W-:Y:S01]  /*1ef0*/  FADD.FTZ R26, R14, R19 ;  /* 0x000000130e1a7221 */ /* 0x000fe20000010000 */
[----:B------:R-:W-:Y:S01]  /*1f00*/  FFMA.FTZ R21, R15, R7, R20 ;  /* 0x000000070f157223 */ /* 0x000fe20000010014 */
[----:B------:R-:W-:Y:S01]  /*1f10*/  FFMA.FTZ R19, R16, R27, R29 ;  /* 0x0000001b10137223 */ /* 0x000fe2000001001d */
[--C-:B------:R-:W-:Y:S02]  /*1f20*/  HADD2.F32 R15, -RZ, R37.reuse.H0_H0 ;  /* 0x20000025ff0f7230 */ /* 0x100fe40000004100 */
[----:B------:R-:W-:Y:S01]  /*1f30*/  FADD.FTZ R27, R22, R27 ;  /* 0x0000001b161b7221 */ /* 0x000fe20000010000 */
[----:B------:R-:W-:Y:S02]  /*1f40*/  HADD2.F32 R29, -RZ, R37.H1_H1 ;  /* 0x30000025ff1d7230 */ /* 0x000fe40000004100 */
[----:B------:R-:W-:Y:S01]  /*1f50*/  FMUL.FTZ R20, R23, R6 ;  /* 0x0000000617147220 */ /* 0x000fe20000410000 */
[----:B------:R-:W-:Y:S01]  /*1f60*/  FADD.FTZ R24, R24, R7 ;  /* 0x0000000718187221 */ /* 0x000fe20000010000 */
[----:B------:R-:W-:Y:S01]  /*1f70*/  FADD.FTZ R22, -R12, R15 ;  /* 0x0000000f0c167221 */ /* 0x000fe20000010100 */
[----:B------:R-:W-:-:S02]  /*1f80*/  HADD2.F32 R15, -RZ, R45.H0_H0 ;  /* 0x2000002dff0f7230 */ /* 0x000fc40000004100 */
[----:B------:R-:W-:Y:S01]  /*1f90*/  FADD.FTZ R14, -R12, R29 ;  /* 0x0000001d0c0e7221 */ /* 0x000fe20000010100 */
[----:B------:R-:W-:Y:S01]  /*1fa0*/  FFMA.FTZ R19, R18, R20, R19 ;  /* 0x0000001412137223 */ /* 0x000fe20000010013 */
[----:B------:R-:W-:Y:S01]  /*1fb0*/  FADD.FTZ R20, R20, R27 ;  /* 0x0000001b14147221 */ /* 0x000fe20000010000 */
[----:B------:R-:W-:Y:S02]  /*1fc0*/  HADD2.F32 R7, -RZ, R45.H1_H1 ;  /* 0x3000002dff077230 */ /* 0x000fe40000004100 */
        /* <DEDUP_REMOVED lines=21> */
.L_x_981:
[----:B------:R-:W-:Y:S01]  /*2120*/  FMUL.FTZ R27, R15, R4 ;  /* 0x000000040f1b7220 */ /* 0x000fe20000410000 */
[--C-:B------:R-:W-:Y:S02]  /*2130*/  HADD2.F32 R29, -RZ, R34.reuse.H0_H0 ;  /* 0x20000022ff1d7230 */ /* 0x100fe40000004100 */
[----:B------:R-:W-:Y:S01]  /*2140*/  FFMA.FTZ R25, R16, R17, R25 ;  /* 0x0000001110197223 */ /* 0x000fe20000010019 */
[----:B------:R-:W-:Y:S02]  /*2150*/  HADD2.F32 R31, -RZ, R34.H1_H1 ;  /* 0x30000022ff1f7230 */ /* 0x000fe40000004100 */
[----:B------:R-:W-:Y:S01]  /*2160*/  FADD.FTZ R16, R26, R17 ;  /* 0x000000111a107221 */ /* 0x000fe20000010000 */
[----:B------:R-:W-:Y:S01]  /*2170*/  FFMA.FTZ R19, R22, R27, R19 ;  /* 0x0000001b16137223 */ /* 0x000fe20000010013 */
[----:B------:R-:W-:Y:S01]  /*2180*/  FMUL.FTZ R26, R7, R6 ;  /* 0x00000006071a7220 */ /* 0x000fe20000410000 */
[----:B------:R-:W-:Y:S01]  /*2190*/  FADD.FTZ R17, R20, R27 ;  /* 0x0000001b14117221 */ /* 0x000fe20000010000 */
[----:B------:R-:W-:Y:S01]  /*21a0*/  FFMA.FTZ R21, R18, R23, R21 ;  /* 0x0000001712157223 */ /* 0x000fe20000010015 */
        /* <DEDUP_REMOVED lines=27> */
.L_x_982:
[----:B------:R-:W-:Y:S01]  /*2360*/  FMUL.FTZ R31, R19, R4 ;  /* 0x00000004131f7220 */ /* 0x000fe20000410000 */
[----:B------:R-:W-:Y:S01]  /*2370*/  FADD.FTZ R24, R24, R23 ;  /* 0x0000001718187221 */ /* 0x000fe20000010000 */
[----:B------:R-:W-:Y:S01]  /*2380*/  FFMA.FTZ R29, R22, R15, R25 ;  /* 0x0000000f161d7223 */ /* 0x000fe20000010019 */
[--C-:B------:R-:W-:Y:S02]  /*2390*/  HADD2.F32 R25, -RZ, R35.reuse.H0_H0 ;  /* 0x20000023ff197230 */ /* 0x100fe40000004100 */
[----:B------:R-:W-:Y:S01]  /*23a0*/  FFMA.FTZ R23, R20, R31, R27 ;  /* 0x0000001f14177223 */ /* 0x000fe2000001001b */
[----:B------:R-:W-:Y:S02]  /*23b0*/  HADD2.F32 R27, -RZ, R35.H1_H1 ;  /* 0x30000023ff1b7230 */ /* 0x000fe40000004100 */
        /* <DEDUP_REMOVED lines=29> */
.L_x_983:
        /* <DEDUP_REMOVED lines=8> */
[----:B------:R-:W-:Y:S01]  /*2610*/  FADD.FTZ R16, R16, R15 ;  /* 0x0000000f10107221 */ /* 0x000fe20000010000 */
[----:B------:R-:W-:Y:S01]  /*2620*/  FFMA.FTZ R21, R14, R7, R21 ;  /* 0x000000070e157223 */ /* 0x000fe20000010015 */
[----:B------:R-:W-:Y:S01]  /*2630*/  FFMA.FTZ R23, R26, R22, R23 ;  /* 0x000000161a177223 */ /* 0x000fe20000010017 */
[----:B------:R-:W-:Y:S01]  /*2640*/  FADD.FTZ R22, R22, R31 ;  /* 0x0000001f16167221 */ /* 0x000fe20000010000 */
[----:B------:R-:W-:Y:S01]  /*2650*/  FADD.FTZ R24, R24, R7 ;  /* 0x0000000718187221 */ /* 0x000fe20000010000 */
[----:B------:R-:W-:Y:S01]  /*2660*/  FFMA.FTZ R29, R20, R19, R29 ;  /* 0x00000013141d7223 */ /* 0x000fe2000001001d */
[----:B------:R-:W-:Y:S01]  /*2670*/  FADD.FTZ R14, R16, R19 ;  /* 0x00000013100e7221 */ /* 0x000fe20000010000 */
        /* <DEDUP_REMOVED lines=78> */
.L_x_985:
[----:B------:R-:W-:Y:S05]  /*2b60*/  BSYNC B0 ;  /* 0x0000000000007941 */ /* 0x000fea0003800000 */
.L_x_984:
        /* <DEDUP_REMOVED lines=27> */
[----:B------:R-:W-:-:S03]  /*2d20*/  FADD.FTZ R30, R30, R19 ;  /* 0x000000131e1e7221 */ /* 0x000fc60000010000 */
        /* <DEDUP_REMOVED lines=125> */
[----:B0-----:R-:W-:-:S02]  /*3500*/  FADD.FTZ R61, R61, R20 ;  /* 0x000000143d3d7221 */ /* 0x001fc40000010000 */
[----:B------:R-:W-:Y:S01]  /*3510*/  FADD.FTZ R19, R17, R22 ;  /* 0x0000001611137221 */ /* 0x000fe20000010000 */
[----:B------:R-:W-:Y:S01]  /*3520*/  FADD.FTZ R20, R16, R21 ;  /* 0x0000001510147221 */ /* 0x000fe20000010000 */
[----:B------:R-:W-:Y:S02]  /*3530*/  FADD.FTZ R22, R18, R23 ;  /* 0x0000001712167221 */ /* 0x000fe40000010000 */
[----:B--2---:R-:W-:Y:S01]  /*3540*/  FADD.FTZ R18, R19, R30 ;  /* 0x0000001e13127221 */ /* 0x004fe20000010000 */
[----:B------:R-:W-:Y:S01]  /*3550*/  FADD.FTZ R16, R61, R28 ;  /* 0x0000001c3d107221 */ /* 0x000fe20000010000 */
[----:B------:R-:W-:Y:S01]  /*3560*/  FADD.FTZ R17, R20, R29 ;  /* 0x0000001d14117221 */ /* 0x000fe20000010000 */
[----:B------:R-:W-:-:S07]  /*3570*/  FADD.FTZ R19, R22, R31 ;  /* 0x0000001f16137221 */ /* 0x000fce0000010000 */
.L_x_987:
[----:B------:R-:W-:Y:S05]  /*3580*/  BSYNC B0 ;  /* 0x0000000000007941 */ /* 0x000fea0003800000 */
.L_x_986:
        /* <DEDUP_REMOVED lines=17> */
.L_x_989:
[----:B------:R-:W-:Y:S05]  /*36a0*/  BSYNC B0 ;  /* 0x0000000000007941 */ /* 0x000fea0003800000 */
.L_x_988:
        /* <DEDUP_REMOVED lines=35> */
.L_x_992:
[----:B-1----:R-:W2:Y:S04]  /*38e0*/  LDG.E.STRONG.GPU R22, desc[UR8][R18.64] ;  /* 0x0000000812167981 */ /* 0x002ea8000c1ef900 */
[----:B--2---:R-:W-:Y:S01]  /*38f0*/  CCTL.IVALL ;  /* 0x00000000ff00798f */ /* 0x004fe20002000000 */
[----:B------:R-:W-:Y:S05]  /*3900*/  YIELD ;  /* 0x0000000000007946 */ /* 0x000fea0003800000 */
[----:B------:R-:W-:-:S13]  /*3910*/  ISETP.NE.AND P6, PT, R22, R27, PT ;  /* 0x0000001b1600720c */ /* 0x000fda0003fc5270 */
[----:B------:R-:W-:Y:S05]  /*3920*/  @P6 BRA `(.L_x_992) ;  /* 0xfffffffc00ec6947 */ /* 0x000fea000383ffff */
.L_x_991:
        /* <DEDUP_REMOVED lines=8> */
[----:B------:R-:W-:-:S04]  /*39b0*/  LOP3.LUT R18, R7, 0x3, RZ, 0xc0, !PT ;  /* 0x0000000307127812 */ /* 0x000fc800078ec0ff */
        /* <DEDUP_REMOVED lines=14> */
.L_x_996:
        /* <DEDUP_REMOVED lines=115> */
.L_x_995:
        /* <DEDUP_REMOVED lines=63> */
.L_x_997:
[----:B------:R-:W-:-:S04]  /*45c0*/  LOP3.LUT P6, RZ, R2, 0x1, RZ, 0xc0, !PT ;  /* 0x0000000102ff7812 */ /* 0x000fc800078cc0ff */
[----:B------:R-:W-:-:S13]  /*45d0*/  ISETP.NE.OR P6, PT, R19, RZ, P6 ;  /* 0x000000ff1300720c */ /* 0x000fda00037c5670 */
[----:B------:R-:W-:Y:S05]  /*45e0*/  @!P6 BRA `(.L_x_993) ;  /* 0x00000000007ce947 */ /* 0x000fea0003800000 */
.L_x_994:
        /* <DEDUP_REMOVED lines=31> */
.L_x_993:
        /* <DEDUP_REMOVED lines=10> */
.L_x_999:
[----:B------:R-:W-:Y:S05]  /*4880*/  BSYNC B0 ;  /* 0x0000000000007941 */ /* 0x000fea0003800000 */
.L_x_998:
        /* <DEDUP_REMOVED lines=17> */
.L_x_990:
[----:B------:R-:W0:Y:S01]  /*49a0*/  S2UR UR6, SR_CgaCtaId ;  /* 0x00000000000679c3 */ /* 0x000e220000008800 */
[----:B------:R-:W-:Y:S01]  /*49b0*/  UMOV UR5, 0x400 ;  /* 0x0000040000057882 */ /* 0x000fe20000000000 */
[----:B------:R-:W-:Y:S01]  /*49c0*/  LOP3.LUT P6, RZ, R2, 0x4, RZ, 0xc0, !PT ;  /* 0x0000000402ff7812 */ /* 0x000fe200078cc0ff */
[----:B--2---:R-:W-:-:S04]  /*49d0*/  IMAD.WIDE.U32 R16, R32, -0x77777777, RZ ;  /* 0x8888888920107825 */ /* 0x004fc800078e00ff */
[--C-:B------:R-:W-:Y:S01]  /*49e0*/  HADD2.F32 R21, -RZ, R40.reuse.H1_H1 ;  /* 0x30000028ff157230 */ /* 0x100fe20000004100 */
[----:B------:R-:W2:Y:S01]  /*49f0*/  LDC R20, c[0x0][0x2ac] ;  /* 0x0000ab00ff147b82 */ /* 0x000ea20000000800 */
[----:B------:R-:W-:Y:S01]  /*4a00*/  SHF.R.U32.HI R7, RZ, 0x3, R17 ;  /* 0x00000003ff077819 */ /* 0x000fe20000011611 */
[----:B------:R-:W-:Y:S02]  /*4a10*/  HADD2.F32 R17, -RZ, R40.H0_H0 ;  /* 0x20000028ff117230 */ /* 0x000fe40000004100 */
[C---:B-1----:R-:W-:Y:S01]  /*4a20*/  FADD.FTZ R22, -R12.reuse, R21 ;  /* 0x000000150c167221 */ /* 0x042fe20000010100 */
[----:B------:R-:W-:Y:S02]  /*4a30*/  HADD2.F32 R21, -RZ, R41.H0_H0 ;  /* 0x20000029ff157230 */ /* 0x000fe40000004100 */
[----:B------:R-:W-:Y:S01]  /*4a40*/  FADD.FTZ R24, -R12, R17 ;  /* 0x000000110c187221 */ /* 0x000fe20000010100 */
[--C-:B------:R-:W-:Y:S02]  /*4a50*/  HADD2.F32 R23, -RZ, R50.reuse.H0_H0 ;  /* 0x20000032ff177230 */ /* 0x100fe40000004100 */
[----:B------:R-:W-:Y:S01]  /*4a60*/  FMUL.FTZ R22, R22, R3 ;  /* 0x0000000316167220 */ /* 0x000fe20000410000 */
[----:B------:R-:W-:-:S02]  /*4a70*/  HADD2.F32 R25, -RZ, R50.H1_H1 ;  /* 0x30000032ff197230 */ /* 0x000fc40000004100 */
[----:B------:R-:W-:Y:S01]  /*4a80*/  FMUL.FTZ R24, R24, R3 ;  /* 0x0000000318187220 */ /* 0x000fe20000410000 */
[----:B------:R-:W-:Y:S01]  /*4a90*/  HADD2.F32 R41, -RZ, R41.H1_H1 ;  /* 0x30000029ff297230 */ /* 0x000fe20000004100 */
[----:B0-----:R-:W-:-:S09]  /*4aa0*/  ULEA UR5, UR6, UR5, 0x18 ;  /* 0x0000000506057291 */ /* 0x001fd2000f8ec03f */
[----:B------:R-:W-:Y:S01]  /*4ab0*/  @!P0 STS.64 [UR5+0x90], R14 ;  /* 0x0000900eff008988 */ /* 0x000fe20008000a05 */
[----:B------:R-:W-:Y:S06]  /*4ac0*/  BAR.SYNC.DEFER_BLOCKING 0x0 ;  /* 0x0000000000007b1d */ /* 0x000fec0000010000 */
[----:B------:R-:W0:Y:S01]  /*4ad0*/  LDS.64 R14, [UR5+0x90] ;  /* 0x00009005ff0e7984 */ /* 0x000e220008000a00 */
[----:B------:R-:W-:Y:S02]  /*4ae0*/  ULDC UR5, c[0x0][0x2bc] ;  /* 0x0000af0000057ab9 */ /* 0x000fe40000000800 */
[----:B0-----:R-:W-:Y:S01]  /*4af0*/  FMUL.FTZ R18, R14, UR5 ;  /* 0x000000050e127c20 */ /* 0x001fe20008410000 */
[----:B------:R-:W-:Y:S01]  /*4b00*/  FMUL.FTZ R19, R15, UR5 ;  /* 0x000000050f137c20 */ /* 0x000fe20008410000 */
[----:B--2---:R-:W-:Y:S06]  /*4b10*/  @!P6 BRA `(.L_x_1000) ;  /* 0x000000000048e947 */ /* 0x004fec0003800000 */
        /* <DEDUP_REMOVED lines=18> */
.L_x_1000:
        /* <DEDUP_REMOVED lines=19> */
[----:B------:R-:W-:-:S05]  /*4d70*/  F2FP.F16.F32.PACK_AB R15, R14, R15 ;  /* 0x0000000f0e0f723e */ /* 0x000fca00000000ff */
[----:B------:R0:W-:Y:S02]  /*4d80*/  STG.E desc[UR8][R16.64], R15 ;  /* 0x0000000f10007986 */ /* 0x0001e4000c101908 */
.L_x_1002:
[----:B------:R-:W-:Y:S05]  /*4d90*/  BSYNC B0 ;  /* 0x0000000000007941 */ /* 0x000fea0003800000 */
.L_x_1001:
[----:B------:R-:W-:Y:S01]  /*4da0*/  LOP3.LUT P6, RZ, R2, 0x4, RZ, 0xc0, !PT ;  /* 0x0000000402ff7812 */ /* 0x000fe200078cc0ff */
        /* <DEDUP_REMOVED lines=27> */
.L_x_1003:
[----:B------:R-:W-:Y:S04]  /*4f60*/  BSSY B0, `(.L_x_1004) ;  /* 0x0000016000007945 */ /* 0x000fe80003800000 */
[----:B------:R-:W-:Y:S05]  /*4f70*/  @!P5 BRA `(.L_x_1005) ;  /* 0x000000000050d947 */ /* 0x000fea0003800000 */
[----:B0-----:R-:W-:Y:S01]  /*4f80*/  IADD3 R17, R0, 0x20, RZ ;  /* 0x0000002000117810 */ /* 0x001fe20007ffe0ff */
[----:B------:R-:W-:Y:S01]  /*4f90*/  ULDC.64 UR10, c[0x0][0x288] ;  /* 0x0000a200000a7ab9 */ /* 0x000fe20000000a00 */
[----:B------:R-:W-:Y:S01]  /*4fa0*/  MOV R14, R8 ;  /* 0x00000008000e7202 */ /* 0x000fe20000000f00 */
[C---:B------:R-:W-:Y:S01]  /*4fb0*/  FFMA.FTZ R24, R18.reuse, R24, R19 ;  /* 0x0000001812187223 */ /* 0x040fe20000010013 */
[----:B------:R-:W-:Y:S01]  /*4fc0*/  SHF.R.S32.HI R16, RZ, 0x1f, R17 ;  /* 0x0000001fff107819 */ /* 0x000fe20000011411 */
[----:B------:R-:W-:Y:S01]  /*4fd0*/  FFMA.FTZ R22, R18, R22, R19 ;  /* 0x0000001612167223 */ /* 0x000fe20000010013 */
[----:B------:R-:W-:Y:S01]  /*4fe0*/  MOV R15, R11 ;  /* 0x0000000b000f7202 */ /* 0x000fe20000000f00 */
[----:B------:R-:W-:Y:S02]  /*4ff0*/  FFMA.FTZ R24, R23, R4, -R24 ;  /* 0x0000000417187223 */ /* 0x000fe40000010818 */
[----:B------:R-:W-:Y:S02]  /*5000*/  IMAD R16, R16, UR10, RZ ;  /* 0x0000000a10107c24 */ /* 0x000fe4000f8e02ff */
[----:B------:R-:W-:-:S04]  /*5010*/  IMAD.WIDE.U32 R14, R17, UR10, R14 ;  /* 0x0000000a110e7c25 */ /* 0x000fc8000f8e000e */
[----:B------:R-:W-:Y:S01]  /*5020*/  IMAD R17, R17, UR11, R16 ;  /* 0x0000000b11117c24 */ /* 0x000fe2000f8e0210 */
[----:B------:R-:W-:Y:S02]  /*5030*/  ULDC.64 UR10, c[0x0][0x210] ;  /* 0x00008400000a7ab9 */ /* 0x000fe40000000a00 */
[----:B------:R-:W-:Y:S02]  /*5040*/  LEA R16, P0, R14, UR10, 0x1 ;  /* 0x0000000a0e107c11 */ /* 0x000fe4000f8008ff */
[----:B------:R-:W-:Y:S01]  /*5050*/  IADD3 R17, R15, R17, RZ ;  /* 0x000000110f117210 */ /* 0x000fe20007ffe0ff */
[----:B------:R-:W-:-:S03]  /*5060*/  FMUL.FTZ R15, R24, R3 ;  /* 0x00000003180f7220 */ /* 0x000fc60000410000 */
[----:B------:R-:W-:Y:S01]  /*5070*/  LEA.HI.X R17, R14, UR11, R17, 0x1, P0 ;  /* 0x0000000b0e117c11 */ /* 0x000fe200080f0c11 */
[----:B------:R-:W-:-:S04]  /*5080*/  FFMA.FTZ R14, R49, R6, -R22 ;  /* 0x00000006310e7223 */ /* 0x000fc80000010816 */
[----:B------:R-:W-:-:S05]  /*5090*/  FMUL.FTZ R14, R14, R3 ;  /* 0x000000030e0e7220 */ /* 0x000fca0000410000 */
[----:B------:R-:W-:-:S05]  /*50a0*/  F2FP.F16.F32.PACK_AB R15, R14, R15 ;  /* 0x0000000f0e0f723e */ /* 0x000fca00000000ff */
[----:B------:R1:W-:Y:S02]  /*50b0*/  STG.E desc[UR8][R16.64], R15 ;  /* 0x0000000f10007986 */ /* 0x0003e4000c101908 */
.L_x_1005:
[----:B------:R-:W-:Y:S05]  /*50c0*/  BSYNC B0 ;  /* 0x0000000000007941 */ /* 0x000fea0003800000 */
.L_x_1004:
[C---:B------:R-:W-:Y:S01]  /*50d0*/  FADD.FTZ R24, -R12.reuse, R21 ;  /* 0x000000150c187221 */ /* 0x040fe20000010100 */
[----:B------:R-:W-:Y:S01]  /*50e0*/  FADD.FTZ R22, -R12, R25 ;  /* 0x000000190c167221 */ /* 0x000fe20000010100 */
[--C-:B------:R-:W-:Y:S02]  /*50f0*/  HADD2.F32 R21, -RZ, R39.reuse.H0_H0 ;  /* 0x20000027ff157230 */ /* 0x100fe40000004100 */
[--C-:B------:R-:W-:Y:S02]  /*5100*/  HADD2.F32 R23, -RZ, R48.reuse.H0_H0 ;  /* 0x20000030ff177230 */ /* 0x100fe40000004100 */
[-C--:B------:R-:W-:Y:S01]  /*5110*/  FMUL.FTZ R24, R24, R3.reuse ;  /* 0x0000000318187220 */ /* 0x080fe20000410000 */
[----:B------:R-:W-:Y:S02]  /*5120*/  HADD2.F32 R27, -RZ, R48.H1_H1 ;  /* 0x30000030ff1b7230 */ /* 0x000fe40000004100 */
[----:B------:R-:W-:Y:S01]  /*5130*/  FMUL.FTZ R22, R22, R3 ;  /* 0x0000000316167220 */ /* 0x000fe20000410000 */
[----:B------:R-:W-:Y:S01]  /*5140*/  HADD2.F32 R39, -RZ, R39.H1_H1 ;  /* 0x30000027ff277230 */ /* 0x000fe20000004100 */
        /* <DEDUP_REMOVED lines=19> */
.L_x_1006:
[----:B------:R-:W-:Y:S04]  /*5280*/  BSSY B0, `(.L_x_1007) ;  /* 0x0000016000007945 */ /* 0x000fe80003800000 */
[----:B------:R-:W-:Y:S05]  /*5290*/  @!P4 BRA `(.L_x_1008) ;  /* 0x000000000050c947 */ /* 0x000fea0003800000 */
[----:B01----:R-:W-:Y:S01]  /*52a0*/  IADD3 R17, R0, 0x40, RZ ;  /* 0x0000004000117810 */ /* 0x003fe20007ffe0ff */
        /* <DEDUP_REMOVED lines=19> */
.L_x_1008:
[----:B------:R-:W-:Y:S05]  /*53e0*/  BSYNC B0 ;  /* 0x0000000000007941 */ /* 0x000fea0003800000 */
.L_x_1007:
        /* <DEDUP_REMOVED lines=27> */
.L_x_1009:
[----:B------:R-:W-:Y:S04]  /*55a0*/  BSSY B0, `(.L_x_1010) ;  /* 0x0000015000007945 */ /* 0x000fe80003800000 */
[----:B------:R-:W-:Y:S05]  /*55b0*/  @!P3 BRA `(.L_x_1011) ;  /* 0x00000000004cb947 */ /* 0x000fea0003800000 */
[----:B012---:R-:W-:Y:S01]  /*55c0*/  SHF.R.S32.HI R17, RZ, 0x1f, R58 ;  /* 0x0000001fff117819 */ /* 0x007fe2000001143a */
[----:B------:R-:W-:Y:S01]  /*55d0*/  ULDC.64 UR10, c[0x0][0x288] ;  /* 0x0000a200000a7ab9 */ /* 0x000fe20000000a00 */
[----:B------:R-:W-:Y:S01]  /*55e0*/  MOV R14, R8 ;  /* 0x00000008000e7202 */ /* 0x000fe20000000f00 */
[C-C-:B------:R-:W-:Y:S01]  /*55f0*/  FFMA.FTZ R24, R18.reuse, R24, R19.reuse ;  /* 0x0000001812187223 */ /* 0x140fe20000010013 */
[----:B------:R-:W-:Y:S01]  /*5600*/  MOV R15, R11 ;  /* 0x0000000b000f7202 */ /* 0x000fe20000000f00 */
[----:B------:R-:W-:Y:S02]  /*5610*/  IMAD R17, R17, UR10, RZ ;  /* 0x0000000a11117c24 */ /* 0x000fe4000f8e02ff */
[----:B------:R-:W-:Y:S01]  /*5620*/  FFMA.FTZ R22, R18, R22, R19 ;  /* 0x0000001612167223 */ /* 0x000fe20000010013 */
[----:B------:R-:W-:Y:S01]  /*5630*/  FFMA.FTZ R24, R23, R4, -R24 ;  /* 0x0000000417187223 */ /* 0x000fe20000010818 */
        /* <DEDUP_REMOVED lines=11> */
.L_x_1011:
[----:B------:R-:W-:Y:S05]  /*56f0*/  BSYNC B0 ;  /* 0x0000000000007941 */ /* 0x000fea0003800000 */
.L_x_1010:
        /* <DEDUP_REMOVED lines=9> */
[----:B0123--:R-:W-:Y:S01]  /*5790*/  FFMA.FTZ R15, R22, R6, R5 ;  /* 0x00000006160f7223 */ /* 0x00ffe20000010005 */
        /* <DEDUP_REMOVED lines=17> */
.L_x_1012:
[----:B------:R-:W-:Y:S04]  /*58b0*/  BSSY B0, `(.L_x_1013) ;  /* 0x0000016000007945 */ /* 0x000fe80003800000 */
[----:B------:R-:W-:Y:S05]  /*58c0*/  @!P2 BRA `(.L_x_1014) ;  /* 0x000000000050a947 */ /* 0x000fea0003800000 */
[----:B0123--:R-:W-:Y:S01]  /*58d0*/  IADD3 R17, R0, 0x80, RZ ;  /* 0x0000008000117810 */ /* 0x00ffe20007ffe0ff */
        /* <DEDUP_REMOVED lines=19> */
.L_x_1014:
[----:B------:R-:W-:Y:S05]  /*5a10*/  BSYNC B0 ;  /* 0x0000000000007941 */ /* 0x000fea0003800000 */
.L_x_1013:
[----:B------:R-:W-:Y:S02]  /*5a20*/  IMAD R7, R20, UR7, R7 ;  /* 0x0000000714077c24 */ /* 0x000fe4000f8e0207 */
[C---:B------:R-:W-:Y:S01]  /*5a30*/  FADD.FTZ R22, -R12.reuse, R21 ;  /* 0x000000150c167221 */ /* 0x040fe20000010100 */
[----:B------:R-:W-:Y:S01]  /*5a40*/  FADD.FTZ R20, -R12, R37 ;  /* 0x000000250c147221 */ /* 0x000fe20000010100 */
[--C-:B------:R-:W-:Y:S02]  /*5a50*/  HADD2.F32 R23, -RZ, R45.reuse.H0_H0 ;  /* 0x2000002dff177230 */ /* 0x100fe40000004100 */
[----:B------:R-:W-:Y:S02]  /*5a60*/  HADD2.F32 R45, -RZ, R45.H1_H1 ;  /* 0x3000002dff2d7230 */ /* 0x000fe40000004100 */
[-C--:B------:R-:W-:Y:S01]  /*5a70*/  FMUL.FTZ R22, R22, R3.reuse ;  /* 0x0000000316167220 */ /* 0x080fe20000410000 */
[----:B------:R-:W-:Y:S02]  /*5a80*/  HADD2.F32 R21, -RZ, R34.H0_H0 ;  /* 0x20000022ff157230 */ /* 0x000fe40000004100 */
[----:B------:R-:W-:Y:S01]  /*5a90*/  FMUL.FTZ R20, R20, R3 ;  /* 0x0000000314147220 */ /* 0x000fe20000410000 */
[----:B------:R-:W-:Y:S06]  /*5aa0*/  @!P6 BRA `(.L_x_1015) ;  /* 0x000000000048e947 */ /* 0x000fec0003800000 */
[----:B01234-:R-:W-:Y:S01]  /*5ab0*/  FFMA.FTZ R15, R20, R6, R5 ;  /* 0x00000006140f7223 */ /* 0x01ffe20000010005 */
        /* <DEDUP_REMOVED lines=17> */
.L_x_1015:
[----:B------:R-:W-:Y:S04]  /*5bd0*/  BSSY B0, `(.L_x_1016) ;  /* 0x0000016000007945 */ /* 0x000fe80003800000 */
[----:B------:R-:W-:Y:S05]  /*5be0*/  @!P1 BRA `(.L_x_1017) ;  /* 0x0000000000509947 */ /* 0x000fea0003800000 */
[----:B01234-:R-:W-:Y:S01]  /*5bf0*/  IADD3 R17, R0, 0xa0, RZ ;  /* 0x000000a000117810 */ /* 0x01ffe20007ffe0ff */
        /* <DEDUP_REMOVED lines=19> */
.L_x_1017:
[----:B------:R-:W-:Y:S05]  /*5d30*/  BSYNC B0 ;  /* 0x0000000000007941 */ /* 0x000fea0003800000 */
.L_x_1016:
[----:B01234-:R-:W-:Y:S02]  /*5d40*/  HADD2.F32 R15, -RZ, R34.H1_H1 ;  /* 0x30000022ff0f7230 */ /* 0x01ffe40000004100 */
        /* <DEDUP_REMOVED lines=28> */
.L_x_1018:
[----:B------:R-:W-:Y:S01]  /*5f10*/  ISETP.GE.U32.AND P0, PT, R27, UR10, PT ;  /* 0x0000000a1b007c0c */ /* 0x000fe2000bf06070 */
[----:B------:R-:W-:Y:S01]  /*5f20*/  BSSY B0, `(.L_x_1019) ;  /* 0x0000019000007945 */ /* 0x000fe20003800000 */
[----:B------:R-:W-:Y:S02]  /*5f30*/  IADD3 R7, R0, 0xe0, RZ ;  /* 0x000000e000077810 */ /* 0x000fe40007ffe0ff */
[----:B------:R-:W-:-:S04]  /*5f40*/  ISETP.GE.AND.EX P0, PT, R28, UR11, PT, P0 ;  /* 0x0000000b1c007c0c */ /* 0x000fc8000bf06300 */
[----:B------:R-:W-:-:S13]  /*5f50*/  ISETP.LT.U32.AND P0, PT, R32, 0x1e0, !P0 ;  /* 0x000001e02000780c */ /* 0x000fda0004701070 */
[----:B------:R-:W-:Y:S05]  /*5f60*/  @!P0 BRA `(.L_x_1020) ;  /* 0x0000000000508947 */ /* 0x000fea0003800000 */
[----:B------:R-:W-:Y:S01]  /*5f70*/  IADD3 R17, R0, 0xc0, RZ ;  /* 0x000000c000117810 */ /* 0x000fe20007ffe0ff */
        /* <DEDUP_REMOVED lines=19> */
.L_x_1020:
[----:B------:R-:W-:Y:S05]  /*60b0*/  BSYNC B0 ;  /* 0x0000000000007941 */ /* 0x000fea0003800000 */
.L_x_1019:
[--C-:B0-----:R-:W-:Y:S01]  /*60c0*/  HADD2.F32 R15, -RZ, R35.reuse.H0_H0 ;  /* 0x20000023ff0f7230 */ /* 0x101fe20000004100 */
[----:B------:R-:W-:Y:S01]  /*60d0*/  ISETP.GE.U32.AND P0, PT, R7, UR10, PT ;  /* 0x0000000a07007c0c */ /* 0x000fe2000bf06070 */
[----:B------:R-:W-:Y:S02]  /*60e0*/  HADD2.F32 R35, -RZ, R35.H1_H1 ;  /* 0x30000023ff237230 */ /* 0x000fe40000004100 */
[--C-:B------:R-:W-:Y:S02]  /*60f0*/  HADD2.F32 R17, -RZ, R42.reuse.H1_H1 ;  /* 0x3000002aff117230 */ /* 0x100fe40000004100 */
[----:B------:R-:W-:Y:S01]  /*6100*/  FADD.FTZ R14, -R12, R15 ;  /* 0x0000000f0c0e7221 */ /* 0x000fe20000010100 */
[----:B------:R-:W-:Y:S01]  /*6110*/  ISETP.GE.AND.EX P0, PT, R52, UR11, PT, P0 ;  /* 0x0000000b34007c0c */ /* 0x000fe2000bf06300 */
[----:B------:R-:W-:Y:S01]  /*6120*/  FADD.FTZ R12, -R12, R35 ;  /* 0x000000230c0c7221 */ /* 0x000fe20000010100 */
[----:B------:R-:W-:Y:S02]  /*6130*/  HADD2.F32 R15, -RZ, R42.H0_H0 ;  /* 0x2000002aff0f7230 */ /* 0x000fe40000004100 */
[-C--:B------:R-:W-:Y:S01]  /*6140*/  FMUL.FTZ R26, R14, R3.reuse ;  /* 0x000000030e1a7220 */ /* 0x080fe20000410000 */
[----:B------:R-:W-:Y:S01]  /*6150*/  ISETP.GT.U32.OR P0, PT, R32, 0x1df, P0 ;  /* 0x000001df2000780c */ /* 0x000fe20000704470 */
[----:B------:R-:W-:Y:S01]  /*6160*/  FMUL.FTZ R28, R12, R3 ;  /* 0x000000030c1c7220 */ /* 0x000fe20000410000 */
[----:B------:R-:W-:Y:S11]  /*6170*/  @!P6 BRA `(.L_x_1021) ;  /* 0x000000000048e947 */ /* 0x000ff60003800000 */
        /* <DEDUP_REMOVED lines=18> */
.L_x_1021:
[----:B------:R-:W-:Y:S04]  /*62a0*/  BSSY B0, `(.L_x_1022) ;  /* 0x0000013000007945 */ /* 0x000fe80003800000 */
[----:B------:R-:W-:Y:S05]  /*62b0*/  @P0 BRA `(.L_x_1023) ;  /* 0x0000000000440947 */ /* 0x000fea0003800000 */
[----:B------:R-:W-:Y:S01]  /*62c0*/  ULDC.64 UR10, c[0x0][0x288] ;  /* 0x0000a200000a7ab9 */ /* 0x000fe20000000a00 */
[----:B------:R-:W-:Y:S01]  /*62d0*/  MOV R9, R11 ;  /* 0x0000000b00097202 */ /* 0x000fe20000000f00 */
[C-C-:B------:R-:W-:Y:S01]  /*62e0*/  FFMA.FTZ R10, R18.reuse, R26, R19.reuse ;  /* 0x0000001a120a7223 */ /* 0x140fe20000010013 */
[----:B------:R-:W-:Y:S01]  /*62f0*/  FFMA.FTZ R18, R18, R28, R19 ;  /* 0x0000001c12127223 */ /* 0x000fe20000010013 */
[----:B------:R-:W-:Y:S02]  /*6300*/  IMAD R52, R52, UR10, RZ ;  /* 0x0000000a34347c24 */ /* 0x000fe4000f8e02ff */
[----:B------:R-:W-:Y:S01]  /*6310*/  FFMA.FTZ R10, R15, R4, -R10 ;  /* 0x000000040f0a7223 */ /* 0x000fe2000001080a */
[----:B------:R-:W-:-:S04]  /*6320*/  IMAD.WIDE.U32 R8, R7, UR10, R8 ;  /* 0x0000000a07087c25 */ /* 0x000fc8000f8e0008 */
[----:B------:R-:W-:Y:S01]  /*6330*/  FFMA.FTZ R18, R17, R6, -R18 ;  /* 0x0000000611127223 */ /* 0x000fe20000010812 */
[-C--:B------:R-:W-:Y:S01]  /*6340*/  FMUL.FTZ R10, R10, R3.reuse ;  /* 0x000000030a0a7220 */ /* 0x080fe20000410000 */
[----:B------:R-:W-:Y:S01]  /*6350*/  IMAD R7, R7, UR11, R52 ;  /* 0x0000000b07077c24 */ /* 0x000fe2000f8e0234 */
[----:B------:R-:W-:Y:S01]  /*6360*/  ULDC.64 UR10, c[0x0][0x210] ;  /* 0x00008400000a7ab9 */ /* 0x000fe20000000a00 */
[----:B------:R-:W-:Y:S01]  /*6370*/  FMUL.FTZ R3, R18, R3 ;  /* 0x0000000312037220 */ /* 0x000fe20000410000 */
[C---:B------:R-:W-:Y:S02]  /*6380*/  LEA R4, P0, R8.reuse, UR10, 0x1 ;  /* 0x0000000a08047c11 */ /* 0x040fe4000f8008ff */
[----:B------:R-:W-:Y:S02]  /*6390*/  IADD3 R7, R9, R7, RZ ;  /* 0x0000000709077210 */ /* 0x000fe40007ffe0ff */
[----:B------:R-:W-:Y:S02]  /*63a0*/  F2FP.F16.F32.PACK_AB R3, R3, R10 ;  /* 0x0000000a0303723e */ /* 0x000fe400000000ff */
[----:B------:R-:W-:-:S05]  /*63b0*/  LEA.HI.X R5, R8, UR11, R7, 0x1, P0 ;  /* 0x0000000b08057c11 */ /* 0x000fca00080f0c07 */
[----:B------:R0:W-:Y:S02]  /*63c0*/  STG.E desc[UR8][R4.64], R3 ;  /* 0x0000000304007986 */ /* 0x0001e4000c101908 */
.L_x_1023:
[----:B------:R-:W-:Y:S05]  /*63d0*/  BSYNC B0 ;  /* 0x0000000000007941 */ /* 0x000fea0003800000 */
.L_x_1022:
[----:B0-----:R-:W0:Y:S01]  /*63e0*/  LDC R4, c[0x0][0x10] ;  /* 0x00000400ff047b82 */ /* 0x001e220000000800 */
[----:B------:R-:W-:Y:S02]  /*63f0*/  IADD3 R51, R51, 0x1, RZ ;  /* 0x0000000133337810 */ /* 0x000fe40007ffe0ff */
[----:B0-----:R-:W-:-:S04]  /*6400*/  IADD3 R33, R4, R33, RZ ;  /* 0x0000002104217210 */ /* 0x001fc80007ffe0ff */
[----:B------:R-:W-:-:S13]  /*6410*/  ISETP.GE.AND P0, PT, R33, UR4, PT ;  /* 0x0000000421007c0c */ /* 0x000fda000bf06270 */
[----:B------:R-:W-:Y:S05]  /*6420*/  @!P0 BRA `(.L_x_1024) ;  /* 0xffffff9c00f48947 */ /* 0x000fea000383ffff */
.L_x_973:
        /* <DEDUP_REMOVED lines=19> */
.L_x_1026:
[----:B------:R-:W-:Y:S05]  /*6560*/  BSYNC B0 ;  /* 0x0000000000007941 */ /* 0x000fea0003800000 */
.L_x_1025:
        /* <DEDUP_REMOVED lines=11> */
.L_x_1028:
[----:B------:R-:W2:Y:S04]  /*6620*/  LDG.E.STRONG.GPU R5, desc[UR8][R2.64] ;  /* 0x0000000802057981 */ /* 0x000ea8000c1ef900 */
[----:B--2---:R-:W-:Y:S01]  /*6630*/  CCTL.IVALL ;  /* 0x00000000ff00798f */ /* 0x004fe20002000000 */
[----:B------:R-:W-:Y:S05]  /*6640*/  YIELD ;  /* 0x0000000000007946 */ /* 0x000fea0003800000 */
[----:B------:R-:W-:-:S13]  /*6650*/  ISETP.NE.AND P0, PT, R5, R0, PT ;  /* 0x000000000500720c */ /* 0x000fda0003f05270 */
[----:B------:R-:W-:Y:S05]  /*6660*/  @P0 BRA `(.L_x_1028) ;  /* 0xfffffffc00ec0947 */ /* 0x000fea000383ffff */
.L_x_1027:
[----:B------:R-:W-:Y:S05]  /*6670*/  WARPSYNC.ALL ;  /* 0x0000000000007948 */ /* 0x000fea0003800000 */
[----:B------:R-:W0:Y:S08]  /*6680*/  LDC.64 R2, c[0x0][0x288] ;  /* 0x0000a200ff027b82 */ /* 0x000e300000000a00 */
[----:B------:R-:W-:Y:S01]  /*6690*/  BAR.SYNC.DEFER_BLOCKING 0x0 ;  /* 0x0000000000007b1d */ /* 0x000fe20000010000 */
[----:B0-----:R-:W-:-:S04]  /*66a0*/  LEA.HI R0, P0, R3, R2, RZ, 0x1 ;  /* 0x0000000203007211 */ /* 0x001fc800078108ff */
[----:B------:R-:W-:-:S04]  /*66b0*/  IADD3.X R5, RZ, R3, RZ, P0, !PT ;  /* 0x00000003ff057210 */ /* 0x000fc800007fe4ff */
[--C-:B------:R-:W-:Y:S02]  /*66c0*/  SHF.R.S64 R25, R0, 0x1, R5.reuse ;  /* 0x0000000100197819 */ /* 0x100fe40000001005 */
        /* <DEDUP_REMOVED lines=18> */
.L_x_1029:
        /* <DEDUP_REMOVED lines=25> */
.L_x_1030:
        /* <DEDUP_REMOVED lines=16> */
.L_x_3269:


//--------------------- .text._Z35group_norm_nhwc_bwd_one_pass_kernelI11Fp16IOBf16WLi512ELi30ELi480EEv26Group_norm_nhwc_bwd_params --------------------------
	.section	.text._Z35group_norm_nhwc_bwd_one_pass_kernelI11Fp16IOBf16WLi512ELi30ELi480EEv26Group_norm_nhwc_bwd_params,"ax",@progbits
	.align	128
        .global         _Z35group_norm_nhwc_bwd_one_pass_kernelI11Fp16IOBf16WLi512ELi30ELi480EEv26Group_norm_nhwc_bwd_params
        .type           _Z35group_norm_nhwc_bwd_one_pass_kernelI11Fp16IOBf16WLi512ELi30ELi480EEv26Group_norm_nhwc_bwd_params,@function
        .size           _Z35group_norm_nhwc_bwd_one_pass_kernelI11Fp16IOBf16WLi512ELi30ELi480EEv26Group_norm_nhwc_bwd_params,(.L_x_3270 - _Z35group_norm_nhwc_bwd_one_pass_kernelI11Fp16IOBf16WLi512ELi30ELi480EEv26Group_norm_nhwc_bwd_params)
        .other          _Z35group_norm_nhwc_bwd_one_pass_kernelI11Fp16IOBf16WLi512ELi30ELi480EEv26Group_norm_nhwc_bwd_params,@"STO_CUDA_ENTRY STV_DEFAULT"
_Z35group_norm_nhwc_bwd_one_pass_kernelI11Fp16IOBf16WLi512ELi30ELi480EEv26Group_norm_nhwc_bwd_params:
.text._Z35group_norm_nhwc_bwd_one_pass_kernelI11Fp16IOBf16WLi512ELi30ELi480EEv26Group_norm_nhwc_bwd_params:
        /* <DEDUP_REMOVED lines=116> */
.L_x_1114:
        /* <DEDUP_REMOVED lines=10> */
[----:B------:R-:W-:-:S03]  /*07e0*/  MOV R86, RZ ;  /* 0x000000ff00567202 */ /* 0x000fc60000000f00 */
        /* <DEDUP_REMOVED lines=12> */
[----:B---3--:R-:W-:-:S07]  /*08b0*/  MOV R8, RZ ;  /* 0x000000ff00087202 */ /* 0x008fce0000000f00 */
[----:B------:R-:W3:Y:S01]  /*08c0*/  LDC R65, c[0x0][0x2ac] ;  /* 0x0000ab00ff417b82 */ /* 0x000ee20000000800 */
        /* <DEDUP_REMOVED lines=35> */
[-C--:B------:R-:W-:Y:S02]  /*0b00*/  @P2 MOV R22, R20.reuse ;  /* 0x0000001400162202 */ /* 0x080fe40000000f00 */
[-C--:B------:R-:W-:Y:S02]  /*0b10*/  @P4 MOV R14, R20.reuse ;  /* 0x00000014000e4202 */ /* 0x080fe40000000f00 */
[----:B------:R-:W-:Y:S02]  /*0b20*/  @P3 MOV R16, R20 ;  /* 0x0000001400103202 */ /* 0x000fe40000000f00 */
        /* <DEDUP_REMOVED lines=15> */
[----:B------:R-:W4:Y:S08]  /*0c20*/  @P2 LDC.64 R56, c[0x0][0x230] ;  /* 0x00008c00ff382b82 */ /* 0x000f300000000a00 */
[----:B------:R-:W1:Y:S01]  /*0c30*/  @P2 LDC.64 R54, c[0x0][0x228] ;  /* 0x00008a00ff362b82 */ /* 0x000e620000000a00 */
        /* <DEDUP_REMOVED lines=27> */
[----:B-1----:R-:W-:Y:S02]  /*0df0*/  @P2 IADD3 R54, P0, R9, R54, RZ ;  /* 0x0000003609362210 */ /* 0x002fe40007f1e0ff */
[----:B------:R-:W-:Y:S02]  /*0e00*/  @P4 MOV R15, R23 ;  /* 0x00000017000f4202 */ /* 0x000fe40000000f00 */
[----:B------:R-:W-:Y:S02]  /*0e10*/  @P2 IADD3.X R55, R8, R55, RZ, P0, !PT ;  /* 0x0000003708372210 */ /* 0x000fe400007fe4ff */
[----:B------:R-:W1:Y:S01]  /*0e20*/  @P1 LDC.64 R8, c[0x0][0x288] ;  /* 0x0000a200ff081b82 */ /* 0x000e620000000a00 */
[----:B------:R-:W-:-:S13]  /*0e30*/  LOP3.LUT P2, RZ, R7, 0x8, RZ, 0xc0, !PT ;  /* 0x0000000807ff7812 */ /* 0x000fda000784c0ff */
[----:B------:R-:W4:Y:S08]  /*0e40*/  @P2 LDC.64 R48, c[0x0][0x230] ;  /* 0x00008c00ff302b82 */ /* 0x000f300000000a00 */
[----:B------:R-:W3:Y:S01]  /*0e50*/  @P2 LDC.64 R46, c[0x0][0x228] ;  /* 0x00008a00ff2e2b82 */ /* 0x000ee20000000a00 */
[----:B-1----:R-:W-:-:S04]  /*0e60*/  @P1 IMAD R10, R119, R8, RZ ;  /* 0x00000008770a1224 */ /* 0x002fc800078e02ff */
        /* <DEDUP_REMOVED lines=9> */
[----:B------:R-:W-:Y:S02]  /*0f00*/  @P1 IADD3 R50, P0, R9, R50, RZ ;  /* 0x0000003209321210 */ /* 0x000fe40007f1e0ff */
[----:B------:R-:W1:Y:S02]  /*0f10*/  @P2 LDC.64 R8, c[0x0][0x288] ;  /* 0x0000a200ff082b82 */ /* 0x000e640000000a00 */
[----:B------:R-:W-:Y:S02]  /*0f20*/  @P1 IADD3.X R51, R10, R51, RZ, P0, !PT ;  /* 0x000000330a331210 */ /* 0x000fe400007fe4ff */
[----:B------:R-:W-:-:S13]  /*0f30*/  LOP3.LUT P1, RZ, R7, 0x4, RZ, 0xc0, !PT ;  /* 0x0000000407ff7812 */ /* 0x000fda000782c0ff */
[----:B------:R-:W2:Y:S01]  /*0f40*/  @P1 LDC.64 R44, c[0x0][0x230] ;  /* 0x00008c00ff2c1b82 */ /* 0x000ea20000000a00 */
        /* <DEDUP_REMOVED lines=11> */
[----:B---3--:R-:W-:Y:S02]  /*1000*/  @P2 IADD3 R46, P0, R9, R46, RZ ;  /* 0x0000002e092e2210 */ /* 0x008fe40007f1e0ff */
[----:B------:R-:W3:Y:S02]  /*1010*/  @P1 LDC.64 R8, c[0x0][0x288] ;  /* 0x0000a200ff081b82 */ /* 0x000ee40000000a00 */
[----:B------:R-:W-:Y:S02]  /*1020*/  @P2 IADD3.X R47, R10, R47, RZ, P0, !PT ;  /* 0x0000002f0a2f2210 */ /* 0x000fe400007fe4ff */
[----:B------:R-:W-:Y:S02]  /*1030*/  ISETP.NE.AND P2, PT, R13, RZ, PT ;  /* 0x000000ff0d00720c */ /* 0x000fe40003f45270 */
[----:B------:R-:W-:-:S11]  /*1040*/  @P5 MOV R13, R23 ;  /* 0x00000017000d5202 */ /* 0x000fd60000000f00 */
[----:B------:R-:W4:Y:S01]  /*1050*/  @P2 LDC.64 R28, c[0x0][0x230] ;  /* 0x00008c00ff1c2b82 */ /* 0x000f220000000a00 */
[----:B---3--:R-:W-:-:S04]  /*1060*/  @P1 IMAD R10, R117, R8, RZ ;  /* 0x00000008750a1224 */ /* 0x008fc800078e02ff */
        /* <DEDUP_REMOVED lines=9> */
[----:B-1----:R-:W-:Y:S02]  /*1100*/  @P1 IADD3 R42, P0, R9, R42, RZ ;  /* 0x0000002a092a1210 */ /* 0x002fe40007f1e0ff */
[----:B------:R-:W1:Y:S02]  /*1110*/  @P6 LDC.64 R8, c[0x0][0x288] ;  /* 0x0000a200ff086b82 */ /* 0x000e640000000a00 */
[----:B------:R-:W-:Y:S02]  /*1120*/  @P1 IADD3.X R43, R10, R43, RZ, P0, !PT ;  /* 0x0000002b0a2b1210 */ /* 0x000fe400007fe4ff */
[----:B------:R-:W-:-:S13]  /*1130*/  ISETP.NE.AND P1, PT, R12, RZ, PT ;  /* 0x000000ff0c00720c */ /* 0x000fda0003f25270 */
[----:B------:R-:W2:Y:S01]  /*1140*/  @P1 LDC.64 R24, c[0x0][0x288] ;  /* 0x0000a200ff181b82 */ /* 0x000ea20000000a00 */
[----:B------:R-:W-:Y:S02]  /*1150*/  @P1 MOV R26, R20 ;  /* 0x00000014001a1202 */ /* 0x000fe40000000f00 */
[----:B------:R-:W-:Y:S01]  /*1160*/  @P1 MOV R27, R23 ;  /* 0x00000017001b1202 */ /* 0x000fe20000000f00 */
[----:B-1----:R-:W-:-:S04]  /*1170*/  @P6 IMAD R10, R116, R8, RZ ;  /* 0x00000008740a6224 */ /* 0x002fc800078e02ff */
[----:B------:R-:W-:Y:S01]  /*1180*/  @P6 IMAD R9, R103, R9, R10 ;  /* 0x0000000967096224 */ /* 0x000fe200078e020a */
[----:B------:R-:W-:-:S05]  /*1190*/  @P6 MOV R10, R20 ;  /* 0x00000014000a6202 */ /* 0x000fca0000000f00 */
[----:B------:R-:W-:-:S05]  /*11a0*/  @P6 IMAD.WIDE.U32 R10, R103, R8, R10 ;  /* 0x00000008670a6225 */ /* 0x000fca00078e000a */
[----:B------:R-:W-:Y:S02]  /*11b0*/  @P6 IADD3 R11, R11, R9, RZ ;  /* 0x000000090b0b6210 */ /* 0x000fe40007ffe0ff */
[----:B------:R-:W-:Y:S01]  /*11c0*/  @P6 SHF.L.U32 R9, R10, 0x1, RZ ;  /* 0x000000010a096819 */ /* 0x000fe200000006ff */
[----:B--2---:R-:W-:Y:S01]  /*11d0*/  @P1 IMAD.WIDE.U32 R26, R98, R24, R26 ;  /* 0x00000018621a1225 */ /* 0x004fe200078e001a */
[----:B------:R-:W-:Y:S02]  /*11e0*/  @P6 SHF.L.U64.HI R10, R10, 0x1, R11 ;  /* 0x000000010a0a6819 */ /* 0x000fe4000001020b */
[----:B------:R-:W-:-:S04]  /*11f0*/  @P6 IADD3 R18, P0, R9, R18, RZ ;  /* 0x0000001209126210 */ /* 0x000fc80007f1e0ff */
[C---:B------:R-:W-:Y:S02]  /*1200*/  @P6 IADD3.X R19, R10.reuse, R19, RZ, P0, !PT ;  /* 0x000000130a136210 */ /* 0x040fe400007fe4ff */
[----:B0-----:R-:W-:Y:S02]  /*1210*/  @P6 IADD3 R40, P0, R9, R40, RZ ;  /* 0x0000002809286210 */ /* 0x001fe40007f1e0ff */
[----:B------:R-:W0:Y:S02]  /*1220*/  @P5 LDC.64 R8, c[0x0][0x288] ;  /* 0x0000a200ff085b82 */ /* 0x000e240000000a00 */
[----:B------:R-:W-:-:S06]  /*1230*/  @P6 IADD3.X R41, R10, R41, RZ, P0, !PT ;  /* 0x000000290a296210 */ /* 0x000fcc00007fe4ff */
        /* <DEDUP_REMOVED lines=8> */
[----:B-1----:R-:W-:-:S04]  /*12c0*/  @P5 IADD3 R10, P0, R9, R10, RZ ;  /* 0x0000000a090a5210 */ /* 0x002fc80007f1e0ff */
[C---:B------:R-:W-:Y:S02]  /*12d0*/  @P5 IADD3.X R11, R12.reuse, R11, RZ, P0, !PT ;  /* 0x0000000b0c0b5210 */ /* 0x040fe400007fe4ff */
[----:B------:R-:W-:Y:S02]  /*12e0*/  @P5 IADD3 R38, P0, R9, R38, RZ ;  /* 0x0000002609265210 */ /* 0x000fe40007f1e0ff */
[----:B------:R-:W-:Y:S02]  /*12f0*/  CS2R R84, SRZ ;  /* 0x0000000000547805 */ /* 0x000fe4000001ff00 */
[----:B------:R-:W-:Y:S02]  /*1300*/  MOV R70, RZ ;  /* 0x000000ff00467202 */ /* 0x000fe40000000f00 */
[----:B------:R-:W-:Y:S02]  /*1310*/  @P5 IADD3.X R39, R12, R39, RZ, P0, !PT ;  /* 0x000000270c275210 */ /* 0x000fe400007fe4ff */
[----:B------:R-:W0:Y:S01]  /*1320*/  @P4 LDC.64 R12, c[0x0][0x288] ;  /* 0x0000a200ff0c4b82 */ /* 0x000e220000000a00 */
[----:B------:R-:W-:-:S02]  /*1330*/  P2R R9, PR, RZ, 0x20 ;  /* 0x00000020ff097803 */ /* 0x000fc40000000000 */
[----:B------:R-:W-:-:S04]  /*1340*/  LOP3.LUT P5, RZ, R7, 0x8, RZ, 0xc0, !PT ;  /* 0x0000000807ff7812 */ /* 0x000fc800078ac0ff */
[----:B------:R-:W-:Y:S02]  /*1350*/  P2R R71, PR, RZ, 0x20 ;  /* 0x00000020ff477803 */ /* 0x000fe40000000000 */
[----:B------:R-:W-:-:S04]  /*1360*/  LOP3.LUT P5, RZ, R7, 0x10, RZ, 0xc0, !PT ;  /* 0x0000001007ff7812 */ /* 0x000fc800078ac0ff */
[----:B------:R-:W-:Y:S02]  /*1370*/  P2R R76, PR, RZ, 0x20 ;  /* 0x00000020ff4c7803 */ /* 0x000fe40000000000 */
[----:B------:R-:W-:-:S04]  /*1380*/  LOP3.LUT P5, RZ, R7, 0x20, RZ, 0xc0, !PT ;  /* 0x0000002007ff7812 */ /* 0x000fc800078ac0ff */
[----:B------:R-:W-:Y:S02]  /*1390*/  P2R R77, PR, RZ, 0x20 ;  /* 0x00000020ff4d7803 */ /* 0x000fe40000000000 */
[----:B------:R-:W-:Y:S01]  /*13a0*/  LOP3.LUT P5, RZ, R7, 0x40, RZ, 0xc0, !PT ;  /* 0x0000004007ff7812 */ /* 0x000fe200078ac0ff */
[----:B0-----:R-:W-:-:S03]  /*13b0*/  @P4 IMAD R8, R114, R12, RZ ;  /* 0x0000000c72084224 */ /* 0x001fc600078e02ff */
[----:B------:R-:W-:Y:S01]  /*13c0*/  P2R R78, PR, RZ, 0x20 ;  /* 0x00000020ff4e7803 */ /* 0x000fe20000000000 */
[----:B------:R-:W-:Y:S01]  /*13d0*/  @P4 IMAD.WIDE.U32 R14, R101, R12, R14 ;  /* 0x0000000c650e4225 */ /* 0x000fe200078e000e */
[----:B------:R-:W-:-:S03]  /*13e0*/  LOP3.LUT P5, RZ, R7, 0x80, RZ, 0xc0, !PT ;  /* 0x0000008007ff7812 */ /* 0x000fc600078ac0ff */
[----:B------:R-:W-:-:S05]  /*13f0*/  @P4 IMAD R13, R101, R13, R8 ;  /* 0x0000000d650d4224 */ /* 0x000fca00078e0208 */
[----:B------:R-:W-:Y:S02]  /*1400*/  @P4 IADD3 R15, R15, R13, RZ ;  /* 0x0000000d0f0f4210 */ /* 0x000fe40007ffe0ff */
[C---:B------:R-:W-:Y:S02]  /*1410*/  @P4 SHF.L.U32 R13, R14.reuse, 0x1, RZ ;  /* 0x000000010e0d4819 */ /* 0x040fe400000006ff */
[----:B------:R-:W-:Y:S02]  /*1420*/  @P4 SHF.L.U64.HI R14, R14, 0x1, R15 ;  /* 0x000000010e0e4819 */ /* 0x000fe4000001020f */
[----:B------:R-:W-:-:S04]  /*1430*/  @P4 IADD3 R36, P0, R13, R36, RZ ;  /* 0x000000240d244210 */ /* 0x000fc80007f1e0ff */
[C---:B------:R-:W-:Y:S02]  /*1440*/  @P4 IADD3.X R37, R14.reuse, R37, RZ, P0, !PT ;  /* 0x000000250e254210 */ /* 0x040fe400007fe4ff */
[----:B------:R-:W-:Y:S02]  /*1450*/  @P4 IADD3 R34, P0, R13, R34, RZ ;  /* 0x000000220d224210 */ /* 0x000fe40007f1e0ff */
[----:B------:R-:W0:Y:S02]  /*1460*/  @P3 LDC.64 R12, c[0x0][0x230] ;  /* 0x00008c00ff0c3b82 */ /* 0x000e240000000a00 */
[----:B------:R-:W-:-:S06]  /*1470*/  @P4 IADD3.X R35, R14, R35, RZ, P0, !PT ;  /* 0x000000230e234210 */ /* 0x000fcc00007fe4ff */
[----:B------:R-:W1:Y:S02]  /*1480*/  @P3 LDC.64 R14, c[0x0][0x288] ;  /* 0x0000a200ff0e3b82 */ /* 0x000e640000000a00 */
[-C--:B-1----:R-:W-:Y:S02]  /*1490*/  @P3 IMAD R8, R113, R14.reuse, RZ ;  /* 0x0000000e71083224 */ /* 0x082fe400078e02ff */
[----:B------:R-:W-:-:S04]  /*14a0*/  @P3 IMAD.WIDE.U32 R16, R100, R14, R16 ;  /* 0x0000000e64103225 */ /* 0x000fc800078e0010 */
[----:B------:R-:W-:-:S05]  /*14b0*/  @P3 IMAD R15, R100, R15, R8 ;  /* 0x0000000f640f3224 */ /* 0x000fca00078e0208 */
[----:B------:R-:W-:Y:S02]  /*14c0*/  @P3 IADD3 R17, R17, R15, RZ ;  /* 0x0000000f11113210 */ /* 0x000fe40007ffe0ff */
[C---:B------:R-:W-:Y:S02]  /*14d0*/  @P3 SHF.L.U32 R15, R16.reuse, 0x1, RZ ;  /* 0x00000001100f3819 */ /* 0x040fe400000006ff */
[----:B------:R-:W-:Y:S02]  /*14e0*/  @P3 SHF.L.U64.HI R16, R16, 0x1, R17 ;  /* 0x0000000110103819 */ /* 0x000fe40000010211 */
[----:B0-----:R-:W-:Y:S02]  /*14f0*/  @P3 IADD3 R12, P0, R15, R12, RZ ;  /* 0x0000000c0f0c3210 */ /* 0x001fe40007f1e0ff */
[----:B------:R-:W-:Y:S02]  /*1500*/  @P2 MOV R17, R23 ;  /* 0x0000001700112202 */ /* 0x000fe40000000f00 */
[----:B------:R-:W-:-:S02]  /*1510*/  @P3 IADD3.X R13, R16, R13, RZ, P0, !PT ;  /* 0x0000000d100d3210 */ /* 0x000fc400007fe4ff */
[----:B------:R-:W-:Y:S02]  /*1520*/  @P3 IADD3 R30, P0, R15, R30, RZ ;  /* 0x0000001e0f1e3210 */ /* 0x000fe40007f1e0ff */
[----:B------:R-:W0:Y:S02]  /*1530*/  @P2 LDC.64 R14, c[0x0][0x288] ;  /* 0x0000a200ff0e2b82 */ /* 0x000e240000000a00 */
[----:B------:R-:W-:Y:S02]  /*1540*/  @P3 IADD3.X R31, R16, R31, RZ, P0, !PT ;  /* 0x0000001f101f3210 */ /* 0x000fe400007fe4ff */
[----:B------:R-:W-:Y:S01]  /*1550*/  @P2 MOV R16, R20 ;  /* 0x0000001400102202 */ /* 0x000fe20000000f00 */
[----:B0-----:R-:W-:-:S04]  /*1560*/  @P2 IMAD R8, R112, R14, RZ ;  /* 0x0000000e70082224 */ /* 0x001fc800078e02ff */
[----:B------:R-:W-:-:S04]  /*1570*/  @P2 IMAD.WIDE.U32 R16, R99, R14, R16 ;  /* 0x0000000e63102225 */ /* 0x000fc800078e0010 */
[----:B------:R-:W-:Y:S02]  /*1580*/  @P2 IMAD R15, R99, R15, R8 ;  /* 0x0000000f630f2224 */ /* 0x000fe400078e0208 */
[----:B------:R-:W-:-:S03]  /*1590*/  @P1 IMAD R8, R111, R24, RZ ;  /* 0x000000186f081224 */ /* 0x000fc600078e02ff */
[----:B------:R-:W-:Y:S01]  /*15a0*/  @P2 IADD3 R15, R17, R15, RZ ;  /* 0x0000000f110f2210 */ /* 0x000fe20007ffe0ff */
[----:B------:R-:W-:Y:S01]  /*15b0*/  @P1 IMAD R25, R98, R25, R8 ;  /* 0x0000001962191224 */ /* 0x000fe200078e0208 */
[C---:B------:R-:W-:Y:S02]  /*15c0*/  @P2 SHF.L.U32 R17, R16.reuse, 0x1, RZ ;  /* 0x0000000110112819 */ /* 0x040fe400000006ff */
[----:B------:R-:W-:Y:S02]  /*15d0*/  @P2 SHF.L.U64.HI R16, R16, 0x1, R15 ;  /* 0x0000000110102819 */ /* 0x000fe4000001020f */
[----:B------:R-:W0:Y:S01]  /*15e0*/  @P2 LDC.64 R14, c[0x0][0x228] ;  /* 0x00008a00ff0e2b82 */ /* 0x000e220000000a00 */
[----:B----4-:R-:W-:Y:S02]  /*15f0*/  @P2 IADD3 R28, P0, R17, R28, RZ ;  /* 0x0000001c111c2210 */ /* 0x010fe40007f1e0ff */
[----:B------:R-:W-:Y:S02]  /*1600*/  @P1 IADD3 R27, R27, R25, RZ ;  /* 0x000000191b1b1210 */ /* 0x000fe40007ffe0ff */
[----:B------:R-:W-:-:S02]  /*1610*/  @P2 IADD3.X R29, R16, R29, RZ, P0, !PT ;  /* 0x0000001d101d2210 */ /* 0x000fc400007fe4ff */
[C---:B------:R-:W-:Y:S02]  /*1620*/  @P1 SHF.L.U32 R25, R26.reuse, 0x1, RZ ;  /* 0x000000011a191819 */ /* 0x040fe400000006ff */
[----:B------:R-:W-:Y:S02]  /*1630*/  @P1 SHF.L.U64.HI R8, R26, 0x1, R27 ;  /* 0x000000011a081819 */ /* 0x000fe4000001021b */
[----:B------:R-:W1:Y:S01]  /*1640*/  @P1 LDC.64 R26, c[0x0][0x228] ;  /* 0x00008a00ff1a1b82 */ /* 0x000e620000000a00 */
[----:B0-----:R-:W-:-:S04]  /*1650*/  @P2 IADD3 R14, P0, R17, R14, RZ ;  /* 0x0000000e110e2210 */ /* 0x001fc80007f1e0ff */
[----:B------:R-:W-:-:S03]  /*1660*/  @P2 IADD3.X R15, R16, R15, RZ, P0, !PT ;  /* 0x0000000f100f2210 */ /* 0x000fc600007fe4ff */
[----:B------:R-:W0:Y:S02]  /*1670*/  @P1 LDC.64 R16, c[0x0][0x230] ;  /* 0x00008c00ff101b82 */ /* 0x000e240000000a00 */
[----:B0-----:R-:W-:-:S04]  /*1680*/  @P1 IADD3 R16, P0, R25, R16, RZ ;  /* 0x0000001019101210 */ /* 0x001fc80007f1e0ff */
[----:B------:R-:W-:Y:S02]  /*1690*/  @P1 IADD3.X R17, R8, R17, RZ, P0, !PT ;  /* 0x0000001108111210 */ /* 0x000fe400007fe4ff */
[----:B-1----:R-:W-:Y:S01]  /*16a0*/  @P1 IADD3 R26, P0, R25, R26, RZ ;  /* 0x0000001a191a1210 */ /* 0x002fe20007f1e0ff */
[----:B------:R-:W-:-:S03]  /*16b0*/  IMAD.WIDE.U32 R24, R2, -0x77777777, RZ ;  /* 0x8888888902187825 */ /* 0x000fc600078e00ff */
[----:B------:R-:W-:Y:S02]  /*16c0*/  @P1 IADD3.X R27, R8, R27, RZ, P0, !PT ;  /* 0x0000001b081b1210 */ /* 0x000fe400007fe4ff */
[----:B------:R-:W-:-:S05]  /*16d0*/  SHF.R.U32.HI R8, RZ, 0x3, R25 ;  /* 0x00000003ff087819 */ /* 0x000fca0000011619 */
[----:B------:R-:W-:-:S05]  /*16e0*/  IMAD R8, R65, UR7, R8 ;  /* 0x0000000741087c24 */ /* 0x000fca000f8e0208 */
        /* <DEDUP_REMOVED lines=62> */
[----:B------:R-:W-:Y:S02]  /*1ad0*/  IADD3 R8, R8, 0x1e0, RZ ;  /* 0x000001e008087810 */ /* 0x000fe40007ffe0ff */
[----:B0-----:R-:W-:Y:S02]  /*1ae0*/  @P0 IADD3 R64, P6, R67, R64, RZ ;  /* 0x0000004043400210 */ /* 0x001fe40007fde0ff */
[----:B------:R-:W-:Y:S02]  /*1af0*/  MOV R67, RZ ;  /* 0x000000ff00437202 */ /* 0x000fe40000000f00 */
[----:B------:R-:W-:Y:S02]  /*1b00*/  @P0 IADD3.X R65, R66, R65, RZ, P6, !PT ;  /* 0x0000004142410210 */ /* 0x000fe400037fe4ff */
[----:B------:R-:W-:-:S02]  /*1b10*/  SHF.R.S32.HI R66, RZ, 0x1f, R8 ;  /* 0x0000001fff427819 */ /* 0x000fc40000011408 */
[----:B------:R-:W5:Y:S04]  /*1b20*/  @P0 LDG.E R67, desc[UR8][R24.64] ;  /* 0x0000000818430981 */ /* 0x000f68000c1e1900 */
[----:B------:R0:W5:Y:S01]  /*1b30*/  @P0 LDG.E R84, desc[UR8][R64.64] ;  /* 0x0000000840540981 */ /* 0x000162000c1e1900 */
[----:B------:R-:W-:-:S04]  /*1b40*/  ISETP.GE.U32.AND P0, PT, R8, UR12, PT ;  /* 0x0000000c08007c0c */ /* 0x000fc8000bf06070 */
[----:B------:R-:W-:-:S04]  /*1b50*/  ISETP.GE.AND.EX P0, PT, R66, UR13, PT, P0 ;  /* 0x0000000d42007c0c */ /* 0x000fc8000bf06300 */
[----:B------:R-:W-:-:S13]  /*1b60*/  ISETP.LT.U32.AND P0, PT, R2, 0x1e0, !P0 ;  /* 0x000001e00200780c */ /* 0x000fda0004701070 */
[----:B0-----:R-:W0:Y:S08]  /*1b70*/  @P0 LDC.64 R64, c[0x0][0x288] ;  /* 0x0000a200ff400b82 */ /* 0x001e300000000a00 */
[----:B------:R-:W1:Y:S01]  /*1b80*/  @P0 LDC.64 R24, c[0x0][0x230] ;  /* 0x00008c00ff180b82 */ /* 0x000e620000000a00 */
[----:B------:R-:W-:Y:S02]  /*1b90*/  @P0 MOV R74, R20 ;  /* 0x00000014004a0202 */ /* 0x000fe40000000f00 */
[----:B------:R-:W-:Y:S01]  /*1ba0*/  @P0 MOV R75, R23 ;  /* 0x00000017004b0202 */ /* 0x000fe20000000f00 */
[----:B0-----:R-:W-:-:S02]  /*1bb0*/  @P0 IMAD R8, R123, R64, RZ ;  /* 0x000000407b080224 */ /* 0x001fc400078e02ff */
[----:B------:R-:W-:-:S04]  /*1bc0*/  @P0 IMAD.WIDE.U32 R74, R94, R64, R74 ;  /* 0x000000405e4a0225 */ /* 0x000fc800078e004a */
[----:B------:R-:W-:-:S05]  /*1bd0*/  @P0 IMAD R79, R94, R65, R8 ;  /* 0x000000415e4f0224 */ /* 0x000fca00078e0208 */
[----:B------:R-:W-:Y:S02]  /*1be0*/  @P0 IADD3 R65, R75, R79, RZ ;  /* 0x0000004f4b410210 */ /* 0x000fe40007ffe0ff */
[C---:B------:R-:W-:Y:S02]  /*1bf0*/  @P0 SHF.L.U32 R75, R74.reuse, 0x1, RZ ;  /* 0x000000014a4b0819 */ /* 0x040fe400000006ff */
[----:B------:R-:W-:Y:S02]  /*1c00*/  @P0 SHF.L.U64.HI R74, R74, 0x1, R65 ;  /* 0x000000014a4a0819 */ /* 0x000fe40000010241 */
[----:B-1----:R-:W-:Y:S01]  /*1c10*/  @P0 IADD3 R24, P6, R75, R24, RZ ;  /* 0x000000184b180210 */ /* 0x002fe20007fde0ff */
[----:B------:R-:W0:Y:S03]  /*1c20*/  @P0 LDC.64 R64, c[0x0][0x228] ;  /* 0x00008a00ff400b82 */ /* 0x000e260000000a00 */
[----:B------:R-:W-:-:S05]  /*1c30*/  @P0 IADD3.X R25, R74, R25, RZ, P6, !PT ;  /* 0x000000194a190210 */ /* 0x000fca00037fe4ff */
[----:B------:R1:W5:Y:S02]  /*1c40*/  @P0 LDG.E R68, desc[UR8][R24.64] ;  /* 0x0000000818440981 */ /* 0x000364000c1e1900 */
[----:B-1----:R-:W1:Y:S02]  /*1c50*/  LDC.64 R24, c[0x0][0x248] ;  /* 0x00009200ff187b82 */ /* 0x002e640000000a00 */
[----:B-1----:R-:W-:-:S06]  /*1c60*/  IMAD.WIDE R24, R6, 0x8, R24 ;  /* 0x0000000806187825 */ /* 0x002fcc00078e0218 */
[----:B------:R-:W2:Y:S01]  /*1c70*/  LDG.E.64 R24, desc[UR8][R24.64] ;  /* 0x0000000818187981 */ /* 0x000ea2000c1e1b00 */
[----:B0-----:R-:W-:Y:S02]  /*1c80*/  @P0 IADD3 R64, P6, R75, R64, RZ ;  /* 0x000000404b400210 */ /* 0x001fe40007fde0ff */
[----:B------:R-:W-:Y:S02]  /*1c90*/  CS2R R82, SRZ ;  /* 0x0000000000527805 */ /* 0x000fe4000001ff00 */
[----:B------:R-:W-:-:S04]  /*1ca0*/  @P0 IADD3.X R65, R74, R65, RZ, P6, !PT ;  /* 0x000000414a410210 */ /* 0x000fc800037fe4ff */
[----:B------:R-:W5:Y:S04]  /*1cb0*/  @P5 LDG.E R82, desc[UR8][R62.64] ;  /* 0x000000083e525981 */ /* 0x000f68000c1e1900 */
[----:B------:R0:W5:Y:S02]  /*1cc0*/  @P0 LDG.E R83, desc[UR8][R64.64] ;  /* 0x0000000840530981 */ /* 0x000164000c1e1900 */
[----:B0-----:R-:W-:-:S06]  /*1cd0*/  CS2R R64, SRZ ;  /* 0x0000000000407805 */ /* 0x001fcc000001ff00 */
[----:B------:R0:W5:Y:S01]  /*1ce0*/  @P5 LDG.E R65, desc[UR8][R72.64] ;  /* 0x0000000848415981 */ /* 0x000162000c1e1900 */
[----:B------:R-:W-:Y:S02]  /*1cf0*/  ISETP.NE.AND P5, PT, R78, RZ, PT ;  /* 0x000000ff4e00720c */ /* 0x000fe40003fa5270 */
[----:B------:R-:W-:Y:S02]  /*1d00*/  CS2R R80, SRZ ;  /* 0x0000000000507805 */ /* 0x000fe4000001ff00 */
[----:B------:R-:W-:Y:S02]  /*1d10*/  MOV R66, RZ ;  /* 0x000000ff00427202 */ /* 0x000fe40000000f00 */
[----:B------:R-:W-:-:S07]  /*1d20*/  CS2R R62, SRZ ;  /* 0x00000000003e7805 */ /* 0x000fce000001ff00 */
[----:B------:R-:W5:Y:S04]  /*1d30*/  @P5 LDG.E R66, desc[UR8][R60.64] ;  /* 0x000000083c425981 */ /* 0x000f68000c1e1900 */
[----:B------:R-:W5:Y:S01]  /*1d40*/  @P5 LDG.E R81, desc[UR8][R58.64] ;  /* 0x000000083a515981 */ /* 0x000f62000c1e1900 */
[----:B------:R-:W-:Y:S02]  /*1d50*/  ISETP.NE.AND P5, PT, R77, RZ, PT ;  /* 0x000000ff4d00720c */ /* 0x000fe40003fa5270 */
[----:B------:R-:W-:-:S11]  /*1d60*/  CS2R R78, SRZ ;  /* 0x00000000004e7805 */ /* 0x000fd6000001ff00 */
[----:B------:R-:W5:Y:S04]  /*1d70*/  @P5 LDG.E R63, desc[UR8][R56.64] ;  /* 0x00000008383f5981 */ /* 0x000f68000c1e1900 */
[----:B------:R-:W5:Y:S01]  /*1d80*/  @P5 LDG.E R80, desc[UR8][R54.64] ;  /* 0x0000000836505981 */ /* 0x000f62000c1e1900 */
[----:B------:R-:W-:Y:S02]  /*1d90*/  ISETP.NE.AND P5, PT, R76, RZ, PT ;  /* 0x000000ff4c00720c */ /* 0x000fe40003fa5270 */
[----:B------:R-:W-:-:S11]  /*1da0*/  LOP3.LUT P6, RZ, R7, 0x2, RZ, 0xc0, !PT ;  /* 0x0000000207ff7812 */ /* 0x000fd600078cc0ff */
[----:B------:R-:W5:Y:S04]  /*1db0*/  @P5 LDG.E R64, desc[UR8][R52.64] ;  /* 0x0000000834405981 */ /* 0x000f68000c1e1900 */
[----:B------:R-:W5:Y:S01]  /*1dc0*/  @P5 LDG.E R79, desc[UR8][R50.64] ;  /* 0x00000008324f5981 */ /* 0x000f62000c1e1900 */
[----:B------:R-:W-:-:S13]  /*1dd0*/  ISETP.NE.AND P5, PT, R71, RZ, PT ;  /* 0x000000ff4700720c */ /* 0x000fda0003fa5270 */
[----:B------:R-:W5:Y:S01]  /*1de0*/  @P5 LDG.E R78, desc[UR8][R46.64] ;  /* 0x000000082e4e5981 */ /* 0x000f62000c1e1900 */
[----:B------:R-:W-:Y:S02]  /*1df0*/  MOV R8, 0x3f800000 ;  /* 0x3f80000000087802 */ /* 0x000fe40000000f00 */
[----:B------:R-:W-:Y:S02]  /*1e00*/  CS2R R76, SRZ ;  /* 0x00000000004c7805 */ /* 0x000fe4000001ff00 */
[----:B0-----:R-:W-:Y:S02]  /*1e10*/  CS2R R72, SRZ ;  /* 0x0000000000487805 */ /* 0x001fe4000001ff00 */
[----:B------:R-:W-:Y:S02]  /*1e20*/  MOV R71, RZ ;  /* 0x000000ff00477202 */ /* 0x000fe40000000f00 */
[----:B------:R-:W5:Y:S04]  /*1e30*/  @P6 LDG.E R76, desc[UR8][R40.64] ;  /* 0x00000008284c6981 */ /* 0x000f68000c1e1900 */
[----:B------:R-:W5:Y:S04]  /*1e40*/  @P3 LDG.E R73, desc[UR8][R30.64] ;  /* 0x000000081e493981 */ /* 0x000f68000c1e1900 */
[----:B------:R-:W5:Y:S01]  /*1e50*/  @P1 LDG.E R71, desc[UR8][R26.64] ;  /* 0x000000081a471981 */ /* 0x000f62000c1e1900 */
[----:B------:R-:W-:Y:S03]  /*1e60*/  BSSY B0, `(.L_x_1032) ;  /* 0x000002e000007945 */ /* 0x000fe60003800000 */
[----:B------:R-:W5:Y:S01]  /*1e70*/  @P2 LDG.E R72, desc[UR8][R14.64] ;  /* 0x000000080e482981 */ /* 0x000f62000c1e1900 */
[----:B--2---:R-:W-:-:S05]  /*1e80*/  FFMA.FTZ R75, -R24, R24, R25 ;  /* 0x00000018184b7223 */ /* 0x004fca0000010119 */
[----:B------:R-:W-:Y:S02]  /*1e90*/  FSETP.GTU.FTZ.AND P0, PT, R75, RZ, PT ;  /* 0x000000ff4b00720b */ /* 0x000fe40003f1c000 */
[----:B------:R-:W-:-:S06]  /*1ea0*/  MOV R25, RZ ;  /* 0x000000ff00197202 */ /* 0x000fcc0000000f00 */
[----:B------:R-:W5:Y:S05]  /*1eb0*/  @P5 LDG.E R25, desc[UR8][R48.64] ;  /* 0x0000000830195981 */ /* 0x000f6a000c1e1900 */
[----:B------:R-:W0:Y:S01]  /*1ec0*/  @P0 LDC R74, c[0x0][0x250] ;  /* 0x00009400ff4a0b82 */ /* 0x000e220000000800 */
[----:B------:R-:W-:Y:S02]  /*1ed0*/  ISETP.NE.AND P5, PT, R9, RZ, PT ;  /* 0x000000ff0900720c */ /* 0x000fe40003fa5270 */
[----:B------:R-:W-:-:S06]  /*1ee0*/  MOV R9, RZ ;  /* 0x000000ff00097202 */ /* 0x000fcc0000000f00 */
[----:B------:R1:W5:Y:S02]  /*1ef0*/  @P6 LDG.E R9, desc[UR8][R18.64] ;  /* 0x0000000812096981 */ /* 0x000364000c1e1900 */
[----:B-1----:R-:W-:-:S06]  /*1f00*/  MOV R19, RZ ;  /* 0x000000ff00137202 */ /* 0x002fcc0000000f00 */
[----:B------:R1:W5:Y:S01]  /*1f10*/  @P5 LDG.E R19, desc[UR8][R10.64] ;  /* 0x000000080a135981 */ /* 0x000362000c1e1900 */
[----:B0-----:R-:W-:Y:S01]  /*1f20*/  @P0 FADD.FTZ R74, R75, R74 ;  /* 0x0000004a4b4a0221 */ /* 0x001fe20000010000 */
[----:B-1----:R-:W-:-:S03]  /*1f30*/  CS2R R10, SRZ ;  /* 0x00000000000a7805 */ /* 0x002fc6000001ff00 */
[----:B------:R0:W1:Y:S03]  /*1f40*/  @P0 MUFU.RSQ R8, R74 ;  /* 0x0000004a00080308 */ /* 0x0000660000001400 */
[----:B------:R2:W5:Y:S01]  /*1f50*/  @P3 LDG.E R11, desc[UR8][R12.64] ;  /* 0x000000080c0b3981 */ /* 0x000562000c1e1900 */
[----:B0-----:R-:W-:-:S03]  /*1f60*/  CS2R R74, SRZ ;  /* 0x00000000004a7805 */ /* 0x001fc6000001ff00 */
[----:B------:R-:W5:Y:S01]  /*1f70*/  @P4 LDG.E R10, desc[UR8][R36.64] ;  /* 0x00000008240a4981 */ /* 0x000f62000c1e1900 */
[----:B--2---:R-:W-:-:S03]  /*1f80*/  CS2R R12, SRZ ;  /* 0x00000000000c7805 */ /* 0x004fc6000001ff00 */
[----:B------:R-:W5:Y:S04]  /*1f90*/  @P5 LDG.E R75, desc[UR8][R38.64] ;  /* 0x00000008264b5981 */ /* 0x000f68000c1e1900 */
[----:B------:R-:W5:Y:S04]  /*1fa0*/  @P4 LDG.E R74, desc[UR8][R34.64] ;  /* 0x00000008224a4981 */ /* 0x000f68000c1e1900 */
[----:B------:R-:W5:Y:S01]  /*1fb0*/  @P2 LDG.E R12, desc[UR8][R28.64] ;  /* 0x000000081c0c2981 */ /* 0x000f62000c1e1900 */
[----:B------:R-:W-:Y:S02]  /*1fc0*/  LOP3.LUT P0, RZ, R7, 0x4, RZ, 0xc0, !PT ;  /* 0x0000000407ff7812 */ /* 0x000fe4000780c0ff */
[----:B------:R-:W-:Y:S01]  /*1fd0*/  CS2R R14, SRZ ;  /* 0x00000000000e7805 */ /* 0x000fe2000001ff00 */
        /* <DEDUP_REMOVED lines=11> */
[----:B------:R-:W-:-:S05]  /*2090*/  @P0 LEA.HI.X R27, R33, R27, R14, 0x1, P6 ;  /* 0x0000001b211b0211 */ /* 0x000fca00030f0c0e */
[----:B------:R-:W2:Y:S04]  /*20a0*/  @P0 LDG.E.U16 R17, desc[UR8][R26.64] ;  /* 0x000000081a110981 */ /* 0x000ea8000c1e1500 */
[----:B------:R0:W3:Y:S02]  /*20b0*/  @P0 LDG.E.U16 R14, desc[UR8][R26.64+0x2] ;  /* 0x000002081a0e0981 */ /* 0x0000e4000c1e1500 */
[----:B0-----:R-:W0:Y:S02]  /*20c0*/  LDC.64 R26, c[0x0][0x238] ;  /* 0x00008e00ff1a7b82 */ /* 0x001e240000000a00 */
[----:B0-----:R-:W-:Y:S01]  /*20d0*/  IMAD.WIDE R26, R33, 0x2, R26 ;  /* 0x00000002211a7825 */ /* 0x001fe200078e021a */
[----:B--2---:R-:W-:-:S04]  /*20e0*/  @P0 SHF.L.U32 R15, R17, 0x10, RZ ;  /* 0x00000010110f0819 */ /* 0x004fc800000006ff */
[----:B------:R-:W2:Y:S01]  /*20f0*/  LDG.E.U16 R17, desc[UR8][R26.64+0x2] ;  /* 0x000002081a117981 */ /* 0x000ea2000c1e1500 */
[----:B---3--:R-:W-:-:S03]  /*2100*/  @P0 SHF.L.U32 R16, R14, 0x10, RZ ;  /* 0x000000100e100819 */ /* 0x008fc600000006ff */
[----:B------:R-:W3:Y:S01]  /*2110*/  LDG.E.U16 R14, desc[UR8][R26.64] ;  /* 0x000000081a0e7981 */ /* 0x000ee2000c1e1500 */
[----:B--2---:R-:W-:Y:S02]  /*2120*/  SHF.L.U32 R17, R17, 0x10, RZ ;  /* 0x0000001011117819 */ /* 0x004fe400000006ff */
[----:B---3--:R-:W-:-:S07]  /*2130*/  SHF.L.U32 R14, R14, 0x10, RZ ;  /* 0x000000100e0e7819 */ /* 0x008fce00000006ff */
.L_x_1033:
[----:B------:R-:W-:Y:S05]  /*2140*/  BSYNC B0 ;  /* 0x0000000000007941 */ /* 0x000fea0003800000 */
.L_x_1032:
        /* <DEDUP_REMOVED lines=9> */
[-C--:B------:R-:W-:Y:S01]  /*21e0*/  FMUL.FTZ R26, R27, R8.reuse ;  /* 0x000000081b1a7220 */ /* 0x080fe20000410000 */
[----:B------:R-:W-:Y:S02]  /*21f0*/  HADD2.F32 R30, -RZ, R82.H1_H1 ;  /* 0x30000052ff1e7230 */ /* 0x000fe40000004100 */
[C---:B------:R-:W-:Y:S01]  /*2200*/  FADD.FTZ R43, -R24.reuse, R35 ;  /* 0x00000023182b7221 */ /* 0x040fe20000010100 */
[--C-:B------:R-:W-:Y:S02]  /*2210*/  HADD2.F32 R29, -RZ, R81.reuse.H0_H0 ;  /* 0x20000051ff1d7230 */ /* 0x100fe40000004100 */
[----:B------:R-:W-:Y:S01]  /*2220*/  FADD.FTZ R45, -R24, R37 ;  /* 0x00000025182d7221 */ /* 0x000fe20000010100 */
        /* <DEDUP_REMOVED lines=22> */
.L_x_1034:
        /* <DEDUP_REMOVED lines=26> */
.L_x_1035:
[----:B------:R-:W-:Y:S01]  /*2530*/  FFMA.FTZ R36, R27, R35, R26 ;  /* 0x000000231b247223 */ /* 0x000fe2000001001a */
[----:B------:R-:W-:Y:S01]  /*2540*/  FADD.FTZ R26, RZ, R31 ;  /* 0x0000001fff1a7221 */ /* 0x000fe20000010000 */
[----:B------:R-:W-:Y:S01]  /*2550*/  FADD.FTZ R38, R35, R18 ;  /* 0x0000001223267221 */ /* 0x000fe20000010000 */
[----:B------:R-:W-:Y:S01]  /*2560*/  FMUL.FTZ R31, R29, R14 ;  /* 0x0000000e1d1f7220 */ /* 0x000fe20000410000 */
[----:B------:R-:W-:Y:S01]  /*2570*/  FFMA.FTZ R18, R34, R29, R47 ;  /* 0x0000001d22127223 */ /* 0x000fe2000001002f */
[----:B------:R-:W-:Y:S01]  /*2580*/  FADD.FTZ R29, R26, R29 ;  /* 0x0000001d1a1d7221 */ /* 0x000fe20000010000 */
[----:B------:R-:W-:Y:S01]  /*2590*/  FFMA.FTZ R26, R27, R30, RZ ;  /* 0x0000001e1b1a7223 */ /* 0x000fe200000100ff */
[--C-:B------:R-:W-:Y:S02]  /*25a0*/  HADD2.F32 R39, -RZ, R63.reuse.H0_H0 ;  /* 0x2000003fff277230 */ /* 0x100fe40000004100 */
[----:B------:R-:W-:Y:S01]  /*25b0*/  FADD.FTZ R27, RZ, R30 ;  /* 0x0000001eff1b7221 */ /* 0x000fe20000010000 */
[----:B------:R-:W-:-:S02]  /*25c0*/  HADD2.F32 R41, -RZ, R63.H1_H1 ;  /* 0x3000003fff297230 */ /* 0x000fc40000004100 */
[----:B------:R-:W-:Y:S01]  /*25d0*/  FMUL.FTZ R30, R28, R17 ;  /* 0x000000111c1e7220 */ /* 0x000fe20000410000 */
[----:B------:R-:W-:Y:S01]  /*25e0*/  FFMA.FTZ R26, R33, R28, R26 ;  /* 0x0000001c211a7223 */ /* 0x000fe2000001001a */
[----:B------:R-:W-:Y:S01]  /*25f0*/  FFMA.FTZ R35, R34, R31, R36 ;  /* 0x0000001f22237223 */ /* 0x000fe20000010024 */
[----:B------:R-:W-:Y:S01]  /*2600*/  FADD.FTZ R28, R27, R28 ;  /* 0x0000001c1b1c7221 */ /* 0x000fe20000010000 */
[C---:B------:R-:W-:Y:S01]  /*2610*/  FADD.FTZ R39, -R24.reuse, R39 ;  /* 0x0000002718277221 */ /* 0x040fe20000010100 */
[----:B------:R-:W-:Y:S01]  /*2620*/  FADD.FTZ R27, -R24, R41 ;  /* 0x00000029181b7221 */ /* 0x000fe20000010100 */
[----:B------:R-:W-:Y:S01]  /*2630*/  FADD.FTZ R37, R38, R31 ;  /* 0x0000001f26257221 */ /* 0x000fe20000010000 */
[----:B------:R-:W-:Y:S01]  /*2640*/  FFMA.FTZ R33, R33, R30, R35 ;  /* 0x0000001e21217223 */ /* 0x000fe20000010023 */
        /* <DEDUP_REMOVED lines=23> */
.L_x_1036:
[----:B------:R-:W-:Y:S01]  /*27c0*/  FMUL.FTZ R34, R35, R14 ;  /* 0x0000000e23227220 */ /* 0x000fe20000410000 */
[----:B------:R-:W-:Y:S01]  /*27d0*/  FADD.FTZ R41, R30, R37 ;  /* 0x000000251e297221 */ /* 0x000fe20000010000 */
[--C-:B------:R-:W-:Y:S02]  /*27e0*/  HADD2.F32 R37, -RZ, R64.reuse.H0_H0 ;  /* 0x20000040ff257230 */ /* 0x100fe40000004100 */
[----:B------:R-:W-:Y:S01]  /*27f0*/  FMUL.FTZ R30, R31, R17 ;  /* 0x000000111f1e7220 */ /* 0x000fe20000410000 */
[----:B------:R-:W-:Y:S01]  /*2800*/  FFMA.FTZ R33, R44, R34, R33 ;  /* 0x000000222c217223 */ /* 0x000fe20000010021 */
[----:B------:R-:W-:Y:S02]  /*2810*/  HADD2.F32 R39, -RZ, R64.H1_H1 ;  /* 0x30000040ff277230 */ /* 0x000fe40000004100 */
[C---:B------:R-:W-:Y:S01]  /*2820*/  FFMA.FTZ R26, R27.reuse, R31, R26 ;  /* 0x0000001f1b1a7223 */ /* 0x040fe2000001001a */
[C---:B------:R-:W-:Y:S01]  /*2830*/  FADD.FTZ R37, -R24.reuse, R37 ;  /* 0x0000002518257221 */ /* 0x040fe20000010100 */
[----:B------:R-:W-:Y:S01]  /*2840*/  FFMA.FTZ R33, R27, R30, R33 ;  /* 0x0000001e1b217223 */ /* 0x000fe20000010021 */
[----:B------:R-:W-:Y:S01]  /*2850*/  FADD.FTZ R29, R29, R35 ;  /* 0x000000231d1d7221 */ /* 0x000fe20000010000 */
[----:B------:R-:W-:Y:S01]  /*2860*/  FADD.FTZ R27, -R24, R39 ;  /* 0x00000027181b7221 */ /* 0x000fe20000010100 */
        /* <DEDUP_REMOVED lines=26> */
.L_x_1037:
[----:B------:R-:W-:Y:S01]  /*2a10*/  FMUL.FTZ R34, R39, R14 ;  /* 0x0000000e27227220 */ /* 0x000fe20000410000 */
[----:B------:R-:W-:Y:S01]  /*2a20*/  FADD.FTZ R29, R29, R39 ;  /* 0x000000271d1d7221 */ /* 0x000fe20000010000 */
[----:B------:R-:W-:Y:S01]  /*2a30*/  FFMA.FTZ R18, R44, R39, R18 ;  /* 0x000000272c127223 */ /* 0x000fe20000010012 */
[--C-:B------:R-:W-:Y:S02]  /*2a40*/  HADD2.F32 R37, -RZ, R25.reuse.H0_H0 ;  /* 0x20000019ff257230 */ /* 0x100fe40000004100 */
[----:B------:R-:W-:Y:S01]  /*2a50*/  FADD.FTZ R35, R30, R35 ;  /* 0x000000231e237221 */ /* 0x000fe20000010000 */
[----:B------:R-:W-:Y:S02]  /*2a60*/  HADD2.F32 R39, -RZ, R25.H1_H1 ;  /* 0x30000019ff277230 */ /* 0x000fe40000004100 */
[----:B------:R-:W-:Y:S01]  /*2a70*/  FFMA.FTZ R33, R44, R34, R33 ;  /* 0x000000222c217223 */ /* 0x000fe20000010021 */
[----:B------:R-:W-:Y:S01]  /*2a80*/  FMUL.FTZ R30, R31, R17 ;  /* 0x000000111f1e7220 */ /* 0x000fe20000410000 */
[----:B------:R-:W-:Y:S01]  /*2a90*/  FADD.FTZ R28, R28, R31 ;  /* 0x0000001f1c1c7221 */ /* 0x000fe20000010000 */
[----:B------:R-:W-:Y:S01]  /*2aa0*/  FFMA.FTZ R26, R27, R31, R26 ;  /* 0x0000001f1b1a7223 */ /* 0x000fe2000001001a */
[C---:B------:R-:W-:Y:S01]  /*2ab0*/  FADD.FTZ R37, -R24.reuse, R37 ;  /* 0x0000002518257221 */ /* 0x040fe20000010100 */
[----:B------:R-:W-:Y:S01]  /*2ac0*/  FADD.FTZ R31, -R24, R39 ;  /* 0x00000027181f7221 */ /* 0x000fe20000010100 */
        /* <DEDUP_REMOVED lines=25> */
.L_x_1038:
[----:B------:R-:W-:Y:S01]  /*2c60*/  FMUL.FTZ R37, R33, R14 ;  /* 0x0000000e21257220 */ /* 0x000fe20000410000 */
[--C-:B------:R-:W-:Y:S02]  /*2c70*/  HADD2.F32 R41, -RZ, R62.reuse.H0_H0 ;  /* 0x2000003eff297230 */ /* 0x100fe40000004100 */
[----:B------:R-:W-:Y:S01]  /*2c80*/  FADD.FTZ R36, R30, R35 ;  /* 0x000000231e247221 */ /* 0x000fe20000010000 */
[----:B------:R-:W-:Y:S02]  /*2c90*/  HADD2.F32 R43, -RZ, R62.H1_H1 ;  /* 0x3000003eff2b7230 */ /* 0x000fe40000004100 */
[----:B------:R-:W-:Y:S01]  /*2ca0*/  FFMA.FTZ R39, R45, R37, R34 ;  /* 0x000000252d277223 */ /* 0x000fe20000010022 */
[----:B------:R-:W-:Y:S01]  /*2cb0*/  FMUL.FTZ R34, R27, R17 ;  /* 0x000000111b227220 */ /* 0x000fe20000410000 */
[----:B------:R-:W-:Y:S01]  /*2cc0*/  FADD.FTZ R30, R29, R33 ;  /* 0x000000211d1e7221 */ /* 0x000fe20000010000 */
[C---:B------:R-:W-:Y:S01]  /*2cd0*/  FFMA.FTZ R29, R31.reuse, R27, R26 ;  /* 0x0000001b1f1d7223 */ /* 0x040fe2000001001a */
[C---:B------:R-:W-:Y:S01]  /*2ce0*/  FADD.FTZ R41, -R24.reuse, R41 ;  /* 0x0000002918297221 */ /* 0x040fe20000010100 */
[----:B------:R-:W-:Y:S01]  /*2cf0*/  FFMA.FTZ R26, R31, R34, R39 ;  /* 0x000000221f1a7223 */ /* 0x000fe20000010027 */
        /* <DEDUP_REMOVED lines=26> */
.L_x_1039:
[----:B------:R-:W-:Y:S01]  /*2ea0*/  FMUL.FTZ R39, R37, R14 ;  /* 0x0000000e25277220 */ /* 0x000fe20000410000 */
[----:B------:R-:W-:Y:S01]  /*2eb0*/  FADD.FTZ R34, R34, R35 ;  /* 0x0000002322227221 */ /* 0x000fe20000010000 */
[--C-:B------:R-:W-:Y:S02]  /*2ec0*/  HADD2.F32 R41, -RZ, R9.reuse.H0_H0 ;  /* 0x20000009ff297230 */ /* 0x100fe40000004100 */
[----:B------:R-:W-:Y:S01]  /*2ed0*/  FADD.FTZ R35, R28, R27 ;  /* 0x0000001b1c237221 */ /* 0x000fe20000010000 */
[----:B------:R-:W-:Y:S02]  /*2ee0*/  HADD2.F32 R43, -RZ, R9.H1_H1 ;  /* 0x30000009ff2b7230 */ /* 0x000fe40000004100 */
[----:B------:R-:W-:Y:S01]  /*2ef0*/  FFMA.FTZ R26, R44, R39, R26 ;  /* 0x000000272c1a7223 */ /* 0x000fe2000001001a */
[----:B------:R-:W-:Y:S01]  /*2f00*/  FMUL.FTZ R28, R18, R17 ;  /* 0x00000011121c7220 */ /* 0x000fe20000410000 */
[----:B------:R-:W-:Y:S01]  /*2f10*/  FFMA.FTZ R33, R44, R37, R33 ;  /* 0x000000252c217223 */ /* 0x000fe20000010021 */
[----:B------:R-:W-:Y:S01]  /*2f20*/  FADD.FTZ R39, R34, R39 ;  /* 0x0000002722277221 */ /* 0x000fe20000010000 */
        /* <DEDUP_REMOVED lines=28> */
.L_x_1040:
[----:B------:R-:W-:Y:S01]  /*30f0*/  FFMA.FTZ R42, R31, R18, R29 ;  /* 0x000000121f2a7223 */ /* 0x000fe2000001001d */
[--C-:B------:R-:W-:Y:S02]  /*3100*/  HADD2.F32 R43, -RZ, R19.reuse.H0_H0 ;  /* 0x20000013ff2b7230 */ /* 0x100fe40000004100 */
[----:B------:R-:W-:Y:S01]  /*3110*/  FMUL.FTZ R41, R39, R14 ;  /* 0x0000000e27297220 */ /* 0x000fe20000410000 */
[----:B------:R-:W-:Y:S02]  /*3120*/  HADD2.F32 R31, -RZ, R19.H1_H1 ;  /* 0x30000013ff1f7230 */ /* 0x000fe40000004100 */
[----:B------:R-:W-:Y:S01]  /*3130*/  FMUL.FTZ R40, R26, R17 ;  /* 0x000000111a287220 */ /* 0x000fe20000410000 */
[--C-:B------:R-:W-:Y:S02]  /*3140*/  HADD2.F32 R36, -RZ, R75.reuse.H1_H1 ;  /* 0x3000004bff247230 */ /* 0x100fe40000004100 */
[----:B------:R-:W-:Y:S01]  /*3150*/  FADD.FTZ R43, -R24, R43 ;  /* 0x0000002b182b7221 */ /* 0x000fe20000010100 */
[----:B------:R-:W-:Y:S01]  /*3160*/  FFMA.FTZ R38, R34, R41, R27 ;  /* 0x0000002922267223 */ /* 0x000fe2000001001b */
[----:B------:R-:W-:Y:S01]  /*3170*/  FADD.FTZ R31, -R24, R31 ;  /* 0x0000001f181f7221 */ /* 0x000fe20000010100 */
[----:B------:R-:W-:Y:S01]  /*3180*/  FADD.FTZ R29, R28, R41 ;  /* 0x000000291c1d7221 */ /* 0x000fe20000010000 */
[----:B------:R-:W-:-:S02]  /*3190*/  HADD2.F32 R27, -RZ, R75.H0_H0 ;  /* 0x2000004bff1b7230 */ /* 0x000fc40000004100 */
        /* <DEDUP_REMOVED lines=21> */
.L_x_1041:
[----:B------:R-:W-:Y:S01]  /*32f0*/  FFMA.FTZ R43, R37, R40, R38 ;  /* 0x00000028252b7223 */ /* 0x000fe20000010026 */
[----:B------:R-:W-:Y:S01]  /*3300*/  FMUL.FTZ R41, R27, R14 ;  /* 0x0000000e1b297220 */ /* 0x000fe20000410000 */
[----:B------:R-:W-:Y:S01]  /*3310*/  FADD.FTZ R40, R40, R29 ;  /* 0x0000001d28287221 */ /* 0x000fe20000010000 */
[----:B------:R-:W-:Y:S01]  /*3320*/  FADD.FTZ R29, R35, R18 ;  /* 0x00000012231d7221 */ /* 0x000fe20000010000 */
[--C-:B------:R-:W-:Y:S02]  /*3330*/  HADD2.F32 R45, -RZ, R10.reuse.H1_H1 ;  /* 0x3000000aff2d7230 */ /* 0x100fe40000004100 */
[----:B------:R-:W-:Y:S01]  /*3340*/  FFMA.FTZ R18, R28, R41, R43 ;  /* 0x000000291c127223 */ /* 0x000fe2000001002b */
[----:B------:R-:W-:Y:S02]  /*3350*/  HADD2.F32 R43, -RZ, R10.H0_H0 ;  /* 0x2000000aff2b7230 */ /* 0x000fe40000004100 */
[----:B------:R-:W-:Y:S01]  /*3360*/  FFMA.FTZ R33, R34, R39, R33 ;  /* 0x0000002722217223 */ /* 0x000fe20000010021 */
[----:B------:R-:W-:Y:S01]  /*3370*/  FMUL.FTZ R34, R36, R17 ;  /* 0x0000001124227220 */ /* 0x000fe20000410000 */
        /* <DEDUP_REMOVED lines=29> */
.L_x_1042:
[--C-:B------:R-:W-:Y:S02]  /*3550*/  HADD2.F32 R45, -RZ, R11.reuse.H0_H0 ;  /* 0x2000000bff2d7230 */ /* 0x100fe40000004100 */
[----:B------:R-:W-:Y:S01]  /*3560*/  FMUL.FTZ R43, R35, R14 ;  /* 0x0000000e232b7220 */ /* 0x000fe20000410000 */
[----:B------:R-:W-:Y:S02]  /*3570*/  HADD2.F32 R47, -RZ, R11.H1_H1 ;  /* 0x3000000bff2f7230 */ /* 0x000fe40000004100 */
[----:B------:R-:W-:Y:S01]  /*3580*/  FFMA.FTZ R44, R37, R26, R42 ;  /* 0x0000001a252c7223 */ /* 0x000fe2000001002a */
[--C-:B------:R-:W-:Y:S02]  /*3590*/  HADD2.F32 R49, -RZ, R73.reuse.H0_H0 ;  /* 0x20000049ff317230 */ /* 0x100fe40000004100 */
[----:B------:R-:W-:Y:S01]  /*35a0*/  FADD.FTZ R45, -R24, R45 ;  /* 0x0000002d182d7221 */ /* 0x000fe20000010100 */
[----:B------:R-:W-:Y:S01]  /*35b0*/  FADD.FTZ R37, R18, R43 ;  /* 0x0000002b12257221 */ /* 0x000fe20000010000 */
[----:B------:R-:W-:Y:S01]  /*35c0*/  FADD.FTZ R47, -R24, R47 ;  /* 0x0000002f182f7221 */ /* 0x000fe20000010100 */
[----:B------:R-:W-:Y:S01]  /*35d0*/  FFMA.FTZ R34, R38, R43, R41 ;  /* 0x0000002b26227223 */ /* 0x000fe20000010029 */
        /* <DEDUP_REMOVED lines=23> */
.L_x_1043:
        /* <DEDUP_REMOVED lines=38> */
.L_x_1044:
        /* <DEDUP_REMOVED lines=32> */
.L_x_1045:
[----:B------:R-:W-:Y:S01]  /*3bb0*/  FFMA.FTZ R51, R27, R50, R48 ;  /* 0x000000321b337223 */ /* 0x000fe20000010030 */
[----:B------:R-:W-:Y:S01]  /*3bc0*/  FMUL.FTZ R45, R33, R14 ;  /* 0x0000000e212d7220 */ /* 0x000fe20000410000 */
[----:B------:R-:W-:Y:S01]  /*3bd0*/  FADD.FTZ R50, R50, R43 ;  /* 0x0000002b32327221 */ /* 0x000fe20000010000 */
[----:B------:R-:W-:Y:S01]  /*3be0*/  FADD.FTZ R43, R37, R36 ;  /* 0x00000024252b7221 */ /* 0x000fe20000010000 */
[--C-:B------:R-:W-:Y:S02]  /*3bf0*/  HADD2.F32 R53, -RZ, R69.reuse.H1_H1 ;  /* 0x30000045ff357230 */ /* 0x100fe40000004100 */
[----:B------:R-:W-:Y:S01]  /*3c00*/  FFMA.FTZ R36, R30, R45, R51 ;  /* 0x0000002d1e247223 */ /* 0x000fe20000010033 */
[----:B------:R-:W-:Y:S02]  /*3c10*/  HADD2.F32 R51, -RZ, R69.H0_H0 ;  /* 0x20000045ff337230 */ /* 0x000fe40000004100 */
        /* <DEDUP_REMOVED lines=31> */
.L_x_1046:
        /* <DEDUP_REMOVED lines=36> */
.L_x_1047:
[----:B------:R-:W-:Y:S01]  /*4050*/  FMUL.FTZ R53, R43, R14 ;  /* 0x0000000e2b357220 */ /* 0x000fe20000410000 */
[----:B------:R-:W-:Y:S01]  /*4060*/  FFMA.FTZ R48, R47, R18, R44 ;  /* 0x000000122f307223 */ /* 0x000fe2000001002c */
[--C-:B------:R-:W-:Y:S02]  /*4070*/  HADD2.F32 R47, -RZ, R67.reuse.H0_H0 ;  /* 0x20000043ff2f7230 */ /* 0x100fe40000004100 */
[----:B------:R-:W-:Y:S01]  /*4080*/  FADD.FTZ R46, R46, R49 ;  /* 0x000000312e2e7221 */ /* 0x000fe20000010000 */
[----:B------:R-:W-:Y:S01]  /*4090*/  FFMA.FTZ R44, R40, R53, R51 ;  /* 0x00000035282c7223 */ /* 0x000fe20000010033 */
[----:B------:R-:W-:Y:S02]  /*40a0*/  HADD2.F32 R51, -RZ, R67.H1_H1 ;  /* 0x30000043ff337230 */ /* 0x000fe40000004100 */
[----:B------:R-:W-:Y:S01]  /*40b0*/  FMUL.FTZ R49, R42, R17 ;  /* 0x000000112a317220 */ /* 0x000fe20000410000 */
[----:B------:R-:W-:Y:S01]  /*40c0*/  FADD.FTZ R50, R50, R53 ;  /* 0x0000003532327221 */ /* 0x000fe20000010000 */
        /* <DEDUP_REMOVED lines=27> */
.L_x_1048:
[----:B------:R-:W-:Y:S01]  /*4280*/  FMUL.FTZ R53, R51, R14 ;  /* 0x0000000e33357220 */ /* 0x000fe20000410000 */
[----:B------:R-:W-:-:S03]  /*4290*/  FMUL.FTZ R56, R52, R17 ;  /* 0x0000001134387220 */ /* 0x000fc60000410000 */
[----:B------:R-:W-:Y:S01]  /*42a0*/  FFMA.FTZ R54, R50, R53, R47 ;  /* 0x0000003532367223 */ /* 0x000fe2000001002f */
[----:B------:R-:W-:Y:S01]  /*42b0*/  FADD.FTZ R53, R44, R53 ;  /* 0x000000352c357221 */ /* 0x000fe20000010000 */
[--C-:B------:R-:W-:Y:S02]  /*42c0*/  HADD2.F32 R47, -RZ, R68.reuse.H0_H0 ;  /* 0x20000044ff2f7230 */ /* 0x100fe40000004100 */
[----:B------:R-:W-:Y:S01]  /*42d0*/  FFMA.FTZ R55, R49, R56, R54 ;  /* 0x0000003831377223 */ /* 0x000fe20000010036 */
[----:B------:R-:W-:Y:S01]  /*42e0*/  FADD.FTZ R56, R56, R53 ;  /* 0x0000003538387221 */ /* 0x000fe20000010000 */
[----:B------:R-:W-:Y:S02]  /*42f0*/  HADD2.F32 R53, -RZ, R68.H1_H1 ;  /* 0x30000044ff357230 */ /* 0x000fe40000004100 */
[C---:B------:R-:W-:Y:S01]  /*4300*/  FADD.FTZ R47, -R24.reuse, R47 ;  /* 0x0000002f182f7221 */ /* 0x040fe20000010100 */
[--C-:B------:R-:W-:Y:S02]  /*4310*/  HADD2.F32 R44, -RZ, R83.reuse.H1_H1 ;  /* 0x30000053ff2c7230 */ /* 0x100fe40000004100 */
[----:B------:R-:W-:Y:S01]  /*4320*/  FADD.FTZ R53, -R24, R53 ;  /* 0x0000003518357221 */ /* 0x000fe20000010100 */
[----:B------:R-:W-:Y:S01]  /*4330*/  FMUL.FTZ R54, R47, R8 ;  /* 0x000000082f367220 */ /* 0x000fe20000410000 */
[----:B------:R-:W-:-:S02]  /*4340*/  HADD2.F32 R47, -RZ, R83.H0_H0 ;  /* 0x20000053ff2f7230 */ /* 0x000fc40000004100 */
[----:B------:R-:W-:Y:S01]  /*4350*/  FMUL.FTZ R53, R53, R8 ;  /* 0x0000000835357220 */ /* 0x000fe20000410000 */
        /* <DEDUP_REMOVED lines=19> */
.L_x_1049:
[----:B------:R-:W-:Y:S01]  /*4490*/  FMUL.FTZ R57, R47, R14 ;  /* 0x0000000e2f397220 */ /* 0x000fe20000410000 */
[----:B------:R-:W-:Y:S01]  /*44a0*/  FMUL.FTZ R61, R44, R17 ;  /* 0x000000112c3d7220 */ /* 0x000fe20000410000 */
[----:B------:R-:W-:Y:S01]  /*44b0*/  ISETP.GT.AND P0, PT, R110, 0x1e, PT ;  /* 0x0000001e6e00780c */ /* 0x000fe20003f04270 */
[----:B------:R-:W0:Y:S01]  /*44c0*/  S2UR UR11, SR_CgaCtaId ;  /* 0x00000000000b79c3 */ /* 0x000e220000008800 */
        /* <DEDUP_REMOVED lines=14> */
[----:B------:R-:W-:Y:S01]  /*45b0*/  FADD.FTZ R39, R39, R34 ;  /* 0x0000002227277221 */ /* 0x000fe20000010000 */
        /* <DEDUP_REMOVED lines=18> */
[----:B-1----:R-:W-:Y:S01]  /*46e0*/  @!P0 FADD.FTZ R60, R60, R55 ;  /* 0x000000373c3c8221 */ /* 0x002fe20000010000 */
[----:B------:R-:W-:Y:S01]  /*46f0*/  FADD.FTZ R30, R46, R47 ;  /* 0x0000002f2e1e7221 */ /* 0x000fe20000010000 */
[----:B------:R-:W-:Y:S01]  /*4700*/  FADD.FTZ R31, R39, R44 ;  /* 0x0000002c271f7221 */ /* 0x000fe20000010000 */
[----:B------:R-:W-:Y:S01]  /*4710*/  LEA R18, R2, UR5, 0x4 ;  /* 0x0000000502127c11 */ /* 0x000fe2000f8e20ff */
[----:B--2---:R-:W-:Y:S01]  /*4720*/  @!P0 FADD.FTZ R61, R61, R56 ;  /* 0x000000383d3d8221 */ /* 0x004fe20000010000 */
[----:B------:R-:W1:Y:S01]  /*4730*/  SHFL.DOWN PT, R55, R60, 0x2, 0x1f ;  /* 0x08401f003c377f89 */ /* 0x000e6200000e0000 */
[----:B------:R-:W-:Y:S01]  /*4740*/  ISETP.GT.AND P0, PT, R110, 0x1d, PT ;  /* 0x0000001d6e00780c */ /* 0x000fe20003f04270 */
[----:B------:R-:W-:Y:S01]  /*4750*/  IMAD R33, R32, 0xf, R2 ;  /* 0x0000000f20217824 */ /* 0x000fe200078e0202 */
[----:B------:R-:W-:Y:S01]  /*4760*/  BSSY B0, `(.L_x_1050) ;  /* 0x000003f000007945 */ /* 0x000fe20003800000 */
        /* <DEDUP_REMOVED lines=32> */
[----:B------:R-:W-:-:S02]  /*4970*/  FADD.FTZ R48, R61, R49 ;  /* 0x000000313d307221 */ /* 0x000fc40000010000 */
[----:B------:R-:W-:Y:S01]  /*4980*/  LDS.64 R60, [UR5+0x80] ;  /* 0x00008005ff3c7984 */ /* 0x000fe20008000a00 */
[----:B-1----:R-:W-:Y:S01]  /*4990*/  FADD.FTZ R53, R51, R32 ;  /* 0x0000002033357221 */ /* 0x002fe20000010000 */
        /* <DEDUP_REMOVED lines=25> */
[----:B------:R-:W-:Y:S01]  /*4b30*/  FADD.FTZ R60, R53, R60 ;  /* 0x0000003c353c7221 */ /* 0x000fe20000010000 */
[----:B------:R-:W-:-:S07]  /*4b40*/  FADD.FTZ R61, R52, R61 ;  /* 0x0000003d343d7221 */ /* 0x000fce0000010000 */
.L_x_1051:
[----:B------:R-:W-:Y:S05]  /*4b50*/  BSYNC B0 ;  /* 0x0000000000007941 */ /* 0x000fea0003800000 */
.L_x_1050:
        /* <DEDUP_REMOVED lines=161> */
.L_x_1053:
[----:B------:R-:W-:Y:S05]  /*5570*/  BSYNC B0 ;  /* 0x0000000000007941 */ /* 0x000fea0003800000 */
.L_x_1052:
        /* <DEDUP_REMOVED lines=13> */
.L_x_1055:
[----:B------:R-:W-:Y:S05]  /*5650*/  BSYNC B0 ;  /* 0x0000000000007941 */ /* 0x000fea0003800000 */
.L_x_1054:
        /* <DEDUP_REMOVED lines=34> */
.L_x_1058:
[----:B------:R-:W2:Y:S04]  /*5880*/  LDG.E.STRONG.GPU R18, desc[UR8][R26.64] ;  /* 0x000000081a127981 */ /* 0x000ea8000c1ef900 */
[----:B--2---:R-:W-:Y:S01]  /*5890*/  CCTL.IVALL ;  /* 0x00000000ff00798f */ /* 0x004fe20002000000 */
[----:B------:R-:W-:Y:S05]  /*58a0*/  YIELD ;  /* 0x0000000000007946 */ /* 0x000fea0003800000 */
[----:B------:R-:W-:-:S13]  /*58b0*/  ISETP.NE.AND P6, PT, R18, R35, PT ;  /* 0x000000231200720c */ /* 0x000fda0003fc5270 */
[----:B------:R-:W-:Y:S05]  /*58c0*/  @P6 BRA `(.L_x_1058) ;  /* 0xfffffffc00ec6947 */ /* 0x000fea000383ffff */
.L_x_1057:
        /* <DEDUP_REMOVED lines=22> */
.L_x_1062:
        /* <DEDUP_REMOVED lines=115> */
.L_x_1061:
        /* <DEDUP_REMOVED lines=63> */
.L_x_1063:
[----:B------:R-:W-:-:S04]  /*6550*/  LOP3.LUT P6, RZ, R7, 0x1, RZ, 0xc0, !PT ;  /* 0x0000000107ff7812 */ /* 0x000fc800078cc0ff */
[----:B------:R-:W-:-:S13]  /*6560*/  ISETP.NE.OR P6, PT, R26, RZ, P6 ;  /* 0x000000ff1a00720c */ /* 0x000fda00037c5670 */
[----:B------:R-:W-:Y:S05]  /*6570*/  @!P6 BRA `(.L_x_1059) ;  /* 0x00000000007ce947 */ /* 0x000fea0003800000 */
.L_x_1060:
        /* <DEDUP_REMOVED lines=31> */
.L_x_1059:
        /* <DEDUP_REMOVED lines=10> */
.L_x_1065:
[----:B------:R-:W-:Y:S05]  /*6810*/  BSYNC B0 ;  /* 0x0000000000007941 */ /* 0x000fea0003800000 */
.L_x_1064:
        /* <DEDUP_REMOVED lines=17> */
.L_x_1056:
[----:B------:R-:W0:Y:S01]  /*6930*/  S2UR UR6, SR_CgaCtaId ;  /* 0x00000000000679c3 */ /* 0x000e220000008800 */
[----:B------:R-:W-:Y:S01]  /*6940*/  UMOV UR5, 0x400 ;  /* 0x0000040000057882 */ /* 0x000fe20000000000 */
[----:B-1----:R-:W-:Y:S01]  /*6950*/  IMAD.WIDE.U32 R28, R2, -0x77777777, RZ ;  /* 0x88888889021c7825 */ /* 0x002fe200078e00ff */
[----:B------:R-:W-:-:S03]  /*6960*/  ISETP.NE.AND P6, PT, RZ, UR10, PT ;  /* 0x0000000aff007c0c */ /* 0x000fc6000bfc5270 */
[--C-:B------:R-:W-:Y:S01]  /*6970*/  HADD2.F32 R39, -RZ, R82.reuse.H0_H0 ;  /* 0x20000052ff277230 */ /* 0x100fe20000004100 */
[----:B------:R-:W-:Y:S01]  /*6980*/  SHF.R.U32.HI R30, RZ, 0x3, R29 ;  /* 0x00000003ff1e7819 */ /* 0x000fe2000001161d */
[----:B------:R-:W1:Y:S01]  /*6990*/  LDC R33, c[0x0][0x2ac] ;  /* 0x0000ab00ff217b82 */ /* 0x000e620000000800 */
[--C-:B------:R-:W-:Y:S02]  /*69a0*/  HADD2.F32 R29, -RZ, R65.reuse.H0_H0 ;  /* 0x20000041ff1d7230 */ /* 0x100fe40000004100 */
[----:B------:R-:W-:Y:S02]  /*69b0*/  HADD2.F32 R65, -RZ, R65.H1_H1 ;  /* 0x30000041ff417230 */ /* 0x000fe40000004100 */
[----:B------:R-:W-:Y:S02]  /*69c0*/  HADD2.F32 R82, -RZ, R82.H1_H1 ;  /* 0x30000052ff527230 */ /* 0x000fe40000004100 */
[----:B------:R-:W-:Y:S01]  /*69d0*/  FADD.FTZ R29, -R24, R29 ;  /* 0x0000001d181d7221 */ /* 0x000fe20000010100 */
[----:B------:R-:W-:-:S02]  /*69e0*/  HADD2.F32 R35, -RZ, R66.H0_H0 ;  /* 0x20000042ff237230 */ /* 0x000fc40000004100 */
[----:B------:R-:W-:Y:S01]  /*69f0*/  FADD.FTZ R65, -R24, R65 ;  /* 0x0000004118417221 */ /* 0x000fe20000010100 */
[----:B------:R-:W-:Y:S02]  /*6a00*/  HADD2.F32 R37, -RZ, R66.H1_H1 ;  /* 0x30000042ff257230 */ /* 0x000fe40000004100 */
[-C--:B------:R-:W-:Y:S01]  /*6a10*/  FMUL.FTZ R36, R29, R8.reuse ;  /* 0x000000081d247220 */ /* 0x080fe20000410000 */
[----:B------:R-:W-:Y:S01]  /*6a20*/  FMUL.FTZ R65, R65, R8 ;  /* 0x0000000841417220 */ /* 0x000fe20000410000 */
[----:B0-----:R-:W-:-:S09]  /*6a30*/  ULEA UR5, UR6, UR5, 0x18 ;  /* 0x0000000506057291 */ /* 0x001fd2000f8ec03f */
[----:B------:R-:W-:Y:S01]  /*6a40*/  @!P0 STS.64 [UR5+0x90], R60 ;  /* 0x0000903cff008988 */ /* 0x000fe20008000a05 */
[----:B------:R-:W-:Y:S06]  /*6a50*/  BAR.SYNC.DEFER_BLOCKING 0x0 ;  /* 0x0000000000007b1d */ /* 0x000fec0000010000 */
        /* <DEDUP_REMOVED lines=23> */
.L_x_1066:
        /* <DEDUP_REMOVED lines=21> */
.L_x_1068:
[----:B------:R-:W-:Y:S05]  /*6d20*/  BSYNC B0 ;  /* 0x0000000000007941 */ /* 0x000fea0003800000 */
.L_x_1067:
        /* <DEDUP_REMOVED lines=28> */
.L_x_1069:
        /* <DEDUP_REMOVED lines=21> */
.L_x_1071:
[----:B------:R-:W-:Y:S05]  /*7040*/  BSYNC B0 ;  /* 0x0000000000007941 */ /* 0x000fea0003800000 */
.L_x_1070:
        /* <DEDUP_REMOVED lines=28> */
.L_x_1072:
        /* <DEDUP_REMOVED lines=21> */
.L_x_1074:
[----:B------:R-:W-:Y:S05]  /*7360*/  BSYNC B0 ;  /* 0x0000000000007941 */ /* 0x000fea0003800000 */
.L_x_1073:
        /* <DEDUP_REMOVED lines=28> */
.L_x_1075:
        /* <DEDUP_REMOVED lines=21> */
.L_x_1077:
[----:B------:R-:W-:Y:S05]  /*7680*/  BSYNC B0 ;  /* 0x0000000000007941 */ /* 0x000fea0003800000 */
.L_x_1076:
        /* <DEDUP_REMOVED lines=28> */
.L_x_1078:
        /* <DEDUP_REMOVED lines=21> */
.L_x_1080:
[----:B------:R-:W-:Y:S05]  /*79a0*/  BSYNC B0 ;  /* 0x0000000000007941 */ /* 0x000fea0003800000 */
.L_x_1079:
        /* <DEDUP_REMOVED lines=28> */
.L_x_1081:
[----:B------:R-:W-:Y:S01]  /*7b70*/  LOP3.LUT P0, RZ, R7, 0x4, RZ, 0xc0, !PT ;  /* 0x0000000407ff7812 */ /* 0x000fe2000780c0ff */
[----:B------:R-:W-:-:S12]  /*7b80*/  BSSY B0, `(.L_x_1082) ;  /* 0x0000014000007945 */ /* 0x000fd80003800000 */
[----:B------:R-:W-:Y:S05]  /*7b90*/  @!P0 BRA `(.L_x_1083) ;  /* 0x0000000000488947 */ /* 0x000fea0003800000 */
[----:B------:R-:W-:Y:S01]  /*7ba0*/  ULDC.64 UR12, c[0x0][0x288] ;  /* 0x0000a200000c7ab9 */ /* 0x000fe20000000a00 */
[----:B------:R-:W-:Y:S01]  /*7bb0*/  MOV R26, R20 ;  /* 0x00000014001a7202 */ /* 0x000fe20000000f00 */
[----:B------:R-:W-:Y:S01]  /*7bc0*/  IMAD R9, R117, UR12, RZ ;  /* 0x0000000c75097c24 */ /* 0x000fe2000f8e02ff */
[----:B0-----:R-:W-:-:S03]  /*7bd0*/  MOV R27, R23 ;  /* 0x00000017001b7202 */ /* 0x001fc60000000f00 */
        /* <DEDUP_REMOVED lines=12> */
[----:B------:R-:W-:-:S05]  /*7ca0*/  F2FP.F16.F32.PACK_AB R9, R9, R18 ;  /* 0x000000120909723e */ /* 0x000fca00000000ff */
[----:B------:R1:W-:Y:S02]  /*7cb0*/  STG.E desc[UR8][R28.64], R9 ;  /* 0x000000091c007986 */ /* 0x0003e4000c101908 */
.L_x_1083:
[----:B------:R-:W-:Y:S05]  /*7cc0*/  BSYNC B0 ;  /* 0x0000000000007941 */ /* 0x000fea0003800000 */
.L_x_1082:
        /* <DEDUP_REMOVED lines=28> */
.L_x_1084:
        /* <DEDUP_REMOVED lines=14> */
[----:B0-----:R-:W-:Y:S01]  /*7f70*/  LEA.HI.X R27, R18, UR13, R25, 0x1, P0 ;  /* 0x0000000d121b7c11 */ /* 0x001fe200080f0c19 */
[----:B------:R-:W-:-:S04]  /*7f80*/  FFMA.FTZ R18, R31, R36, R32 ;  /* 0x000000241f127223 */ /* 0x000fc80000010020 */
[----:B------:R-:W-:-:S04]  /*7f90*/  FFMA.FTZ R9, R9, R14, -R18 ;  /* 0x0000000e09097223 */ /* 0x000fc80000010812 */
[-C--:B------:R-:W-:Y:S01]  /*7fa0*/  FMUL.FTZ R18, R9, R8.reuse ;  /* 0x0000000809127220 */ /* 0x080fe20000410000 */
[----:B------:R-:W-:-:S05]  /*7fb0*/  FMUL.FTZ R9, R19, R8 ;  /* 0x0000000813097220 */ /* 0x000fca0000410000 */
[----:B------:R-:W-:-:S05]  /*7fc0*/  F2FP.F16.F32.PACK_AB R9, R9, R18 ;  /* 0x000000120909723e */ /* 0x000fca00000000ff */
[----:B------:R1:W-:Y:S02]  /*7fd0*/  STG.E desc[UR8][R26.64], R9 ;  /* 0x000000091a007986 */ /* 0x0003e4000c101908 */
.L_x_1086:
[----:B------:R-:W-:Y:S05]  /*7fe0*/  BSYNC B0 ;  /* 0x0000000000007941 */ /* 0x000fea0003800000 */
.L_x_1085:
        /* <DEDUP_REMOVED lines=28> */
.L_x_1087:
        /* <DEDUP_REMOVED lines=13> */
[-C--:B------:R-:W-:Y:S01]  /*8280*/  FMUL.FTZ R10, R9, R8.reuse ;  /* 0x00000008090a7220 */ /* 0x080fe20000410000 */
[----:B------:R-:W-:Y:S02]  /*8290*/  LEA R26, P0, R18, UR12, 0x1 ;  /* 0x0000000c121a7c11 */ /* 0x000fe4000f8008ff */
[----:B------:R-:W-:Y:S02]  /*82a0*/  FFMA.FTZ R19, R28, R17, -R19 ;  /* 0x000000111c137223 */ /* 0x000fe40000010813 */
[----:B------:R-:W-:Y:S02]  /*82b0*/  LEA.HI.X R27, R18, UR13, R25, 0x1, P0 ;  /* 0x0000000d121b7c11 */ /* 0x000fe400080f0c19 */
[----:B------:R-:W-:-:S05]  /*82c0*/  FMUL.FTZ R9, R19, R8 ;  /* 0x0000000813097220 */ /* 0x000fca0000410000 */
[----:B------:R-:W-:-:S05]  /*82d0*/  F2FP.F16.F32.PACK_AB R9, R9, R10 ;  /* 0x0000000a0909723e */ /* 0x000fca00000000ff */
[----:B------:R0:W-:Y:S02]  /*82e0*/  STG.E desc[UR8][R26.64], R9 ;  /* 0x000000091a007986 */ /* 0x0001e4000c101908 */
.L_x_1089:
[----:B------:R-:W-:Y:S05]  /*82f0*/  BSYNC B0 ;  /* 0x0000000000007941 */ /* 0x000fea0003800000 */
.L_x_1088:
        /* <DEDUP_REMOVED lines=27> */
.L_x_1090:
        /* <DEDUP_REMOVED lines=20> */
.L_x_1092:
[----:B------:R-:W-:Y:S05]  /*85f0*/  BSYNC B0 ;  /* 0x0000000000007941 */ /* 0x000fea0003800000 */
.L_x_1091:
        /* <DEDUP_REMOVED lines=27> */
.L_x_1093:
        /* <DEDUP_REMOVED lines=20> */
.L_x_1095:
[----:B------:R-:W-:Y:S05]  /*88f0*/  BSYNC B0 ;  /* 0x0000000000007941 */ /* 0x000fea0003800000 */
.L_x_1094:
        /* <DEDUP_REMOVED lines=27> */
.L_x_1096:
        /* <DEDUP_REMOVED lines=20> */
.L_x_1098:
[----:B------:R-:W-:Y:S05]  /*8bf0*/  BSYNC B0 ;  /* 0x0000000000007941 */ /* 0x000fea0003800000 */
.L_x_1097:
        /* <DEDUP_REMOVED lines=27> */
.L_x_1099:
        /* <DEDUP_REMOVED lines=20> */
.L_x_1101:
[----:B------:R-:W-:Y:S05]  /*8ef0*/  BSYNC B0 ;  /* 0x0000000000007941 */ /* 0x000fea0003800000 */
.L_x_1100:
[----:B------:R-:W-:Y:S02]  /*8f00*/  HADD2.F32 R69, -RZ, R69.H1_H1 ;  /* 0x30000045ff457230 */ /* 0x000fe40000004100 */
[----:B------:R-:W-:Y:S01]  /*8f10*/  FADD.FTZ R29, -R24, R29 ;  /* 0x0000001d181d7221 */ /* 0x000fe20000010100 */
[----:B------:R-:W-:Y:S01]  /*8f20*/  IADD3 R33, R30, 0x180, RZ ;  /* 0x000001801e217810 */ /* 0x000fe20007ffe0ff */
[----:B------:R-:W-:Y:S01]  /*8f30*/  ULDC.64 UR12, c[0x0][0x290] ;  /* 0x0000a400000c7ab9 */ /* 0x000fe20000000a00 */
[--C-:B0-----:R-:W-:Y:S02]  /*8f40*/  HADD2.F32 R9, -RZ, R86.reuse.H0_H0 ;  /* 0x20000056ff097230 */ /* 0x101fe40000004100 */
[----:B------:R-:W-:Y:S01]  /*8f50*/  FADD.FTZ R69, -R24, R69 ;  /* 0x0000004518457221 */ /* 0x000fe20000010100 */
        /* <DEDUP_REMOVED lines=23> */
.L_x_1102:
        /* <DEDUP_REMOVED lines=26> */
.L_x_1104:
[----:B------:R-:W-:Y:S05]  /*9270*/  BSYNC B0 ;  /* 0x0000000000007941 */ /* 0x000fea0003800000 */
.L_x_1103:
        /* <DEDUP_REMOVED lines=27> */
.L_x_1105:
        /* <DEDUP_REMOVED lines=25> */
.L_x_1107:
[----:B------:R-:W-:Y:S05]  /*95c0*/  BSYNC B0 ;  /* 0x0000000000007941 */ /* 0x000fea0003800000 */
.L_x_1106:
        /* <DEDUP_REMOVED lines=27> */
.L_x_1108:
        /* <DEDUP_REMOVED lines=27> */
.L_x_1110:
[----:B------:R-:W-:Y:S05]  /*9930*/  BSYNC B0 ;  /* 0x0000000000007941 */ /* 0x000fea0003800000 */
.L_x_1109:
        /* <DEDUP_REMOVED lines=25> */
.L_x_1111:
        /* <DEDUP_REMOVED lines=22> */
.L_x_1113:
[----:B------:R-:W-:Y:S05]  /*9c30*/  BSYNC B0 ;  /* 0x0000000000007941 */ /* 0x000fea0003800000 */
.L_x_1112:
[----:B------:R-:W-:Y:S02]  /*9c40*/  IADD3 R6, R4, R6, RZ ;  /* 0x0000000604067210 */ /* 0x000fe40007ffe0ff */
[----:B------:R-:W-:Y:S02]  /*9c50*/  IADD3 R87, R87, 0x1, RZ ;  /* 0x0000000157577810 */ /* 0x000fe40007ffe0ff */
[----:B------:R-:W-:-:S13]  /*9c60*/  ISETP.GE.AND P0, PT, R6, UR4, PT ;  /* 0x0000000406007c0c */ /* 0x000fda000bf06270 */
[----:B------:R-:W-:Y:S05]  /*9c70*/  @!P0 BRA `(.L_x_1114) ;  /* 0xffffff6800b08947 */ /* 0x000fea000383ffff */
.L_x_1031:
        /* <DEDUP_REMOVED lines=23> */
.L_x_1116:
[----:B------:R-:W-:Y:S05]  /*9df0*/  BSYNC B0 ;  /* 0x0000000000007941 */ /* 0x000fea0003800000 */
.L_x_1115:
[----:B------:R-:W-:Y:S05]  /*9e00*/  @P0 EXIT ;  /* 0x000000000000094d */ /* 0x000fea0003800000 */
[----:B------:R-:W-:Y:S05]  /*9e10*/  @P2 BRA `(.L_x_1117) ;  /* 0x0000000000202947 */ /* 0x000fea0003800000 */
[----:B------:R-:W-:-:S05]  /*9e20*/  IMAD R0, R6, R9, RZ ;  /* 0x0000000906007224 */ /* 0x000fca00078e02ff */
[----:B------:R-:W-:-:S13]  /*9e30*/  ISETP.NE.AND P0, PT, R0, -0x1, PT ;  /* 0xffffffff0000780c */ /* 0x000fda0003f05270 */
[----:B------:R-:W-:Y:S05]  /*9e40*/  @!P0 BRA `(.L_x_1117) ;  /* 0x0000000000148947 */ /* 0x000fea0003800000 */
.L_x_1118:
[----:B0-----:R-:W2:Y:S04]  /*9e50*/  LDG.E.STRONG.GPU R3, desc[UR8][R4.64] ;  /* 0x0000000804037981 */ /* 0x001ea8000c1ef900 */
[----:B--2---:R-:W-:Y:S01]  /*9e60*/  CCTL.IVALL ;  /* 0x00000000ff00798f */ /* 0x004fe20002000000 */
[----:B------:R-:W-:Y:S05]  /*9e70*/  YIELD ;  /* 0x0000000000007946 */ /* 0x000fea0003800000 */
[----:B------:R-:W-:-:S13]  /*9e80*/  ISETP.NE.AND P0, PT, R3, R0, PT ;  /* 0x000000000300720c */ /* 0x000fda0003f05270 */
[----:B------:R-:W-:Y:S05]  /*9e90*/  @P0 BRA `(.L_x_1118) ;  /* 0xfffffffc00ec0947 */ /* 0x000fea000383ffff */
.L_x_1117:
        /* <DEDUP_REMOVED lines=24> */
.L_x_1119:
        /* <DEDUP_REMOVED lines=25> */
.L_x_1120:
        /* <DEDUP_REMOVED lines=13> */
.L_x_3270:


//--------------------- .text._Z35group_norm_nhwc_bwd_one_pass_kernelI11Fp16IOFp16WLi64ELi30ELi480EEv26Group_norm_nhwc_bwd_params --------------------------
	.section	.text._Z35group_norm_nhwc_bwd_one_pass_kernelI11Fp16IOFp16WLi64ELi30ELi480EEv26Group_norm_nhwc_bwd_params,"ax",@progbits
	.align	128
        .global         _Z35group_norm_nhwc_bwd_one_pass_kernelI11Fp16IOFp16WLi64ELi30ELi480EEv26Group_norm_nhwc_bwd_params
        .type           _Z35group_norm_nhwc_bwd_one_pass_kernelI11Fp16IOFp16WLi64ELi30ELi480EEv26Group_norm_nhwc_bwd_params,@function
        .size           _Z35group_norm_nhwc_bwd_one_pass_kernelI11Fp16IOFp16WLi64ELi30ELi480EEv26Group_norm_nhwc_bwd_params,(.L_x_3271 - _Z35group_norm_nhwc_bwd_one_pass_kernelI11Fp16IOFp16WLi64ELi30ELi480EEv26Group_norm_nhwc_bwd_params)
        .other          _Z35group_norm_nhwc_bwd_one_pass_kernelI11Fp16IOFp16WLi64ELi30ELi480EEv26Group_norm_nhwc_bwd_params,@"STO_CUDA_ENTRY STV_DEFAULT"
_Z35group_norm_nhwc_bwd_one_pass_kernelI11Fp16IOFp16WLi64ELi30ELi480EEv26Group_norm_nhwc_bwd_params:
.text._Z35group_norm_nhwc_bwd_one_pass_kernelI11Fp16IOFp16WLi64ELi30ELi480EEv26Group_norm_nhwc_bwd_params:
        /* <DEDUP_REMOVED lines=52> */
.L_x_1148:
        /* <DEDUP_REMOVED lines=128> */
.L_x_1123:
[----:B------:R-:W-:Y:S05]  /*0b40*/  BSYNC B0 ;  /* 0x0000000000007941 */ /* 0x000fea0003800000 */
.L_x_1122:
        /* <DEDUP_REMOVED lines=33> */
.L_x_1124:
        /* <DEDUP_REMOVED lines=26> */
.L_x_1125:
        /* <DEDUP_REMOVED lines=92> */
.L_x_1127:
[----:B------:R-:W-:Y:S05]  /*14c0*/  BSYNC B0 ;  /* 0x0000000000007941 */ /* 0x000fea0003800000 */
.L_x_1126:
        /* <DEDUP_REMOVED lines=158> */
.L_x_1129:
[----:B------:R-:W-:Y:S05]  /*1eb0*/  BSYNC B0 ;  /* 0x0000000000007941 */ /* 0x000fea0003800000 */
.L_x_1128:
        /* <DEDUP_REMOVED lines=19> */
.L_x_1131:
[----:B------:R-:W-:Y:S05]  /*1ff0*/  BSYNC B0 ;  /* 0x0000000000007941 */ /* 0x000fea0003800000 */
.L_x_1130:
        /* <DEDUP_REMOVED lines=31> */
.L_x_1134:
[----:B-1----:R-:W2:Y:S04]  /*21f0*/  LDG.E.STRONG.GPU R3, desc[UR12][R8.64] ;  /* 0x0000000c08037981 */ /* 0x002ea8000c1ef900 */
[----:B--2---:R-:W-:Y:S01]  /*2200*/  CCTL.IVALL ;  /* 0x00000000ff00798f */ /* 0x004fe20002000000 */
[----:B------:R-:W-:Y:S05]  /*2210*/  YIELD ;  /* 0x0000000000007946 */ /* 0x000fea0003800000 */
[----:B------:R-:W-:-:S13]  /*2220*/  ISETP.NE.AND P0, PT, R3, R14, PT ;  /* 0x0000000e0300720c */ /* 0x000fda0003f05270 */
[----:B------:R-:W-:Y:S05]  /*2230*/  @P0 BRA `(.L_x_1134) ;  /* 0xfffffffc00ec0947 */ /* 0x000fea000383ffff */
.L_x_1133:
        /* <DEDUP_REMOVED lines=18> */
.L_x_1138:
        /* <DEDUP_REMOVED lines=115> */
.L_x_1137:
        /* <DEDUP_REMOVED lines=61> */
.L_x_1139:
[----:B------:R-:W-:-:S13]  /*2e60*/  ISETP.NE.OR P0, PT, R3, RZ, P0 ;  /* 0x000000ff0300720c */ /* 0x000fda0000705670 */
[----:B------:R-:W-:Y:S05]  /*2e70*/  @!P0 BRA `(.L_x_1135) ;  /* 0x00000000007c8947 */ /* 0x000fea0003800000 */
.L_x_1136:
        /* <DEDUP_REMOVED lines=31> */
.L_x_1135:
        /* <DEDUP_REMOVED lines=12> */
.L_x_1141:
[----:B------:R-:W-:Y:S05]  /*3130*/  BSYNC B0 ;  /* 0x0000000000007941 */ /* 0x000fea0003800000 */
.L_x_1140:
        /* <DEDUP_REMOVED lines=16> */
.L_x_1132:
        /* <DEDUP_REMOVED lines=41> */
.L_x_1142:
        /* <DEDUP_REMOVED lines=21> */
.L_x_1144:
[----:B------:R-:W-:Y:S05]  /*3620*/  BSYNC B0 ;  /* 0x0000000000007941 */ /* 0x000fea0003800000 */
.L_x_1143:
        /* <DEDUP_REMOVED lines=27> */
.L_x_1145:
        /* <DEDUP_REMOVED lines=27> */
.L_x_1147:
[----:B------:R-:W-:Y:S05]  /*3990*/  BSYNC B0 ;  /* 0x0000000000007941 */ /* 0x000fea0003800000 */
.L_x_1146:
[----:B------:R-:W-:Y:S02]  /*39a0*/  IADD3 R25, R2, R25, RZ ;  /* 0x0000001902197210 */ /* 0x000fe40007ffe0ff */
[----:B------:R-:W-:Y:S02]  /*39b0*/  IADD3 R35, R35, 0x1, RZ ;  /* 0x0000000123237810 */ /* 0x000fe40007ffe0ff */
[----:B------:R-:W-:-:S13]  /*39c0*/  ISETP.GE.AND P0, PT, R25, UR6, PT ;  /* 0x0000000619007c0c */ /* 0x000fda000bf06270 */
[----:B------:R-:W-:Y:S05]  /*39d0*/  @!P0 BRA `(.L_x_1148) ;  /* 0xffffffc800588947 */ /* 0x000fea000383ffff */
.L_x_1121:
        /* <DEDUP_REMOVED lines=23> */
.L_x_1150:
[----:B------:R-:W-:Y:S05]  /*3b50*/  BSYNC B0 ;  /* 0x0000000000007941 */ /* 0x000fea0003800000 */
.L_x_1149:
[----:B------:R-:W-:Y:S05]  /*3b60*/  @P0 EXIT ;  /* 0x000000000000094d */ /* 0x000fea0003800000 */
[----:B------:R-:W-:Y:S05]  /*3b70*/  @P2 BRA `(.L_x_1151) ;  /* 0x0000000000202947 */ /* 0x000fea0003800000 */
[----:B------:R-:W-:-:S05]  /*3b80*/  IMAD R4, R6, R7, RZ ;  /* 0x0000000706047224 */ /* 0x000fca00078e02ff */
[----:B------:R-:W-:-:S13]  /*3b90*/  ISETP.NE.AND P0, PT, R4, -0x1, PT ;  /* 0xffffffff0400780c */ /* 0x000fda0003f05270 */
[----:B------:R-:W-:Y:S05]  /*3ba0*/  @!P0 BRA `(.L_x_1151) ;  /* 0x0000000000148947 */ /* 0x000fea0003800000 */
.L_x_1152:
[----:B-1----:R-:W2:Y:S04]  /*3bb0*/  LDG.E.STRONG.GPU R5, desc[UR12][R2.64] ;  /* 0x0000000c02057981 */ /* 0x002ea8000c1ef900 */
[----:B--2---:R-:W-:Y:S01]  /*3bc0*/  CCTL.IVALL ;  /* 0x00000000ff00798f */ /* 0x004fe20002000000 */
[----:B------:R-:W-:Y:S05]  /*3bd0*/  YIELD ;  /* 0x0000000000007946 */ /* 0x000fea0003800000 */
[----:B------:R-:W-:-:S13]  /*3be0*/  ISETP.NE.AND P0, PT, R5, R4, PT ;  /* 0x000000040500720c */ /* 0x000fda0003f05270 */
[----:B------:R-:W-:Y:S05]  /*3bf0*/  @P0 BRA `(.L_x_1152) ;  /* 0xfffffffc00ec0947 */ /* 0x000fea000383ffff */
.L_x_1151:
        /* <DEDUP_REMOVED lines=25> */
.L_x_1153:
        /* <DEDUP_REMOVED lines=19> */
[----:B---3--:R-:W-:Y:S02]  /*3ec0*/  F2FP.F16.F32.PACK_AB R3, R16, R3 ;  /* 0x000000031003723e */ /* 0x008fe400000000ff */
[----:B----4-:R-:W-:-:S03]  /*3ed0*/  F2FP.F16.F32.PACK_AB R23, R21, R18 ;  /* 0x000000121517723e */ /* 0x010fc600000000ff */
[----:B------:R3:W-:Y:S04]  /*3ee0*/  STG.E desc[UR12][R10.64], R3 ;  /* 0x000000030a007986 */ /* 0x0007e8000c10190c */
[----:B------:R3:W-:Y:S02]  /*3ef0*/  STG.E desc[UR12][R12.64], R23 ;  /* 0x000000170c007986 */ /* 0x0007e4000c10190c */
[----:B------:R-:W-:Y:S05]  /*3f00*/  @P0 BRA `(.L_x_1153) ;  /* 0xfffffffc00a00947 */ /* 0x000fea000383ffff */
[----:B------:R-:W-:Y:S05]  /*3f10*/  EXIT ;  /* 0x000000000000794d */ /* 0x000fea0003800000 */
.L_x_1154:
        /* <DEDUP_REMOVED lines=14> */
.L_x_3271:


//--------------------- .text._Z35group_norm_nhwc_bwd_one_pass_kernelI11Fp16IOFp16WLi128ELi30ELi480EEv26Group_norm_nhwc_bwd_params --------------------------
	.section	.text._Z35group_norm_nhwc_bwd_one_pass_kernelI11Fp16IOFp16WLi128ELi30ELi480EEv26Group_norm_nhwc_bwd_params,"ax",@progbits
	.align	128
        .global         _Z35group_norm_nhwc_bwd_one_pass_kernelI11Fp16IOFp16WLi128ELi30ELi480EEv26Group_norm_nhwc_bwd_params
        .type           _Z35group_norm_nhwc_bwd_one_pass_kernelI11Fp16IOFp16WLi128ELi30ELi480EEv26Group_norm_nhwc_bwd_params,@function
        .size           _Z35group_norm_nhwc_bwd_one_pass_kernelI11Fp16IOFp16WLi128ELi30ELi480EEv26Group_norm_nhwc_bwd_params,(.L_x_3272 - _Z35group_norm_nhwc_bwd_one_pass_kernelI11Fp16IOFp16WLi128ELi30ELi480EEv26Group_norm_nhwc_bwd_params)
        .other          _Z35group_norm_nhwc_bwd_one_pass_kernelI11Fp16IOFp16WLi128ELi30ELi480EEv26Group_norm_nhwc_bwd_params,@"STO_CUDA_ENTRY STV_DEFAULT"
_Z35group_norm_nhwc_bwd_one_pass_kernelI11Fp16IOFp16WLi128ELi30ELi480EEv26Group_norm_nhwc_bwd_params:
.text._Z35group_norm_nhwc_bwd_one_pass_kernelI11Fp16IOFp16WLi128ELi30ELi480EEv26Group_norm_nhwc_bwd_params:
        /* <DEDUP_REMOVED lines=58> */
.L_x_1190:
        /* <DEDUP_REMOVED lines=155> */
[----:B---3--:R-:W-:Y:S02]  /*0d50*/  HADD2.F32 R55, -RZ, R55.H0_H0 ;  /* 0x20000037ff377230 */ /* 0x008fe40000004100 */
[----:B----4-:R-:W-:Y:S02]  /*0d60*/  HADD2.F32 R54, -RZ, R54.H0_H0 ;  /* 0x20000036ff367230 */ /* 0x010fe40000004100 */
[----:B--2---:R-:W-:Y:S02]  /*0d70*/  @P0 HADD2.F32 R52, -RZ, R17.H0_H0 ;  /* 0x20000011ff340230 */ /* 0x004fe40000004100 */
[----:B------:R-:W-:-:S07]  /*0d80*/  @P0 HADD2.F32 R11, -RZ, R16.H0_H0 ;  /* 0x20000010ff0b0230 */ /* 0x000fce0000004100 */
.L_x_1157:
[----:B------:R-:W-:Y:S05]  /*0d90*/  BSYNC B0 ;  /* 0x0000000000007941 */ /* 0x000fea0003800000 */
.L_x_1156:
        /* <DEDUP_REMOVED lines=33> */
.L_x_1158:
        /* <DEDUP_REMOVED lines=26> */
.L_x_1159:
        /* <DEDUP_REMOVED lines=39> */
.L_x_1160:
        /* <DEDUP_REMOVED lines=35> */
.L_x_1161:
        /* <DEDUP_REMOVED lines=91> */
.L_x_1163:
[----:B------:R-:W-:Y:S05]  /*1ba0*/  BSYNC B0 ;  /* 0x0000000000007941 */ /* 0x000fea0003800000 */
.L_x_1162:
        /* <DEDUP_REMOVED lines=158> */
.L_x_1165:
[----:B------:R-:W-:Y:S05]  /*2590*/  BSYNC B0 ;  /* 0x0000000000007941 */ /* 0x000fea0003800000 */
.L_x_1164:
        /* <DEDUP_REMOVED lines=17> */
.L_x_1167:
[----:B------:R-:W-:Y:S05]  /*26b0*/  BSYNC B0 ;  /* 0x0000000000007941 */ /* 0x000fea0003800000 */
.L_x_1166:
        /* <DEDUP_REMOVED lines=30> */
.L_x_1170:
[----:B-1----:R-:W2:Y:S04]  /*28a0*/  LDG.E.STRONG.GPU R14, desc[UR8][R12.64] ;  /* 0x000000080c0e7981 */ /* 0x002ea8000c1ef900 */
[----:B--2---:R-:W-:Y:S01]  /*28b0*/  CCTL.IVALL ;  /* 0x00000000ff00798f */ /* 0x004fe20002000000 */
[----:B------:R-:W-:Y:S05]  /*28c0*/  YIELD ;  /* 0x0000000000007946 */ /* 0x000fea0003800000 */
[----:B------:R-:W-:-:S13]  /*28d0*/  ISETP.NE.AND P0, PT, R14, R19, PT ;  /* 0x000000130e00720c */ /* 0x000fda0003f05270 */
[----:B------:R-:W-:Y:S05]  /*28e0*/  @P0 BRA `(.L_x_1170) ;  /* 0xfffffffc00ec0947 */ /* 0x000fea000383ffff */
.L_x_1169:
        /* <DEDUP_REMOVED lines=16> */
.L_x_1174:
        /* <DEDUP_REMOVED lines=115> */
.L_x_1173:
        /* <DEDUP_REMOVED lines=61> */
.L_x_1175:
[----:B------:R-:W-:-:S13]  /*34f0*/  ISETP.NE.OR P0, PT, R18, RZ, P0 ;  /* 0x000000ff1200720c */ /* 0x000fda0000705670 */
[----:B------:R-:W-:Y:S05]  /*3500*/  @!P0 BRA `(.L_x_1171) ;  /* 0x00000000007c8947 */ /* 0x000fea0003800000 */
.L_x_1172:
        /* <DEDUP_REMOVED lines=31> */
.L_x_1171:
        /* <DEDUP_REMOVED lines=11> */
.L_x_1177:
[----:B------:R-:W-:Y:S05]  /*37b0*/  BSYNC B0 ;  /* 0x0000000000007941 */ /* 0x000fea0003800000 */
.L_x_1176:
        /* <DEDUP_REMOVED lines=16> */
.L_x_1168:
        /* <DEDUP_REMOVED lines=61> */
.L_x_1178:
        /* <DEDUP_REMOVED lines=20> */
.L_x_1180:
[----:B------:R-:W-:Y:S05]  /*3dd0*/  BSYNC B0 ;  /* 0x0000000000007941 */ /* 0x000fea0003800000 */
.L_x_1179:
        /* <DEDUP_REMOVED lines=23> */
.L_x_1181:
        /* <DEDUP_REMOVED lines=20> */
.L_x_1183:
[----:B------:R-:W-:Y:S05]  /*4090*/  BSYNC B0 ;  /* 0x0000000000007941 */ /* 0x000fea0003800000 */
.L_x_1182:
        /* <DEDUP_REMOVED lines=23> */
.L_x_1184:
        /* <DEDUP_REMOVED lines=20> */
.L_x_1186:
[----:B------:R-:W-:Y:S05]  /*4350*/  BSYNC B0 ;  /* 0x0000000000007941 */ /* 0x000fea0003800000 */
.L_x_1185:
        /* <DEDUP_REMOVED lines=23> */
.L_x_1187:
        /* <DEDUP_REMOVED lines=19> */
.L_x_1189:
[----:B------:R-:W-:Y:S05]  /*4600*/  BSYNC B0 ;  /* 0x0000000000007941 */ /* 0x000fea0003800000 */
.L_x_1188:
[----:B------:R-:W-:Y:S02]  /*4610*/  IADD3 R35, R32, R35, RZ ;  /* 0x0000002320237210 */ /* 0x000fe40007ffe0ff */
[----:B------:R-:W-:Y:S02]  /*4620*/  IADD3 R36, R36, 0x1, RZ ;  /* 0x0000000124247810 */ /* 0x000fe40007ffe0ff */
[----:B------:R-:W-:-:S13]  /*4630*/  ISETP.GE.AND P0, PT, R35, UR4, PT ;  /* 0x0000000423007c0c */ /* 0x000fda000bf06270 */
[----:B------:R-:W-:Y:S05]  /*4640*/  @!P0 BRA `(.L_x_1190) ;  /* 0xffffffbc00548947 */ /* 0x000fea000383ffff */
.L_x_1155:
        /* <DEDUP_REMOVED lines=23> */
.L_x_1192:
[----:B------:R-:W-:Y:S05]  /*47c0*/  BSYNC B0 ;  /* 0x0000000000007941 */ /* 0x000fea0003800000 */
.L_x_1191:
[----:B------:R-:W-:Y:S05]  /*47d0*/  @P0 EXIT ;  /* 0x000000000000094d */ /* 0x000fea0003800000 */
[----:B------:R-:W-:Y:S05]  /*47e0*/  @P2 BRA `(.L_x_1193) ;  /* 0x0000000000202947 */ /* 0x000fea0003800000 */
[----:B------:R-:W-:-:S05]  /*47f0*/  IMAD R0, R6, R7, RZ ;  /* 0x0000000706007224 */ /* 0x000fca00078e02ff */
[----:B------:R-:W-:-:S13]  /*4800*/  ISETP.NE.AND P0, PT, R0, -0x1, PT ;  /* 0xffffffff0000780c */ /* 0x000fda0003f05270 */
[----:B------:R-:W-:Y:S05]  /*4810*/  @!P0 BRA `(.L_x_1193) ;  /* 0x0000000000148947 */ /* 0x000fea0003800000 */
.L_x_1194:
[----:B0-----:R-:W4:Y:S04]  /*4820*/  LDG.E.STRONG.GPU R5, desc[UR8][R2.64] ;  /* 0x0000000802057981 */ /* 0x001f28000c1ef900 */
[----:B----4-:R-:W-:Y:S01]  /*4830*/  CCTL.IVALL ;  /* 0x00000000ff00798f */ /* 0x010fe20002000000 */
[----:B------:R-:W-:Y:S05]  /*4840*/  YIELD ;  /* 0x0000000000007946 */ /* 0x000fea0003800000 */
[----:B------:R-:W-:-:S13]  /*4850*/  ISETP.NE.AND P0, PT, R5, R0, PT ;  /* 0x000000000500720c */ /* 0x000fda0003f05270 */
[----:B------:R-:W-:Y:S05]  /*4860*/  @P0 BRA `(.L_x_1194) ;  /* 0xfffffffc00ec0947 */ /* 0x000fea000383ffff */
.L_x_1193:
        /* <DEDUP_REMOVED lines=24> */
.L_x_1195:
        /* <DEDUP_REMOVED lines=25> */
.L_x_1196:
        /* <DEDUP_REMOVED lines=16> */
.L_x_3272:


//--------------------- .text._Z35group_norm_nhwc_bwd_one_pass_kernelI11Fp16IOFp16WLi256ELi30ELi480EEv26Group_norm_nhwc_bwd_params --------------------------
	.section	.text._Z35group_norm_nhwc_bwd_one_pass_kernelI11Fp16IOFp16WLi256ELi30ELi480EEv26Group_norm_nhwc_bwd_params,"ax",@progbits
	.align	128
        .global         _Z35group_norm_nhwc_bwd_one_pass_kernelI11Fp16IOFp16WLi256ELi30ELi480EEv26Group_norm_nhwc_bwd_params
        .type           _Z35group_norm_nhwc_bwd_one_pass_kernelI11Fp16IOFp16WLi256ELi30ELi480EEv26Group_norm_nhwc_bwd_params,@function
        .size           _Z35group_norm_nhwc_bwd_one_pass_kernelI11Fp16IOFp16WLi256ELi30ELi480EEv26Group_norm_nhwc_bwd_params,(.L_x_3273 - _Z35group_norm_nhwc_bwd_one_pass_kernelI11Fp16IOFp16WLi256ELi30ELi480EEv26Group_norm_nhwc_bwd_params)
        .other          _Z35group_norm_nhwc_bwd_one_pass_kernelI11Fp16IOFp16WLi256ELi30ELi480EEv26Group_norm_nhwc_bwd_params,@"STO_CUDA_ENTRY STV_DEFAULT"
_Z35group_norm_nhwc_bwd_one_pass_kernelI11Fp16IOFp16WLi256ELi30ELi480EEv26Group_norm_nhwc_bwd_params:
.text._Z35group_norm_nhwc_bwd_one_pass_kernelI11Fp16IOFp16WLi256ELi30ELi480EEv26Group_norm_nhwc_bwd_params:
        /* <DEDUP_REMOVED lines=64> */
.L_x_1248:
        /* <DEDUP_REMOVED lines=249> */
[----:B---3--:R-:W-:-:S02]  /*1390*/  HADD2.F32 R6, -RZ, R16.H0_H0 ;  /* 0x20000010ff067230 */ /* 0x008fc40000004100 */
[----:B--2---:R-:W-:Y:S02]  /*13a0*/  HADD2.F32 R4, -RZ, R4.H0_H0 ;  /* 0x20000004ff047230 */ /* 0x004fe40000004100 */
[----:B----4-:R-:W-:Y:S02]  /*13b0*/  @P0 HADD2.F32 R13, -RZ, R18.H0_H0 ;  /* 0x20000012ff0d0230 */ /* 0x010fe40000004100 */
[----:B------:R-:W-:-:S07]  /*13c0*/  @P0 HADD2.F32 R5, -RZ, R17.H0_H0 ;  /* 0x20000011ff050230 */ /* 0x000fce0000004100 */
.L_x_1199:
[----:B------:R-:W-:Y:S05]  /*13d0*/  BSYNC B0 ;  /* 0x0000000000007941 */ /* 0x000fea0003800000 */
.L_x_1198:
        /* <DEDUP_REMOVED lines=37> */
.L_x_1200:
        /* <DEDUP_REMOVED lines=26> */
.L_x_1201:
        /* <DEDUP_REMOVED lines=41> */
.L_x_1202:
        /* <DEDUP_REMOVED lines=38> */
.L_x_1203:
        /* <DEDUP_REMOVED lines=32> */
.L_x_1204:
        /* <DEDUP_REMOVED lines=38> */
.L_x_1205:
        /* <DEDUP_REMOVED lines=36> */
.L_x_1206:
        /* <DEDUP_REMOVED lines=35> */
.L_x_1207:
        /* <DEDUP_REMOVED lines=93> */
.L_x_1209:
[----:B------:R-:W-:Y:S05]  /*2b60*/  BSYNC B0 ;  /* 0x0000000000007941 */ /* 0x000fea0003800000 */
.L_x_1208:
        /* <DEDUP_REMOVED lines=161> */
.L_x_1211:
[----:B------:R-:W-:Y:S05]  /*3580*/  BSYNC B0 ;  /* 0x0000000000007941 */ /* 0x000fea0003800000 */
.L_x_1210:
        /* <DEDUP_REMOVED lines=17> */
.L_x_1213:
[----:B------:R-:W-:Y:S05]  /*36a0*/  BSYNC B0 ;  /* 0x0000000000007941 */ /* 0x000fea0003800000 */
.L_x_1212:
        /* <DEDUP_REMOVED lines=35> */
.L_x_1216:
[----:B-1----:R-:W2:Y:S04]  /*38e0*/  LDG.E.STRONG.GPU R22, desc[UR8][R18.64] ;  /* 0x0000000812167981 */ /* 0x002ea8000c1ef900 */
[----:B--2---:R-:W-:Y:S01]  /*38f0*/  CCTL.IVALL ;  /* 0x00000000ff00798f */ /* 0x004fe20002000000 */
[----:B------:R-:W-:Y:S05]  /*3900*/  YIELD ;  /* 0x0000000000007946 */ /* 0x000fea0003800000 */
[----:B------:R-:W-:-:S13]  /*3910*/  ISETP.NE.AND P6, PT, R22, R27, PT ;  /* 0x0000001b1600720c */ /* 0x000fda0003fc5270 */
[----:B------:R-:W-:Y:S05]  /*3920*/  @P6 BRA `(.L_x_1216) ;  /* 0xfffffffc00ec6947 */ /* 0x000fea000383ffff */
.L_x_1215:
        /* <DEDUP_REMOVED lines=23> */
.L_x_1220:
        /* <DEDUP_REMOVED lines=115> */
.L_x_1219:
        /* <DEDUP_REMOVED lines=63> */
.L_x_1221:
[----:B------:R-:W-:-:S04]  /*45c0*/  LOP3.LUT P6, RZ, R2, 0x1, RZ, 0xc0, !PT ;  /* 0x0000000102ff7812 */ /* 0x000fc800078cc0ff */
[----:B------:R-:W-:-:S13]  /*45d0*/  ISETP.NE.OR P6, PT, R19, RZ, P6 ;  /* 0x000000ff1300720c */ /* 0x000fda00037c5670 */
[----:B------:R-:W-:Y:S05]  /*45e0*/  @!P6 BRA `(.L_x_1217) ;  /* 0x00000000007ce947 */ /* 0x000fea0003800000 */
.L_x_1218:
        /* <DEDUP_REMOVED lines=31> */
.L_x_1217:
        /* <DEDUP_REMOVED lines=10> */
.L_x_1223:
[----:B------:R-:W-:Y:S05]  /*4880*/  BSYNC B0 ;  /* 0x0000000000007941 */ /* 0x000fea0003800000 */
.L_x_1222:
        /* <DEDUP_REMOVED lines=17> */
.L_x_1214:
        /* <DEDUP_REMOVED lines=42> */
.L_x_1224:
        /* <DEDUP_REMOVED lines=21> */
.L_x_1226:
[----:B------:R-:W-:Y:S05]  /*4d90*/  BSYNC B0 ;  /* 0x0000000000007941 */ /* 0x000fea0003800000 */
.L_x_1225:
        /* <DEDUP_REMOVED lines=28> */
.L_x_1227:
        /* <DEDUP_REMOVED lines=22> */
.L_x_1229:
[----:B------:R-:W-:Y:S05]  /*50c0*/  BSYNC B0 ;  /* 0x0000000000007941 */ /* 0x000fea0003800000 */
.L_x_1228:
        /* <DEDUP_REMOVED lines=27> */
.L_x_1230:
        /* <DEDUP_REMOVED lines=22> */
.L_x_1232:
[----:B------:R-:W-:Y:S05]  /*53e0*/  BSYNC B0 ;  /* 0x0000000000007941 */ /* 0x000fea0003800000 */
.L_x_1231:
        /* <DEDUP_REMOVED lines=27> */
.L_x_1233:
        /* <DEDUP_REMOVED lines=21> */
.L_x_1235:
[----:B------:R-:W-:Y:S05]  /*56f0*/  BSYNC B0 ;  /* 0x0000000000007941 */ /* 0x000fea0003800000 */
.L_x_1234:
        /* <DEDUP_REMOVED lines=27> */
.L_x_1236:
        /* <DEDUP_REMOVED lines=22> */
.L_x_1238:
[----:B------:R-:W-:Y:S05]  /*5a10*/  BSYNC B0 ;  /* 0x0000000000007941 */ /* 0x000fea0003800000 */
.L_x_1237:
        /* <DEDUP_REMOVED lines=27> */
.L_x_1239:
        /* <DEDUP_REMOVED lines=22> */
.L_x_1241:
[----:B------:R-:W-:Y:S05]  /*5d30*/  BSYNC B0 ;  /* 0x0000000000007941 */ /* 0x000fea0003800000 */
.L_x_1240:
        /* <DEDUP_REMOVED lines=29> */
.L_x_1242:
        /* <DEDUP_REMOVED lines=26> */
.L_x_1244:
[----:B------:R-:W-:Y:S05]  /*60b0*/  BSYNC B0 ;  /* 0x0000000000007941 */ /* 0x000fea0003800000 */
.L_x_1243:
        /* <DEDUP_REMOVED lines=30> */
.L_x_1245:
        /* <DEDUP_REMOVED lines=19> */
.L_x_1247:
[----:B------:R-:W-:Y:S05]  /*63d0*/  BSYNC B0 ;  /* 0x0000000000007941 */ /* 0x000fea0003800000 */
.L_x_1246:
[----:B0-----:R-:W0:Y:S01]  /*63e0*/  LDC R4, c[0x0][0x10] ;  /* 0x00000400ff047b82 */ /* 0x001e220000000800 */
[----:B------:R-:W-:Y:S02]  /*63f0*/  IADD3 R51, R51, 0x1, RZ ;  /* 0x0000000133337810 */ /* 0x000fe40007ffe0ff */
[----:B0-----:R-:W-:-:S04]  /*6400*/  IADD3 R33, R4, R33, RZ ;  /* 0x0000002104217210 */ /* 0x001fc80007ffe0ff */
[----:B------:R-:W-:-:S13]  /*6410*/  ISETP.GE.AND P0, PT, R33, UR4, PT ;  /* 0x0000000421007c0c */ /* 0x000fda000bf06270 */
[----:B------:R-:W-:Y:S05]  /*6420*/  @!P0 BRA `(.L_x_1248) ;  /* 0xffffff9c00f48947 */ /* 0x000fea000383ffff */
.L_x_1197:
        /* <DEDUP_REMOVED lines=19> */
.L_x_1250:
[----:B------:R-:W-:Y:S05]  /*6560*/  BSYNC B0 ;  /* 0x0000000000007941 */ /* 0x000fea0003800000 */
.L_x_1249:
        /* <DEDUP_REMOVED lines=11> */
.L_x_1252:
[----:B------:R-:W2:Y:S04]  /*6620*/  LDG.E.STRONG.GPU R5, desc[UR8][R2.64] ;  /* 0x0000000802057981 */ /* 0x000ea8000c1ef900 */
[----:B--2---:R-:W-:Y:S01]  /*6630*/  CCTL.IVALL ;  /* 0x00000000ff00798f */ /* 0x004fe20002000000 */
[----:B------:R-:W-:Y:S05]  /*6640*/  YIELD ;  /* 0x0000000000007946 */ /* 0x000fea0003800000 */
[----:B------:R-:W-:-:S13]  /*6650*/  ISETP.NE.AND P0, PT, R5, R0, PT ;  /* 0x000000000500720c */ /* 0x000fda0003f05270 */
[----:B------:R-:W-:Y:S05]  /*6660*/  @P0 BRA `(.L_x_1252) ;  /* 0xfffffffc00ec0947 */ /* 0x000fea000383ffff */
.L_x_1251:
        /* <DEDUP_REMOVED lines=24> */
.L_x_1253:
        /* <DEDUP_REMOVED lines=25> */
.L_x_1254:
        /* <DEDUP_REMOVED lines=16> */
.L_x_3273:


//--------------------- .text._Z35group_norm_nhwc_bwd_one_pass_kernelI11Fp16IOFp16WLi512ELi30ELi480EEv26Group_norm_nhwc_bwd_params --------------------------
	.section	.text._Z35group_norm_nhwc_bwd_one_pass_kernelI11Fp16IOFp16WLi512ELi30ELi480EEv26Group_norm_nhwc_bwd_params,"ax",@progbits
	.align	128
        .global         _Z35group_norm_nhwc_bwd_one_pass_kernelI11Fp16IOFp16WLi512ELi30ELi480EEv26Group_norm_nhwc_bwd_params
        .type           _Z35group_norm_nhwc_bwd_one_pass_kernelI11Fp16IOFp16WLi512ELi30ELi480EEv26Group_norm_nhwc_bwd_params,@function
        .size           _Z35group_norm_nhwc_bwd_one_pass_kernelI11Fp16IOFp16WLi512ELi30ELi480EEv26Group_norm_nhwc_bwd_params,(.L_x_3274 - _Z35group_norm_nhwc_bwd_one_pass_kernelI11Fp16IOFp16WLi512ELi30ELi480EEv26Group_norm_nhwc_bwd_params)
        .other          _Z35group_norm_nhwc_bwd_one_pass_kernelI11Fp16IOFp16WLi512ELi30ELi480EEv26Group_norm_nhwc_bwd_params,@"STO_CUDA_ENTRY STV_DEFAULT"
_Z35group_norm_nhwc_bwd_one_pass_kernelI11Fp16IOFp16WLi512ELi30ELi480EEv26Group_norm_nhwc_bwd_params:
.text._Z35group_norm_nhwc_bwd_one_pass_kernelI11Fp16IOFp16WLi512ELi30ELi480EEv26Group_norm_nhwc_bwd_params:
        /* <DEDUP_REMOVED lines=116> */
.L_x_1338:
        /* <DEDUP_REMOVED lines=409> */
[----:B0-----:R-:W-:-:S04]  /*20d0*/  IMAD.WIDE R26, R33, 0x2, R26 ;  /* 0x00000002211a7825 */ /* 0x001fc800078e021a */
[----:B--2---:R-:W-:Y:S02]  /*20e0*/  @P0 HADD2.F32 R15, -RZ, R17.H0_H0 ;  /* 0x20000011ff0f0230 */ /* 0x004fe40000004100 */
[----:B------:R-:W2:Y:S01]  /*20f0*/  LDG.E.U16 R17, desc[UR8][R26.64+0x2] ;  /* 0x000002081a117981 */ /* 0x000ea2000c1e1500 */
[----:B---3--:R-:W-:-:S03]  /*2100*/  @P0 HADD2.F32 R16, -RZ, R14.H0_H0 ;  /* 0x2000000eff100230 */ /* 0x008fc60000004100 */
[----:B------:R-:W3:Y:S01]  /*2110*/  LDG.E.U16 R14, desc[UR8][R26.64] ;  /* 0x000000081a0e7981 */ /* 0x000ee2000c1e1500 */
[----:B--2---:R-:W-:Y:S02]  /*2120*/  HADD2.F32 R17, -RZ, R17.H0_H0 ;  /* 0x20000011ff117230 */ /* 0x004fe40000004100 */
[----:B---3--:R-:W-:-:S07]  /*2130*/  HADD2.F32 R14, -RZ, R14.H0_H0 ;  /* 0x2000000eff0e7230 */ /* 0x008fce0000004100 */
.L_x_1257:
[----:B------:R-:W-:Y:S05]  /*2140*/  BSYNC B0 ;  /* 0x0000000000007941 */ /* 0x000fea0003800000 */
.L_x_1256:
        /* <DEDUP_REMOVED lines=36> */
.L_x_1258:
        /* <DEDUP_REMOVED lines=26> */
.L_x_1259:
        /* <DEDUP_REMOVED lines=41> */
.L_x_1260:
        /* <DEDUP_REMOVED lines=37> */
.L_x_1261:
        /* <DEDUP_REMOVED lines=37> */
.L_x_1262:
        /* <DEDUP_REMOVED lines=36> */
.L_x_1263:
        /* <DEDUP_REMOVED lines=37> */
.L_x_1264:
        /* <DEDUP_REMOVED lines=32> */
.L_x_1265:
        /* <DEDUP_REMOVED lines=38> */
.L_x_1266:
        /* <DEDUP_REMOVED lines=32> */
.L_x_1267:
        /* <DEDUP_REMOVED lines=38> */
.L_x_1268:
        /* <DEDUP_REMOVED lines=32> */
.L_x_1269:
        /* <DEDUP_REMOVED lines=38> */
.L_x_1270:
        /* <DEDUP_REMOVED lines=36> */
.L_x_1271:
        /* <DEDUP_REMOVED lines=35> */
.L_x_1272:
        /* <DEDUP_REMOVED lines=33> */
.L_x_1273:
        /* <DEDUP_REMOVED lines=108> */
.L_x_1275:
[----:B------:R-:W-:Y:S05]  /*4b50*/  BSYNC B0 ;  /* 0x0000000000007941 */ /* 0x000fea0003800000 */
.L_x_1274:
        /* <DEDUP_REMOVED lines=161> */
.L_x_1277:
[----:B------:R-:W-:Y:S05]  /*5570*/  BSYNC B0 ;  /* 0x0000000000007941 */ /* 0x000fea0003800000 */
.L_x_1276:
        /* <DEDUP_REMOVED lines=13> */
.L_x_1279:
[----:B------:R-:W-:Y:S05]  /*5650*/  BSYNC B0 ;  /* 0x0000000000007941 */ /* 0x000fea0003800000 */
.L_x_1278:
        /* <DEDUP_REMOVED lines=34> */
.L_x_1282:
[----:B------:R-:W2:Y:S04]  /*5880*/  LDG.E.STRONG.GPU R18, desc[UR8][R26.64] ;  /* 0x000000081a127981 */ /* 0x000ea8000c1ef900 */
[----:B--2---:R-:W-:Y:S01]  /*5890*/  CCTL.IVALL ;  /* 0x00000000ff00798f */ /* 0x004fe20002000000 */
[----:B------:R-:W-:Y:S05]  /*58a0*/  YIELD ;  /* 0x0000000000007946 */ /* 0x000fea0003800000 */
[----:B------:R-:W-:-:S13]  /*58b0*/  ISETP.NE.AND P6, PT, R18, R35, PT ;  /* 0x000000231200720c */ /* 0x000fda0003fc5270 */
[----:B------:R-:W-:Y:S05]  /*58c0*/  @P6 BRA `(.L_x_1282) ;  /* 0xfffffffc00ec6947 */ /* 0x000fea000383ffff */
.L_x_1281:
        /* <DEDUP_REMOVED lines=22> */
.L_x_1286:
        /* <DEDUP_REMOVED lines=115> */
.L_x_1285:
        /* <DEDUP_REMOVED lines=63> */
.L_x_1287:
[----:B------:R-:W-:-:S04]  /*6550*/  LOP3.LUT P6, RZ, R7, 0x1, RZ, 0xc0, !PT ;  /* 0x0000000107ff7812 */ /* 0x000fc800078cc0ff */
[----:B------:R-:W-:-:S13]  /*6560*/  ISETP.NE.OR P6, PT, R26, RZ, P6 ;  /* 0x000000ff1a00720c */ /* 0x000fda00037c5670 */
[----:B------:R-:W-:Y:S05]  /*6570*/  @!P6 BRA `(.L_x_1283) ;  /* 0x00000000007ce947 */ /* 0x000fea0003800000 */
.L_x_1284:
        /* <DEDUP_REMOVED lines=31> */
.L_x_1283:
        /* <DEDUP_REMOVED lines=10> */
.L_x_1289:
[----:B------:R-:W-:Y:S05]  /*6810*/  BSYNC B0 ;  /* 0x0000000000007941 */ /* 0x000fea0003800000 */
.L_x_1288:
        /* <DEDUP_REMOVED lines=17> */
.L_x_1280:
        /* <DEDUP_REMOVED lines=42> */
.L_x_1290:
        /* <DEDUP_REMOVED lines=21> */
.L_x_1292:
[----:B------:R-:W-:Y:S05]  /*6d20*/  BSYNC B0 ;  /* 0x0000000000007941 */ /* 0x000fea0003800000 */
.L_x_1291:
        /* <DEDUP_REMOVED lines=28> */
.L_x_1293:
        /* <DEDUP_REMOVED lines=21> */
.L_x_1295:
[----:B------:R-:W-:Y:S05]  /*7040*/  BSYNC B0 ;  /* 0x0000000000007941 */ /* 0x000fea0003800000 */
.L_x_1294:
        /* <DEDUP_REMOVED lines=28> */
.L_x_1296:
        /* <DEDUP_REMOVED lines=21> */
.L_x_1298:
[----:B------:R-:W-:Y:S05]  /*7360*/  BSYNC B0 ;  /* 0x0000000000007941 */ /* 0x000fea0003800000 */
.L_x_1297:
        /* <DEDUP_REMOVED lines=28> */
.L_x_1299:
        /* <DEDUP_REMOVED lines=21> */
.L_x_1301:
[----:B------:R-:W-:Y:S05]  /*7680*/  BSYNC B0 ;  /* 0x0000000000007941 */ /* 0x000fea0003800000 */
.L_x_1300:
        /* <DEDUP_REMOVED lines=28> */
.L_x_1302:
        /* <DEDUP_REMOVED lines=21> */
.L_x_1304:
[----:B------:R-:W-:Y:S05]  /*79a0*/  BSYNC B0 ;  /* 0x0000000000007941 */ /* 0x000fea0003800000 */
.L_x_1303:
        /* <DEDUP_REMOVED lines=28> */
.L_x_1305:
        /* <DEDUP_REMOVED lines=21> */
.L_x_1307:
[----:B------:R-:W-:Y:S05]  /*7cc0*/  BSYNC B0 ;  /* 0x0000000000007941 */ /* 0x000fea0003800000 */
.L_x_1306:
        /* <DEDUP_REMOVED lines=28> */
.L_x_1308:
        /* <DEDUP_REMOVED lines=21> */
.L_x_1310:
[----:B------:R-:W-:Y:S05]  /*7fe0*/  BSYNC B0 ;  /* 0x0000000000007941 */ /* 0x000fea0003800000 */
.L_x_1309:
        /* <DEDUP_REMOVED lines=28> */
.L_x_1311:
        /* <DEDUP_REMOVED lines=20> */
.L_x_1313:
[----:B------:R-:W-:Y:S05]  /*82f0*/  BSYNC B0 ;  /* 0x0000000000007941 */ /* 0x000fea0003800000 */
.L_x_1312:
        /* <DEDUP_REMOVED lines=27> */
.L_x_1314:
        /* <DEDUP_REMOVED lines=20> */
.L_x_1316:
[----:B------:R-:W-:Y:S05]  /*85f0*/  BSYNC B0 ;  /* 0x0000000000007941 */ /* 0x000fea0003800000 */
.L_x_1315:
        /* <DEDUP_REMOVED lines=27> */
.L_x_1317:
        /* <DEDUP_REMOVED lines=20> */
.L_x_1319:
[----:B------:R-:W-:Y:S05]  /*88f0*/  BSYNC B0 ;  /* 0x0000000000007941 */ /* 0x000fea0003800000 */
.L_x_1318:
        /* <DEDUP_REMOVED lines=27> */
.L_x_1320:
        /* <DEDUP_REMOVED lines=20> */
.L_x_1322:
[----:B------:R-:W-:Y:S05]  /*8bf0*/  BSYNC B0 ;  /* 0x0000000000007941 */ /* 0x000fea0003800000 */
.L_x_1321:
        /* <DEDUP_REMOVED lines=27> */
.L_x_1323:
        /* <DEDUP_REMOVED lines=20> */
.L_x_1325:
[----:B------:R-:W-:Y:S05]  /*8ef0*/  BSYNC B0 ;  /* 0x0000000000007941 */ /* 0x000fea0003800000 */
.L_x_1324:
        /* <DEDUP_REMOVED lines=29> */
.L_x_1326:
        /* <DEDUP_REMOVED lines=26> */
.L_x_1328:
[----:B------:R-:W-:Y:S05]  /*9270*/  BSYNC B0 ;  /* 0x0000000000007941 */ /* 0x000fea0003800000 */
.L_x_1327:
        /* <DEDUP_REMOVED lines=27> */
.L_x_1329:
        /* <DEDUP_REMOVED lines=25> */
.L_x_1331:
[----:B------:R-:W-:Y:S05]  /*95c0*/  BSYNC B0 ;  /* 0x0000000000007941 */ /* 0x000fea0003800000 */
.L_x_1330:
        /* <DEDUP_REMOVED lines=27> */
.L_x_1332:
        /* <DEDUP_REMOVED lines=27> */
.L_x_1334:
[----:B------:R-:W-:Y:S05]  /*9930*/  BSYNC B0 ;  /* 0x0000000000007941 */ /* 0x000fea0003800000 */
.L_x_1333:
        /* <DEDUP_REMOVED lines=25> */
.L_x_1335:
        /* <DEDUP_REMOVED lines=22> */
.L_x_1337:
[----:B------:R-:W-:Y:S05]  /*9c30*/  BSYNC B0 ;  /* 0x0000000000007941 */ /* 0x000fea0003800000 */
.L_x_1336:
[----:B------:R-:W-:Y:S02]  /*9c40*/  IADD3 R6, R4, R6, RZ ;  /* 0x0000000604067210 */ /* 0x000fe40007ffe0ff */
[----:B------:R-:W-:Y:S02]  /*9c50*/  IADD3 R87, R87, 0x1, RZ ;  /* 0x0000000157577810 */ /* 0x000fe40007ffe0ff */
[----:B------:R-:W-:-:S13]  /*9c60*/  ISETP.GE.AND P0, PT, R6, UR4, PT ;  /* 0x0000000406007c0c */ /* 0x000fda000bf06270 */
[----:B------:R-:W-:Y:S05]  /*9c70*/  @!P0 BRA `(.L_x_1338) ;  /* 0xffffff6800b08947 */ /* 0x000fea000383ffff */
.L_x_1255:
        /* <DEDUP_REMOVED lines=23> */
.L_x_1340:
[----:B------:R-:W-:Y:S05]  /*9df0*/  BSYNC B0 ;  /* 0x0000000000007941 */ /* 0x000fea0003800000 */
.L_x_1339:
[----:B------:R-:W-:Y:S05]  /*9e00*/  @P0 EXIT ;  /* 0x000000000000094d */ /* 0x000fea0003800000 */
[----:B------:R-:W-:Y:S05]  /*9e10*/  @P2 BRA `(.L_x_1341) ;  /* 0x0000000000202947 */ /* 0x000fea0003800000 */
[----:B------:R-:W-:-:S05]  /*9e20*/  IMAD R0, R6, R9, RZ ;  /* 0x0000000906007224 */ /* 0x000fca00078e02ff */
[----:B------:R-:W-:-:S13]  /*9e30*/  ISETP.NE.AND P0, PT, R0, -0x1, PT ;  /* 0xffffffff0000780c */ /* 0x000fda0003f05270 */
[----:B------:R-:W-:Y:S05]  /*9e40*/  @!P0 BRA `(.L_x_1341) ;  /* 0x0000000000148947 */ /* 0x000fea0003800000 */
.L_x_1342:
[----:B0-----:R-:W2:Y:S04]  /*9e50*/  LDG.E.STRONG.GPU R3, desc[UR8][R4.64] ;  /* 0x0000000804037981 */ /* 0x001ea8000c1ef900 */
[----:B--2---:R-:W-:Y:S01]  /*9e60*/  CCTL.IVALL ;  /* 0x00000000ff00798f */ /* 0x004fe20002000000 */
[----:B------:R-:W-:Y:S05]  /*9e70*/  YIELD ;  /* 0x0000000000007946 */ /* 0x000fea0003800000 */
[----:B------:R-:W-:-:S13]  /*9e80*/  ISETP.NE.AND P0, PT, R3, R0, PT ;  /* 0x000000000300720c */ /* 0x000fda0003f05270 */
[----:B------:R-:W-:Y:S05]  /*9e90*/  @P0 BRA `(.L_x_1342) ;  /* 0xfffffffc00ec0947 */ /* 0x000fea000383ffff */
.L_x_1341:
        /* <DEDUP_REMOVED lines=24> */
.L_x_1343:
        /* <DEDUP_REMOVED lines=25> */
.L_x_1344:
        /* <DEDUP_REMOVED lines=13> */
.L_x_3274:


//--------------------- .text._Z35group_norm_nhwc_bwd_one_pass_kernelI11Fp32IOFp32WLi64ELi30ELi480EEv26Group_norm_nhwc_bwd_params --------------------------
	.section	.text._Z35group_norm_nhwc_bwd_one_pass_kernelI11Fp32IOFp32WLi64ELi30ELi480EEv26Group_norm_nhwc_bwd_params,"ax",@progbits
	.align	128
        .global         _Z35group_norm_nhwc_bwd_one_pass_kernelI11Fp32IOFp32WLi64ELi30ELi480EEv26Group_norm_nhwc_bwd_params
        .type           _Z35group_norm_nhwc_bwd_one_pass_kernelI11Fp32IOFp32WLi64ELi30ELi480EEv26Group_norm_nhwc_bwd_params,@function
        .size           _Z35group_norm_nhwc_bwd_one_pass_kernelI11Fp32IOFp32WLi64ELi30ELi480EEv26Group_norm_nhwc_bwd_params,(.L_x_3275 - _Z35group_norm_nhwc_bwd_one_pass_kernelI11Fp32IOFp32WLi64ELi30ELi480EEv26Group_norm_nhwc_bwd_params)
        .other          _Z35group_norm_nhwc_bwd_one_pass_kernelI11Fp32IOFp32WLi64ELi30ELi480EEv26Group_norm_nhwc_bwd_params,@"STO_CUDA_ENTRY STV_DEFAULT"
_Z35group_norm_nhwc_bwd_one_pass_kernelI11Fp32IOFp32WLi64ELi30ELi480EEv26Group_norm_nhwc_bwd_params:
.text._Z35group_norm_nhwc_bwd_one_pass_kernelI11Fp32IOFp32WLi64ELi30ELi480EEv26Group_norm_nhwc_bwd_params:
        /* <DEDUP_REMOVED lines=13> */
[----:B------:R-:W-:Y:S01]  /*00d0*/  ULDC.64 UR10, c[0x0][0x290] ;  /* 0x0000a400000a7ab9 */ /* 0x000fe20000000a00 */
[----:B------:R-:W-:Y:S01]  /*00e0*/  UMOV UR5, 0x400 ;  /* 0x0000040000057882 */ /* 0x000fe20000000000 */
[----:B------:R-:W-:Y:S01]  /*00f0*/  HFMA2.MMA R48, -RZ, RZ, 0, 0 ;  /* 0x00000000ff307435 */ /* 0x000fe200000001ff */
[----:B------:R-:W-:Y:S02]  /*0100*/  SHF.R.U32.HI R53, RZ, 0x3, R3 ;  /* 0x00000003ff357819 */ /* 0x000fe40000011603 */
[----:B------:R-:W2:Y:S01]  /*0110*/  LDC R0, c[0x0][0x2ac] ;  /* 0x0000ab00ff007b82 */ /* 0x000ea20000000800 */
[----:B------:R-:W-:Y:S02]  /*0120*/  MOV R47, R45 ;  /* 0x0000002d002f7202 */ /* 0x000fe40000000f00 */
[----:B------:R-:W-:-:S05]  /*0130*/  IMAD R55, R53, -0xf, R54 ;  /* 0xfffffff135377824 */ /* 0x000fca00078e0236 */
        /* <DEDUP_REMOVED lines=10> */
[----:B------:R-:W-:Y:S02]  /*01e0*/  SHF.R.S32.HI R3, RZ, 0x1f, R54 ;  /* 0x0000001fff037819 */ /* 0x000fe40000011436 */
[----:B------:R-:W-:Y:S02]  /*01f0*/  IADD3.X R0, RZ, R5, RZ, P2, !PT ;  /* 0x00000005ff007210 */ /* 0x000fe400017fe4ff */
[----:B------:R-:W-:Y:S01]  /*0200*/  LEA.HI R3, R3, R54, RZ, 0x5 ;  /* 0x0000003603037211 */ /* 0x000fe200078f28ff */
[----:B---3--:R-:W-:Y:S01]  /*0210*/  ULEA UR5, UR6, UR5, 0x18 ;  /* 0x0000000506057291 */ /* 0x008fe2000f8ec03f */
[----:B------:R-:W-:Y:S01]  /*0220*/  ISETP.GE.U32.AND P1, PT, R53, UR10, PT ;  /* 0x0000000a35007c0c */ /* 0x000fe2000bf26070 */
[----:B------:R-:W-:Y:S01]  /*0230*/  ULDC.U8 UR10, c[0x0][0x2a4] ;  /* 0x0000a900000a7ab9 */ /* 0x000fe20000000000 */
[----:B------:R-:W-:Y:S02]  /*0240*/  SHF.R.S32.HI R43, RZ, 0x1f, R53 ;  /* 0x0000001fff2b7819 */ /* 0x000fe40000011435 */
[----:B------:R-:W-:-:S02]  /*0250*/  IADD3.X R7, RZ, R7, RZ, P0, !PT ;  /* 0x00000007ff077210 */ /* 0x000fc400007fe4ff */
[----:B------:R-:W-:Y:S02]  /*0260*/  SHF.R.S32.HI R2, RZ, 0x5, R3 ;  /* 0x00000005ff027819 */ /* 0x000fe40000011403 */
[----:B------:R-:W-:Y:S02]  /*0270*/  SHF.R.S64 R37, R37, 0x1, R0 ;  /* 0x0000000125257819 */ /* 0x000fe40000001000 */
[----:B------:R-:W-:Y:S02]  /*0280*/  ISETP.GE.AND.EX P1, PT, R43, UR11, PT, P1 ;  /* 0x0000000b2b007c0c */ /* 0x000fe4000bf26310 */
[----:B----4-:R-:W-:Y:S02]  /*0290*/  LOP3.LUT R51, R44, 0x3, RZ, 0xc0, !PT ;  /* 0x000000032c337812 */ /* 0x010fe400078ec0ff */
[----:B------:R-:W-:Y:S01]  /*02a0*/  SHF.R.S64 R36, R36, 0x1, R7 ;  /* 0x0000000124247819 */ /* 0x000fe20000001007 */
[----:B0-----:R-:W-:Y:S01]  /*02b0*/  IMAD R52, R42, UR7, R45 ;  /* 0x000000072a347c24 */ /* 0x001fe2000f8e022d */
[----:B------:R-:W-:-:S02]  /*02c0*/  SHF.R.S32.HI R3, RZ, 0x1, R7 ;  /* 0x00000001ff037819 */ /* 0x000fc40000011407 */
[----:B------:R-:W-:Y:S02]  /*02d0*/  IADD3 R50, R53, 0x20, RZ ;  /* 0x0000002035327810 */ /* 0x000fe40007ffe0ff */
[----:B------:R-:W-:Y:S02]  /*02e0*/  SHF.R.S32.HI R0, RZ, 0x1, R0 ;  /* 0x00000001ff007819 */ /* 0x000fe40000011400 */
[----:B------:R-:W-:Y:S02]  /*02f0*/  IADD3 R49, -R51, R44, RZ ;  /* 0x0000002c33317210 */ /* 0x000fe40007ffe1ff */
[----:B------:R-:W-:Y:S02]  /*0300*/  ISETP.LT.U32.AND P1, PT, R54, 0x1e0, !P1 ;  /* 0x000001e03600780c */ /* 0x000fe40004f21070 */
[----:B------:R-:W-:Y:S02]  /*0310*/  LEA R2, R2, UR5, 0x3 ;  /* 0x0000000502027c11 */ /* 0x000fe4000f8e18ff */
[----:B------:R-:W-:-:S02]  /*0320*/  SHF.L.U64.HI R38, R36, 0x2, R3 ;  /* 0x0000000224267819 */ /* 0x000fc40000010203 */
[----:B------:R-:W-:Y:S02]  /*0330*/  SHF.R.S32.HI R41, RZ, 0x1f, R50 ;  /* 0x0000001fff297819 */ /* 0x000fe40000011432 */
[----:B-1----:R-:W-:-:S07]  /*0340*/  SHF.L.U64.HI R39, R37, 0x2, R0 ;  /* 0x0000000225277819 */ /* 0x002fce0000010200 */
.L_x_1372:
[----:B0-----:R-:W0:Y:S01]  /*0350*/  LDC R10, c[0x0][0x2a0] ;  /* 0x0000a800ff0a7b82 */ /* 0x001e220000000800 */
[----:B-1----:R-:W-:Y:S01]  /*0360*/  IABS R6, R47 ;  /* 0x0000002f00067213 */ /* 0x002fe20000000000 */
[----:B------:R-:W-:Y:S01]  /*0370*/  ULDC.64 UR12, c[0x0][0x290] ;  /* 0x0000a400000c7ab9 */ /* 0x000fe20000000a00 */
[----:B------:R-:W-:-:S05]  /*0380*/  ISETP.GE.AND P2, PT, R47, RZ, PT ;  /* 0x000000ff2f00720c */ /* 0x000fca0003f46270 */
[----:B------:R-:W1:Y:S01]  /*0390*/  LDC R7, c[0x0][0x2ac] ;  /* 0x0000ab00ff077b82 */ /* 0x000e620000000800 */
[-C--:B0-2---:R-:W-:Y:S02]  /*03a0*/  IABS R8, R10.reuse ;  /* 0x0000000a00087213 */ /* 0x085fe40000000000 */
[----:B------:R-:W-:Y:S02]  /*03b0*/  LOP3.LUT R9, R47, R10, RZ, 0x3c, !PT ;  /* 0x0000000a2f097212 */ /* 0x000fe400078e3cff */
[----:B------:R-:W0:Y:S02]  /*03c0*/  I2F.RP R0, R8 ;  /* 0x0000000800007306 */ /* 0x000e240000209400 */
[----:B------:R-:W-:-:S06]  /*03d0*/  ISETP.GE.AND P4, PT, R9, RZ, PT ;  /* 0x000000ff0900720c */ /* 0x000fcc0003f86270 */
[----:B0-----:R-:W0:Y:S02]  /*03e0*/  MUFU.RCP R0, R0 ;  /* 0x0000000000007308 */ /* 0x001e240000001000 */
[----:B0-----:R-:W-:-:S06]  /*03f0*/  IADD3 R4, R0, 0xffffffe, RZ ;  /* 0x0ffffffe00047810 */ /* 0x001fcc0007ffe0ff */
[----:B------:R0:W2:Y:S02]  /*0400*/  F2I.FTZ.U32.TRUNC.NTZ R5, R4 ;  /* 0x0000000400057305 */ /* 0x0000a4000021f000 */
[----:B0-----:R-:W-:Y:S02]  /*0410*/  MOV R4, RZ ;  /* 0x000000ff00047202 */ /* 0x001fe40000000f00 */
[----:B--2---:R-:W-:-:S05]  /*0420*/  IADD3 R3, RZ, -R5, RZ ;  /* 0x80000005ff037210 */ /* 0x004fca0007ffe0ff */
[----:B------:R-:W-:-:S04]  /*0430*/  IMAD R3, R3, R8, RZ ;  /* 0x0000000803037224 */ /* 0x000fc800078e02ff */
[----:B------:R-:W-:Y:S01]  /*0440*/  IMAD.HI.U32 R5, R5, R3, R4 ;  /* 0x0000000305057227 */ /* 0x000fe200078e0004 */
[----:B------:R-:W-:-:S05]  /*0450*/  MOV R3, R6 ;  /* 0x0000000600037202 */ /* 0x000fca0000000f00 */
[----:B------:R-:W-:-:S05]  /*0460*/  IMAD.HI.U32 R0, R5, R3, RZ ;  /* 0x0000000305007227 */ /* 0x000fca00078e00ff */
[----:B------:R-:W-:-:S05]  /*0470*/  IADD3 R5, -R0, RZ, RZ ;  /* 0x000000ff00057210 */ /* 0x000fca0007ffe1ff */
[----:B------:R-:W-:Y:S02]  /*0480*/  IMAD R3, R8, R5, R3 ;  /* 0x0000000508037224 */ /* 0x000fe400078e0203 */
[----:B------:R-:W-:-:S03]  /*0490*/  IMAD.WIDE.U32 R4, R54, -0x77777777, RZ ;  /* 0x8888888936047825 */ /* 0x000fc600078e00ff */
[----:B------:R-:W-:Y:S02]  /*04a0*/  ISETP.GT.U32.AND P5, PT, R8, R3, PT ;  /* 0x000000030800720c */ /* 0x000fe40003fa4070 */
[----:B------:R-:W-:-:S05]  /*04b0*/  SHF.R.U32.HI R4, RZ, 0x3, R5 ;  /* 0x00000003ff047819 */ /* 0x000fca0000011605 */
[----:B-1----:R-:W-:Y:S02]  /*04c0*/  IMAD R6, R7, UR7, R4 ;  /* 0x0000000707067c24 */ /* 0x002fe4000f8e0204 */
[----:B------:R-:W0:Y:S03]  /*04d0*/  LDC.64 R4, c[0x0][0x248] ;  /* 0x00009200ff047b82 */ /* 0x000e260000000a00 */
[----:B------:R-:W-:Y:S02]  /*04e0*/  IADD3 R7, R6, 0x20, RZ ;  /* 0x0000002006077810 */ /* 0x000fe40007ffe0ff */
[-C--:B------:R-:W-:Y:S02]  /*04f0*/  @!P5 IADD3 R3, R3, -R8.reuse, RZ ;  /* 0x800000080303d210 */ /* 0x080fe40007ffe0ff */
[----:B------:R-:W-:Y:S02]  /*0500*/  ISETP.GE.U32.AND P0, PT, R7, UR12, PT ;  /* 0x0000000c07007c0c */ /* 0x000fe4000bf06070 */
[----:B------:R-:W-:-:S02]  /*0510*/  ISETP.GE.U32.AND P3, PT, R3, R8, PT ;  /* 0x000000080300720c */ /* 0x000fc40003f66070 */
[----:B------:R-:W-:Y:S02]  /*0520*/  SHF.R.S32.HI R7, RZ, 0x1f, R7 ;  /* 0x0000001fff077819 */ /* 0x000fe40000011407 */
[----:B------:R-:W-:Y:S02]  /*0530*/  ISETP.GT.U32.AND P6, PT, R8, R3, PT ;  /* 0x000000030800720c */ /* 0x000fe40003fc4070 */
[----:B------:R-:W-:Y:S01]  /*0540*/  ISETP.GE.AND.EX P0, PT, R7, UR13, PT, P0 ;  /* 0x0000000d07007c0c */ /* 0x000fe2000bf06300 */
[----:B------:R-:W-:Y:S01]  /*0550*/  ULDC.64 UR12, c[0x0][0x298] ;  /* 0x0000a600000c7ab9 */ /* 0x000fe20000000a00 */
[----:B------:R-:W-:Y:S02]  /*0560*/  IADD3 R6, R3, -R8, RZ ;  /* 0x8000000803067210 */ /* 0x000fe40007ffe0ff */
[----:B------:R-:W-:Y:S01]  /*0570*/  @!P5 IADD3 R0, R0, 0x1, RZ ;  /* 0x000000010000d810 */ /* 0x000fe20007ffe0ff */
[----:B------:R-:W1:Y:S01]  /*0580*/  @P1 LDC.64 R8, c[0x0][0x230] ;  /* 0x00008c00ff081b82 */ /* 0x000e620000000a00 */
[----:B------:R-:W-:-:S02]  /*0590*/  ISETP.LT.U32.AND P0, PT, R54, 0x1e0, !P0 ;  /* 0x000001e03600780c */ /* 0x000fc40004701070 */
[----:B------:R-:W-:Y:S01]  /*05a0*/  SEL R3, R6, R3, !P6 ;  /* 0x0000000306037207 */ /* 0x000fe20007000000 */
[----:B0-----:R-:W-:Y:S01]  /*05b0*/  IMAD.WIDE R4, R47, 0x8, R4 ;  /* 0x000000082f047825 */ /* 0x001fe200078e0204 */
[----:B------:R-:W-:Y:S02]  /*05c0*/  @P3 IADD3 R0, R0, 0x1, RZ ;  /* 0x0000000100003810 */ /* 0x000fe40007ffe0ff */
[----:B------:R-:W-:Y:S02]  /*05d0*/  ISETP.NE.AND P5, PT, R10, RZ, PT ;  /* 0x000000ff0a00720c */ /* 0x000fe40003fa5270 */
[----:B------:R-:W-:Y:S01]  /*05e0*/  LOP3.LUT R6, RZ, R10, RZ, 0x33, !PT ;  /* 0x0000000aff067212 */ /* 0x000fe200078e33ff */
[----:B------:R-:W2:Y:S01]  /*05f0*/  LDG.E.64 R4, desc[UR8][R4.64] ;  /* 0x0000000804047981 */ /* 0x000ea2000c1e1b00 */
[----:B------:R-:W-:Y:S01]  /*0600*/  @!P2 IADD3 R3, -R3, RZ, RZ ;  /* 0x000000ff0303a210 */ /* 0x000fe20007ffe1ff */
[----:B------:R-:W0:Y:S01]  /*0610*/  @P1 LDC.64 R10, c[0x0][0x288] ;  /* 0x0000a200ff0a1b82 */ /* 0x000e220000000a00 */
[----:B------:R-:W-:-:S02]  /*0620*/  MOV R7, R0 ;  /* 0x0000000000077202 */ /* 0x000fc40000000f00 */
[----:B------:R-:W-:Y:S02]  /*0630*/  SEL R57, R6, R3, !P5 ;  /* 0x0000000306397207 */ /* 0x000fe40006800000 */
[----:B------:R-:W-:-:S03]  /*0640*/  @!P4 IADD3 R7, -R7, RZ, RZ ;  /* 0x000000ff0707c210 */ /* 0x000fc60007ffe1ff */
[----:B------:R-:W3:Y:S01]  /*0650*/  @P0 LDC.64 R12, c[0x0][0x288] ;  /* 0x0000a200ff0c0b82 */ /* 0x000ee20000000a00 */
[----:B------:R-:W-:Y:S01]  /*0660*/  IMAD R0, R57, 0x1e, RZ ;  /* 0x0000001e39007824 */ /* 0x000fe200078e02ff */
[----:B------:R-:W-:-:S04]  /*0670*/  SEL R7, R6, R7, !P5 ;  /* 0x0000000706077207 */ /* 0x000fc80006800000 */
[----:B------:R-:W-:Y:S02]  /*0680*/  SHF.R.S32.HI R6, RZ, 0x1f, R0 ;  /* 0x0000001fff067819 */ /* 0x000fe40000011400 */
[C---:B------:R-:W-:Y:S01]  /*0690*/  IADD3 R58, P2, R55.reuse, R0, RZ ;  /* 0x00000000373a7210 */ /* 0x040fe20007f5e0ff */
[----:B------:R-:W4:Y:S01]  /*06a0*/  @P0 LDC.64 R18, c[0x0][0x230] ;  /* 0x00008c00ff120b82 */ /* 0x000f220000000a00 */
[----:B------:R-:W-:Y:S02]  /*06b0*/  SHF.R.S32.HI R3, RZ, 0x1f, R7 ;  /* 0x0000001fff037819 */ /* 0x000fe40000011407 */
[----:B------:R-:W-:-:S03]  /*06c0*/  LEA.HI.X.SX32 R59, R55, R6, 0x1, P2 ;  /* 0x00000006373b7211 */ /* 0x000fc600010f0eff */
[----:B------:R-:W-:Y:S02]  /*06d0*/  IMAD R6, R3, UR12, RZ ;  /* 0x0000000c03067c24 */ /* 0x000fe4000f8e02ff */
[C---:B------:R-:W-:Y:S01]  /*06e0*/  IMAD.WIDE.U32 R58, R7.reuse, UR12, R58 ;  /* 0x0000000c073a7c25 */ /* 0x040fe2000f8e003a */
[----:B------:R-:W4:Y:S03]  /*06f0*/  @P0 LDC.64 R20, c[0x0][0x228] ;  /* 0x00008a00ff140b82 */ /* 0x000f260000000a00 */
[----:B------:R-:W-:Y:S02]  /*0700*/  IMAD R61, R7, UR13, R6 ;  /* 0x0000000d073d7c24 */ /* 0x000fe4000f8e0206 */
[----:B0-----:R-:W-:-:S03]  /*0710*/  @P1 IMAD R14, R43, R10, RZ ;  /* 0x0000000a2b0e1224 */ /* 0x001fc600078e02ff */
[----:B------:R-:W0:Y:S01]  /*0720*/  @P1 LDC.64 R6, c[0x0][0x228] ;  /* 0x00008a00ff061b82 */ /* 0x000e220000000a00 */
[----:B------:R-:W-:Y:S01]  /*0730*/  @P1 IMAD R3, R53, R11, R14 ;  /* 0x0000000b35031224 */ /* 0x000fe200078e020e */
[----:B------:R-:W-:Y:S01]  /*0740*/  IADD3 R61, R59, R61, RZ ;  /* 0x0000003d3b3d7210 */ /* 0x000fe20007ffe0ff */
[----:B---3--:R-:W-:Y:S01]  /*0750*/  @P0 IMAD R14, R41, R12, RZ ;  /* 0x0000000c290e0224 */ /* 0x008fe200078e02ff */
[-C--:B------:R-:W-:Y:S02]  /*0760*/  @P1 MOV R60, R58.reuse ;  /* 0x0000003a003c1202 */ /* 0x080fe40000000f00 */
[----:B------:R-:W-:Y:S01]  /*0770*/  @P0 MOV R15, R61 ;  /* 0x0000003d000f0202 */ /* 0x000fe20000000f00 */
[----:B------:R-:W-:Y:S01]  /*0780*/  @P0 IMAD R17, R50, R13, R14 ;  /* 0x0000000d32110224 */ /* 0x000fe200078e020e */
[----:B------:R-:W-:Y:S01]  /*0790*/  @P0 MOV R14, R58 ;  /* 0x0000003a000e0202 */ /* 0x000fe20000000f00 */
[----:B------:R-:W-:-:S04]  /*07a0*/  @P1 IMAD.WIDE.U32 R10, R53, R10, R60 ;  /* 0x0000000a350a1225 */ /* 0x000fc800078e003c */
[----:B------:R-:W-:Y:S01]  /*07b0*/  @P0 IMAD.WIDE.U32 R14, R50, R12, R14 ;  /* 0x0000000c320e0225 */ /* 0x000fe200078e000e */
[----:B------:R-:W-:Y:S02]  /*07c0*/  @P1 IADD3 R3, R11, R3, RZ ;  /* 0x000000030b031210 */ /* 0x000fe40007ffe0ff */
[C---:B------:R-:W-:Y:S02]  /*07d0*/  @P1 SHF.L.U32 R13, R10.reuse, 0x2, RZ ;  /* 0x000000020a0d1819 */ /* 0x040fe400000006ff */
[----:B------:R-:W-:Y:S02]  /*07e0*/  @P1 SHF.L.U64.HI R16, R10, 0x2, R3 ;  /* 0x000000020a101819 */ /* 0x000fe40000010203 */
[----:B------:R-:W-:Y:S02]  /*07f0*/  @P0 IADD3 R11, R15, R17, RZ ;  /* 0x000000110f0b0210 */ /* 0x000fe40007ffe0ff */
[----:B------:R-:W-:Y:S02]  /*0800*/  @P0 SHF.L.U32 R3, R14, 0x2, RZ ;  /* 0x000000020e030819 */ /* 0x000fe400000006ff */
[----:B-1----:R-:W-:-:S02]  /*0810*/  @P1 IADD3 R10, P2, R13, R8, RZ ;  /* 0x000000080d0a1210 */ /* 0x002fc40007f5e0ff */
[----:B0-----:R-:W-:Y:S02]  /*0820*/  @P1 IADD3 R12, P3, R13, R6, RZ ;  /* 0x000000060d0c1210 */ /* 0x001fe40007f7e0ff */
[----:B------:R-:W-:Y:S02]  /*0830*/  @P0 SHF.L.U64.HI R6, R14, 0x2, R11 ;  /* 0x000000020e060819 */ /* 0x000fe4000001020b */
[C---:B----4-:R-:W-:Y:S02]  /*0840*/  @P0 IADD3 R18, P4, R3.reuse, R18, RZ ;  /* 0x0000001203120210 */ /* 0x050fe40007f9e0ff */
[----:B------:R-:W-:Y:S02]  /*0850*/  @P0 IADD3 R20, P5, R3, R20, RZ ;  /* 0x0000001403140210 */ /* 0x000fe40007fbe0ff */
[----:B------:R-:W-:Y:S02]  /*0860*/  @P1 IADD3.X R11, R16, R9, RZ, P2, !PT ;  /* 0x00000009100b1210 */ /* 0x000fe400017fe4ff */
[----:B------:R-:W-:-:S02]  /*0870*/  CS2R R8, SRZ ;  /* 0x0000000000087805 */ /* 0x000fc4000001ff00 */
[----:B------:R-:W-:Y:S02]  /*0880*/  @P1 IADD3.X R13, R16, R7, RZ, P3, !PT ;  /* 0x00000007100d1210 */ /* 0x000fe40001ffe4ff */
[----:B------:R-:W-:Y:S02]  /*0890*/  CS2R R16, SRZ ;  /* 0x0000000000107805 */ /* 0x000fe4000001ff00 */
[C---:B------:R-:W-:Y:S02]  /*08a0*/  @P0 IADD3.X R19, R6.reuse, R19, RZ, P4, !PT ;  /* 0x0000001306130210 */ /* 0x040fe400027fe4ff */
[----:B------:R-:W-:-:S03]  /*08b0*/  @P0 IADD3.X R21, R6, R21, RZ, P5, !PT ;  /* 0x0000001506150210 */ /* 0x000fc60002ffe4ff */
[----:B------:R-:W5:Y:S04]  /*08c0*/  @P0 LDG.E.64 R16, desc[UR8][R18.64] ;  /* 0x0000000812100981 */ /* 0x000f68000c1e1b00 */
[----:B------:R-:W5:Y:S01]  /*08d0*/  @P0 LDG.E.64 R8, desc[UR8][R20.64] ;  /* 0x0000000814080981 */ /* 0x000f62000c1e1b00 */
[----:B------:R-:W-:Y:S02]  /*08e0*/  MOV R46, 0x3f800000 ;  /* 0x3f800000002e7802 */ /* 0x000fe40000000f00 */
[----:B------:R-:W-:Y:S02]  /*08f0*/  CS2R R14, SRZ ;  /* 0x00000000000e7805 */ /* 0x000fe4000001ff00 */
[----:B------:R-:W-:Y:S01]  /*0900*/  CS2R R6, SRZ ;  /* 0x0000000000067805 */ /* 0x000fe2000001ff00 */
[----:B------:R-:W-:Y:S03]  /*0910*/  BSSY B0, `(.L_x_1346) ;  /* 0x0000016000007945 */ /* 0x000fe60003800000 */
[----:B------:R0:W5:Y:S04]  /*0920*/  @P1 LDG.E.64 R14, desc[UR8][R10.64] ;  /* 0x000000080a0e1981 */ /* 0x000168000c1e1b00 */
[----:B------:R1:W5:Y:S01]  /*0930*/  @P1 LDG.E.64 R6, desc[UR8][R12.64] ;  /* 0x000000080c061981 */ /* 0x000362000c1e1b00 */
[----:B0-----:R-:W-:-:S02]  /*0940*/  CS2R R10, SRZ ;  /* 0x00000000000a7805 */ /* 0x001fc4000001ff00 */
[----:B-1----:R-:W-:Y:S01]  /*0950*/  CS2R R12, SRZ ;  /* 0x00000000000c7805 */ /* 0x002fe2000001ff00 */
[----:B--2---:R-:W-:-:S05]  /*0960*/  FFMA.FTZ R22, -R4, R4, R5 ;  /* 0x0000000404167223 */ /* 0x004fca0000010105 */
[----:B------:R-:W-:-:S13]  /*0970*/  FSETP.GTU.FTZ.AND P0, PT, R22, RZ, PT ;  /* 0x000000ff1600720b */ /* 0x000fda0003f1c000 */
[----:B------:R-:W0:Y:S02]  /*0980*/  @P0 LDC R3, c[0x0][0x250] ;  /* 0x00009400ff030b82 */ /* 0x000e240000000800 */
[----:B0-----:R-:W-:-:S04]  /*0990*/  @P0 FADD.FTZ R3, R22, R3 ;  /* 0x0000000316030221 */ /* 0x001fc80000010000 */
[----:B------:R0:W1:Y:S01]  /*09a0*/  @P0 MUFU.RSQ R46, R3 ;  /* 0x00000003002e0308 */ /* 0x0000620000001400 */
[----:B------:R-:W-:-:S13]  /*09b0*/  ISETP.GT.U32.AND P0, PT, R54, 0x1df, PT ;  /* 0x000001df3600780c */ /* 0x000fda0003f04070 */
[----:B0-----:R-:W-:Y:S05]  /*09c0*/  @P0 BRA `(.L_x_1347) ;  /* 0x0000000000280947 */ /* 0x001fea0003800000 */
[----:B------:R-:W-:Y:S01]  /*09d0*/  ISETP.NE.AND P0, PT, RZ, UR10, PT ;  /* 0x0000000aff007c0c */ /* 0x000fe2000bf05270 */
[----:B------:R-:W0:Y:S01]  /*09e0*/  LDC.64 R18, c[0x0][0x238] ;  /* 0x00008e00ff127b82 */ /* 0x000e220000000a00 */
[----:B------:R-:W-:-:S04]  /*09f0*/  IADD3 R3, R55, R0, RZ ;  /* 0x0000000037037210 */ /* 0x000fc80007ffe0ff */
[----:B------:R-:W-:-:S07]  /*0a00*/  SHF.R.S32.HI R0, RZ, 0x1f, R3 ;  /* 0x0000001fff007819 */ /* 0x000fce0000011403 */
[----:B------:R-:W2:Y:S01]  /*0a10*/  @P0 LDC.64 R10, c[0x0][0x240] ;  /* 0x00009000ff0a0b82 */ /* 0x000ea20000000a00 */
[C---:B0-----:R-:W-:Y:S01]  /*0a20*/  IMAD.WIDE R18, R3.reuse, 0x4, R18 ;  /* 0x0000000403127825 */ /* 0x041fe200078e0212 */
[----:B--2---:R-:W-:-:S04]  /*0a30*/  @P0 LEA R20, P2, R3, R10, 0x2 ;  /* 0x0000000a03140211 */ /* 0x004fc800078410ff */
[----:B------:R-:W-:Y:S02]  /*0a40*/  @P0 LEA.HI.X R21, R3, R11, R0, 0x2, P2 ;  /* 0x0000000b03150211 */ /* 0x000fe400010f1400 */
[----:B------:R0:W5:Y:S04]  /*0a50*/  LDG.E.64 R10, desc[UR8][R18.64] ;  /* 0x00000008120a7981 */ /* 0x000168000c1e1b00 */
[----:B------:R0:W5:Y:S03]  /*0a60*/  @P0 LDG.E.64 R12, desc[UR8][R20.64] ;  /* 0x00000008140c0981 */ /* 0x000166000c1e1b00 */
.L_x_1347:
[----:B------:R-:W-:Y:S05]  /*0a70*/  BSYNC B0 ;  /* 0x0000000000007941 */ /* 0x000fea0003800000 */
.L_x_1346:
[----:B------:R-:W-:Y:S01]  /*0a80*/  ISETP.NE.AND P2, PT, RZ, UR10, PT ;  /* 0x0000000aff007c0c */ /* 0x000fe2000bf45270 */
[C---:B-----5:R-:W-:Y:S01]  /*0a90*/  FADD.FTZ R3, -R4.reuse, R14 ;  /* 0x0000000e04037221 */ /* 0x060fe20000010100 */
[C---:B0-----:R-:W-:Y:S01]  /*0aa0*/  FADD.FTZ R19, -R4.reuse, R15 ;  /* 0x0000000f04137221 */ /* 0x041fe20000010100 */
[C---:B------:R-:W-:Y:S01]  /*0ab0*/  FADD.FTZ R5, -R4.reuse, R16 ;  /* 0x0000001004057221 */ /* 0x040fe20000010100 */
[----:B------:R-:W-:Y:S01]  /*0ac0*/  FADD.FTZ R17, -R4, R17 ;  /* 0x0000001104117221 */ /* 0x000fe20000010100 */
[----:B------:R-:W-:Y:S01]  /*0ad0*/  MOV R15, R6 ;  /* 0x00000006000f7202 */ /* 0x000fe20000000f00 */
[-C--:B-1----:R-:W-:Y:S01]  /*0ae0*/  FMUL.FTZ R3, R3, R46.reuse ;  /* 0x0000002e03037220 */ /* 0x082fe20000410000 */
[----:B------:R-:W-:Y:S01]  /*0af0*/  MOV R16, R7 ;  /* 0x0000000700107202 */ /* 0x000fe20000000f00 */
[----:B------:R-:W-:Y:S01]  /*0b00*/  FMUL.FTZ R0, R19, R46 ;  /* 0x0000002e13007220 */ /* 0x000fe20000410000 */
[----:B------:R-:W-:-:S04]  /*0b10*/  MOV R14, R8 ;  /* 0x00000008000e7202 */ /* 0x000fc80000000f00 */
        /* <DEDUP_REMOVED lines=15> */
[----:B------:R-:W-:-:S03]  /*0c10*/  FMUL.FTZ R16, R7, R22 ;  /* 0x0000001607107220 */ /* 0x000fc60000410000 */
[----:B------:R-:W-:Y:S01]  /*0c20*/  FFMA.FTZ R23, R15, R24, 1 ;  /* 0x3f8000000f177423 */ /* 0x000fe20000010018 */
[----:B------:R-:W-:-:S03]  /*0c30*/  FMUL.FTZ R15, R19, R4 ;  /* 0x00000004130f7220 */ /* 0x000fc60000410000 */
[----:B------:R-:W-:-:S07]  /*0c40*/  FMUL.FTZ R16, R16, R23 ;  /* 0x0000001710107220 */ /* 0x000fce0000410000 */
.L_x_1348:
[----:B------:R-:W-:Y:S01]  /*0c50*/  FMUL.FTZ R18, R15, R10 ;  /* 0x0000000a0f127220 */ /* 0x000fe20000410000 */
[----:B------:R-:W-:Y:S01]  /*0c60*/  MOV R20, R9 ;  /* 0x0000000900147202 */ /* 0x000fe20000000f00 */
        /* <DEDUP_REMOVED lines=24> */
.L_x_1349:
        /* <DEDUP_REMOVED lines=13> */
[----:B------:R-:W-:Y:S01]  /*0ec0*/  ISETP.NE.AND P3, PT, R54, RZ, PT ;  /* 0x000000ff3600720c */ /* 0x000fe20003f65270 */
[----:B------:R-:W1:Y:S01]  /*0ed0*/  SHFL.DOWN PT, R22, R17, 0x1, 0x1f ;  /* 0x08201f0011167f89 */ /* 0x000e6200000e0000 */
[----:B------:R-:W-:Y:S01]  /*0ee0*/  FFMA.FTZ R25, R0, R16, RZ ;  /* 0x0000001000197223 */ /* 0x000fe200000100ff */
[----:B------:R-:W-:Y:S01]  /*0ef0*/  FADD.FTZ R15, RZ, R15 ;  /* 0x0000000fff0f7221 */ /* 0x000fe20000010000 */
[----:B------:R-:W-:Y:S01]  /*0f00*/  FADD.FTZ R27, RZ, R16 ;  /* 0x00000010ff1b7221 */ /* 0x000fe20000010000 */
[----:B------:R-:W2:Y:S01]  /*0f10*/  SHFL.DOWN PT, R19, R18, 0x1, 0x1f ;  /* 0x08201f0012137f89 */ /* 0x000ea200000e0000 */
[----:B------:R-:W-:Y:S01]  /*0f20*/  FFMA.FTZ R24, R5, R14, R24 ;  /* 0x0000000e05187223 */ /* 0x000fe20000010018 */
[----:B------:R-:W-:Y:S01]  /*0f30*/  FADD.FTZ R26, R15, R14 ;  /* 0x0000000e0f1a7221 */ /* 0x000fe20000010000 */
[----:B------:R-:W-:Y:S01]  /*0f40*/  FFMA.FTZ R25, R4, R20, R25 ;  /* 0x0000001404197223 */ /* 0x000fe20000010019 */
[----:B------:R-:W-:Y:S01]  /*0f50*/  FADD.FTZ R27, R27, R20 ;  /* 0x000000141b1b7221 */ /* 0x000fe20000010000 */
[----:B------:R-:W-:Y:S01]  /*0f60*/  BSSY B0, `(.L_x_1350) ;  /* 0x0000046000007945 */ /* 0x000fe20003800000 */
[----:B------:R-:W-:Y:S01]  /*0f70*/  ISETP.GT.U32.AND P4, PT, R54, 0xe, PT ;  /* 0x0000000e3600780c */ /* 0x000fe20003f84070 */
[----:B0-----:R-:W-:-:S06]  /*0f80*/  ULEA UR5, UR11, UR5, 0x18 ;  /* 0x000000050b057291 */ /* 0x001fcc000f8ec03f */
[----:B------:R-:W-:Y:S01]  /*0f90*/  LEA R56, R54, UR5, 0x4 ;  /* 0x0000000536387c11 */ /* 0x000fe2000f8e20ff */
[----:B-1----:R-:W-:Y:S01]  /*0fa0*/  @!P0 FADD.FTZ R17, R17, R22 ;  /* 0x0000001611118221 */ /* 0x002fe20000010000 */
[----:B--2---:R-:W-:-:S04]  /*0fb0*/  @!P0 FADD.FTZ R18, R18, R19 ;  /* 0x0000001312128221 */ /* 0x004fc80000010000 */
[----:B------:R-:W0:Y:S01]  /*0fc0*/  SHFL.DOWN PT, R22, R17, 0x2, 0x1f ;  /* 0x08401f0011167f89 */ /* 0x000e2200000e0000 */
[----:B------:R-:W-:-:S03]  /*0fd0*/  ISETP.GT.AND P0, PT, R40, 0x1d, PT ;  /* 0x0000001d2800780c */ /* 0x000fc60003f04270 */
[----:B------:R-:W1:Y:S04]  /*0fe0*/  SHFL.DOWN PT, R19, R18, 0x2, 0x1f ;  /* 0x08401f0012137f89 */ /* 0x000e6800000e0000 */
[----:B------:R-:W-:Y:S06]  /*0ff0*/  STS.128 [R56], R24 ;  /* 0x0000001838007388 */ /* 0x000fec0000000c00 */
        /* <DEDUP_REMOVED lines=31> */
[----:B------:R-:W-:-:S03]  /*11f0*/  FADD.FTZ R14, R14, R29 ;  /* 0x0000001d0e0e7221 */ /* 0x000fc60000010000 */
[----:B------:R-:W-:Y:S01]  /*1200*/  FADD.FTZ R35, R35, R30 ;  /* 0x0000001e23237221 */ /* 0x000fe20000010000 */
[----:B------:R-:W-:Y:S02]  /*1210*/  FADD.FTZ R14, R14, R31 ;  /* 0x0000001f0e0e7221 */ /* 0x000fe40000010000 */
[----:B------:R-:W0:Y:S01]  /*1220*/  LDS.128 R28, [UR5+0x50] ;  /* 0x00005005ff1c7984 */ /* 0x000e220008000c00 */
[----:B---3--:R-:W-:Y:S01]  /*1230*/  FADD.FTZ R35, R35, R16 ;  /* 0x0000001023237221 */ /* 0x008fe20000010000 */
[----:B------:R-:W-:-:S03]  /*1240*/  FADD.FTZ R14, R14, R17 ;  /* 0x000000110e0e7221 */ /* 0x000fc60000010000 */
[----:B------:R-:W-:Y:S01]  /*1250*/  FADD.FTZ R35, R35, R18 ;  /* 0x0000001223237221 */ /* 0x000fe20000010000 */
[----:B------:R-:W-:Y:S02]  /*1260*/  FADD.FTZ R14, R14, R19 ;  /* 0x000000130e0e7221 */ /* 0x000fe40000010000 */
[----:B------:R-:W1:Y:S01]  /*1270*/  LDS.128 R16, [UR5+0x60] ;  /* 0x00006005ff107984 */ /* 0x000e620008000c00 */
[----:B----4-:R-:W-:Y:S01]  /*1280*/  FADD.FTZ R35, R35, R20 ;  /* 0x0000001423237221 */ /* 0x010fe20000010000 */
[----:B------:R-:W-:-:S03]  /*1290*/  FADD.FTZ R14, R14, R21 ;  /* 0x000000150e0e7221 */ /* 0x000fc60000010000 */
[----:B------:R-:W-:Y:S01]  /*12a0*/  FADD.FTZ R21, R35, R22 ;  /* 0x0000001623157221 */ /* 0x000fe20000010000 */
[----:B------:R-:W-:Y:S01]  /*12b0*/  FADD.FTZ R20, R14, R23 ;  /* 0x000000170e147221 */ /* 0x000fe20000010000 */
[----:B------:R-:W2:Y:S04]  /*12c0*/  LDS.128 R32, [UR5+0x70] ;  /* 0x00007005ff207984 */ /* 0x000ea80008000c00 */
[----:B------:R-:W3:Y:S01]  /*12d0*/  LDS.64 R14, [UR5+0x80] ;  /* 0x00008005ff0e7984 */ /* 0x000ee20008000a00 */
        /* <DEDUP_REMOVED lines=14> */
.L_x_1351:
[----:B------:R-:W-:Y:S05]  /*13c0*/  BSYNC B0 ;  /* 0x0000000000007941 */ /* 0x000fea0003800000 */
.L_x_1350:
        /* <DEDUP_REMOVED lines=60> */
[----:B---3--:R-:W-:Y:S01]  /*1790*/  FADD.FTZ R35, R35, R20 ;  /* 0x0000001423237221 */ /* 0x008fe20000010000 */
[----:B------:R-:W-:Y:S01]  /*17a0*/  FADD.FTZ R32, R32, R19 ;  /* 0x0000001320207221 */ /* 0x000fe20000010000 */
[----:B------:R-:W-:Y:S01]  /*17b0*/  FADD.FTZ R20, R16, R21 ;  /* 0x0000001510147221 */ /* 0x000fe20000010000 */
[----:B------:R-:W-:Y:S01]  /*17c0*/  FADD.FTZ R33, R33, R22 ;  /* 0x0000001621217221 */ /* 0x000fe20000010000 */
[----:B------:R-:W3:Y:S01]  /*17d0*/  LDS.128 R16, [R56+0xe10] ;  /* 0x000e100038107984 */ /* 0x000ee20000000c00 */
        /* <DEDUP_REMOVED lines=71> */
[----:B------:R-:W-:Y:S01]  /*1c50*/  FADD.FTZ R29, R35, R24 ;  /* 0x00000018231d7221 */ /* 0x000fe20000010000 */
[----:B------:R-:W2:Y:S01]  /*1c60*/  LDS.128 R20, [R56+0x1b30] ;  /* 0x001b300038147984 */ /* 0x000ea20000000c00 */
[----:B------:R-:W-:Y:S01]  /*1c70*/  FADD.FTZ R33, R33, R26 ;  /* 0x0000001a21217221 */ /* 0x000fe20000010000 */
[----:B------:R-:W-:-:S02]  /*1c80*/  FADD.FTZ R34, R34, R27 ;  /* 0x0000001b22227221 */ /* 0x000fc40000010000 */
[----:B------:R-:W3:Y:S01]  /*1c90*/  LDS.128 R24, [R56+0x1c20] ;  /* 0x001c200038187984 */ /* 0x000ee20000000c00 */
[----:B-1----:R-:W-:Y:S01]  /*1ca0*/  FADD.FTZ R35, R29, R16 ;  /* 0x000000101d237221 */ /* 0x002fe20000010000 */
[----:B------:R-:W-:Y:S02]  /*1cb0*/  FADD.FTZ R32, R32, R17 ;  /* 0x0000001120207221 */ /* 0x000fe40000010000 */
[----:B------:R-:W1:Y:S01]  /*1cc0*/  LDS.128 R28, [R56+0x1d10] ;  /* 0x001d1000381c7984 */ /* 0x000e620000000c00 */
        /* <DEDUP_REMOVED lines=10> */
[----:B-1----:R-:W-:Y:S01]  /*1d70*/  FADD.FTZ R24, R35, R28 ;  /* 0x0000001c23187221 */ /* 0x002fe20000010000 */
[----:B------:R-:W-:Y:S01]  /*1d80*/  FADD.FTZ R25, R32, R29 ;  /* 0x0000001d20197221 */ /* 0x000fe20000010000 */
[----:B------:R-:W-:Y:S01]  /*1d90*/  FADD.FTZ R26, R33, R30 ;  /* 0x0000001e211a7221 */ /* 0x000fe20000010000 */
[----:B------:R-:W-:-:S07]  /*1da0*/  FADD.FTZ R27, R34, R31 ;  /* 0x0000001f221b7221 */ /* 0x000fce0000010000 */
.L_x_1353:
[----:B------:R-:W-:Y:S05]  /*1db0*/  BSYNC B0 ;  /* 0x0000000000007941 */ /* 0x000fea0003800000 */
.L_x_1352:
        /* <DEDUP_REMOVED lines=17> */
.L_x_1355:
[----:B------:R-:W-:Y:S05]  /*1ed0*/  BSYNC B0 ;  /* 0x0000000000007941 */ /* 0x000fea0003800000 */
.L_x_1354:
[----:B------:R-:W-:Y:S05]  /*1ee0*/  @!P0 BRA `(.L_x_1356) ;  /* 0x00000010007c8947 */ /* 0x000fea0003800000 */
[----:B------:R-:W1:Y:S01]  /*1ef0*/  LDC.64 R16, c[0x0][0x258] ;  /* 0x00009600ff107b82 */ /* 0x000e620000000a00 */
[----:B--2---:R-:W-:Y:S02]  /*1f00*/  LOP3.LUT R19, R48, 0x1, RZ, 0xc0, !PT ;  /* 0x0000000130137812 */ /* 0x004fe400078ec0ff */
[----:B------:R-:W-:-:S03]  /*1f10*/  SHF.L.U32 R18, R44, 0x1, RZ ;  /* 0x000000012c127819 */ /* 0x000fc600000006ff */
[----:B------:R-:W-:Y:S02]  /*1f20*/  IMAD R19, R19, R42, RZ ;  /* 0x0000002a13137224 */ /* 0x000fe400078e02ff */
[----:B------:R-:W2:Y:S03]  /*1f30*/  LDC.64 R26, c[0x0][0x260] ;  /* 0x00009800ff1a7b82 */ /* 0x000ea60000000a00 */
[----:B------:R-:W-:Y:S01]  /*1f40*/  IADD3 R21, R19, R45, RZ ;  /* 0x0000002d13157210 */ /* 0x000fe20007ffe0ff */
[----:B------:R-:W-:-:S04]  /*1f50*/  IMAD R19, R18, R19, RZ ;  /* 0x0000001312137224 */ /* 0x000fc800078e02ff */
        /* <DEDUP_REMOVED lines=22> */
.L_x_1358:
[----:B--2---:R-:W2:Y:S04]  /*20c0*/  LDG.E.STRONG.GPU R18, desc[UR8][R16.64] ;  /* 0x0000000810127981 */ /* 0x004ea8000c1ef900 */
[----:B--2---:R-:W-:Y:S01]  /*20d0*/  CCTL.IVALL ;  /* 0x00000000ff00798f */ /* 0x004fe20002000000 */
[----:B------:R-:W-:Y:S05]  /*20e0*/  YIELD ;  /* 0x0000000000007946 */ /* 0x000fea0003800000 */
[----:B------:R-:W-:-:S13]  /*20f0*/  ISETP.NE.AND P0, PT, R18, R23, PT ;  /* 0x000000171200720c */ /* 0x000fda0003f05270 */
[----:B------:R-:W-:Y:S05]  /*2100*/  @P0 BRA `(.L_x_1358) ;  /* 0xfffffffc00ec0947 */ /* 0x000fea000383ffff */
.L_x_1357:
        /* <DEDUP_REMOVED lines=16> */
.L_x_1362:
        /* <DEDUP_REMOVED lines=115> */
.L_x_1361:
        /* <DEDUP_REMOVED lines=21> */
[----:B------:R-:W-:Y:S01]  /*2a90*/  IADD3 R25, R25, 0x4, RZ ;  /* 0x0000000419197810 */ /* 0x000fe20007ffe0ff */
[----:B0-----:R-:W-:Y:S01]  /*2aa0*/  @!P0 FADD.FTZ R14, R14, R16 ;  /* 0x000000100e0e8221 */ /* 0x001fe20000010000 */
[----:B------:R-:W-:Y:S02]  /*2ab0*/  @!P0 FADD.FTZ R15, R15, R17 ;  /* 0x000000110f0f8221 */ /* 0x000fe40000010000 */
[----:B------:R-:W-:-:S02]  /*2ac0*/  IADD3 R16, R25, 0x1, RZ ;  /* 0x0000000119107810 */ /* 0x000fc40007ffe0ff */
[----:B------:R-:W-:Y:S01]  /*2ad0*/  ISETP.EQ.OR P0, PT, R25, UR7, P3 ;  /* 0x0000000719007c0c */ /* 0x000fe20009f02670 */
[----:B--2---:R-:W-:Y:S01]  /*2ae0*/  @!P5 FADD.FTZ R14, R14, R18 ;  /* 0x000000120e0ed221 */ /* 0x004fe20000010000 */
[----:B------:R-:W-:Y:S01]  /*2af0*/  @!P5 FADD.FTZ R15, R15, R19 ;  /* 0x000000130f0fd221 */ /* 0x000fe20000010000 */
[----:B------:R-:W-:Y:S02]  /*2b00*/  IADD3 R18, R25, 0x2, RZ ;  /* 0x0000000219127810 */ /* 0x000fe40007ffe0ff */
[----:B------:R-:W-:Y:S01]  /*2b10*/  ISETP.EQ.OR P5, PT, R16, UR7, P3 ;  /* 0x0000000710007c0c */ /* 0x000fe20009fa2670 */
[----:B---3--:R-:W-:Y:S01]  /*2b20*/  @!P6 FADD.FTZ R14, R14, R20 ;  /* 0x000000140e0ee221 */ /* 0x008fe20000010000 */
[----:B------:R-:W-:Y:S01]  /*2b30*/  @!P6 FADD.FTZ R15, R15, R21 ;  /* 0x000000150f0fe221 */ /* 0x000fe20000010000 */
[----:B------:R-:W-:Y:S02]  /*2b40*/  IADD3 R20, R25, 0x3, RZ ;  /* 0x0000000319147810 */ /* 0x000fe40007ffe0ff */
[----:B------:R-:W-:Y:S01]  /*2b50*/  ISETP.EQ.OR P6, PT, R18, UR7, P3 ;  /* 0x0000000712007c0c */ /* 0x000fe20009fc2670 */
[----:B----4-:R-:W-:Y:S01]  /*2b60*/  @!P4 FADD.FTZ R14, R14, R22 ;  /* 0x000000160e0ec221 */ /* 0x010fe20000010000 */
        /* <DEDUP_REMOVED lines=26> */
.L_x_1363:
[----:B------:R-:W-:-:S13]  /*2d10*/  ISETP.NE.OR P0, PT, R24, RZ, P0 ;  /* 0x000000ff1800720c */ /* 0x000fda0000705670 */
[----:B------:R-:W-:Y:S05]  /*2d20*/  @!P0 BRA `(.L_x_1359) ;  /* 0x00000000007c8947 */ /* 0x000fea0003800000 */
.L_x_1360:
        /* <DEDUP_REMOVED lines=10> */
[----:B------:R-:W0:Y:S01]  /*2dd0*/  @!P5 LDG.E.64 R16, desc[UR8][R16.64] ;  /* 0x000000081010d981 */ /* 0x000e22000c1e1b00 */
[----:B------:R-:W-:Y:S02]  /*2de0*/  @!P4 IMAD R21, R42, R21, R45 ;  /* 0x000000152a15c224 */ /* 0x000fe400078e022d */
[----:B------:R-:W-:-:S04]  /*2df0*/  @!P6 IMAD.WIDE.U32 R18, R19, 0x8, R26 ;  /* 0x000000081312e825 */ /* 0x000fc800078e001a */
[----:B------:R-:W-:Y:S02]  /*2e00*/  @!P0 IMAD R23, R42, R23, R45 ;  /* 0x000000172a178224 */ /* 0x000fe400078e022d */
[--C-:B------:R-:W-:Y:S01]  /*2e10*/  @!P4 IMAD.WIDE.U32 R20, R21, 0x8, R26.reuse ;  /* 0x000000081514c825 */ /* 0x100fe200078e001a */
[----:B------:R-:W2:Y:S03]  /*2e20*/  @!P6 LDG.E.64 R18, desc[UR8][R18.64] ;  /* 0x000000081212e981 */ /* 0x000ea6000c1e1b00 */
[----:B------:R-:W-:Y:S02]  /*2e30*/  @!P0 IMAD.WIDE.U32 R22, R23, 0x8, R26 ;  /* 0x0000000817168825 */ /* 0x000fe400078e001a */
[----:B------:R-:W3:Y:S04]  /*2e40*/  @!P4 LDG.E.64 R20, desc[UR8][R20.64] ;  /* 0x000000081414c981 */ /* 0x000ee8000c1e1b00 */
[----:B------:R-:W4:Y:S01]  /*2e50*/  @!P0 LDG.E.64 R22, desc[UR8][R22.64] ;  /* 0x0000000816168981 */ /* 0x000f22000c1e1b00 */
[----:B------:R-:W-:-:S02]  /*2e60*/  IADD3 R24, R24, -0x4, RZ ;  /* 0xfffffffc18187810 */ /* 0x000fc40007ffe0ff */
        /* <DEDUP_REMOVED lines=11> */
.L_x_1359:
        /* <DEDUP_REMOVED lines=11> */
.L_x_1365:
[----:B------:R-:W-:Y:S05]  /*2fd0*/  BSYNC B0 ;  /* 0x0000000000007941 */ /* 0x000fea0003800000 */
.L_x_1364:
        /* <DEDUP_REMOVED lines=16> */
.L_x_1356:
[----:B------:R-:W1:Y:S01]  /*30e0*/  S2UR UR6, SR_CgaCtaId ;  /* 0x00000000000679c3 */ /* 0x000e620000008800 */
[----:B------:R-:W-:Y:S01]  /*30f0*/  UMOV UR5, 0x400 ;  /* 0x0000040000057882 */ /* 0x000fe20000000000 */
[----:B--2---:R-:W-:-:S05]  /*3100*/  IMAD.WIDE.U32 R18, R54, -0x77777777, RZ ;  /* 0x8888888936127825 */ /* 0x004fca00078e00ff */
[----:B------:R-:W-:Y:S01]  /*3110*/  SHF.R.U32.HI R18, RZ, 0x3, R19 ;  /* 0x00000003ff127819 */ /* 0x000fe20000011613 */
[----:B------:R-:W2:Y:S01]  /*3120*/  LDC R21, c[0x0][0x2ac] ;  /* 0x0000ab00ff157b82 */ /* 0x000ea20000000800 */
[----:B-1----:R-:W-:-:S03]  /*3130*/  ULEA UR5, UR6, UR5, 0x18 ;  /* 0x0000000506057291 */ /* 0x002fc6000f8ec03f */
[----:B--2---:R-:W-:-:S06]  /*3140*/  IMAD R18, R21, UR7, R18 ;  /* 0x0000000715127c24 */ /* 0x004fcc000f8e0212 */
[----:B------:R-:W-:Y:S01]  /*3150*/  @!P3 STS.64 [UR5+0x90], R14 ;  /* 0x0000900eff00b988 */ /* 0x000fe20008000a05 */
[----:B------:R-:W-:Y:S01]  /*3160*/  BAR.SYNC.DEFER_BLOCKING 0x0 ;  /* 0x0000000000007b1d */ /* 0x000fe20000010000 */
[----:B------:R-:W-:-:S05]  /*3170*/  IADD3 R20, R18, 0x20, RZ ;  /* 0x0000002012147810 */ /* 0x000fca0007ffe0ff */
[----:B------:R-:W1:Y:S01]  /*3180*/  LDS.64 R16, [UR5+0x90] ;  /* 0x00009005ff107984 */ /* 0x000e620008000a00 */
[----:B------:R-:W-:Y:S02]  /*3190*/  ULDC UR5, c[0x0][0x2bc] ;  /* 0x0000af0000057ab9 */ /* 0x000fe40000000800 */
[----:B-1----:R-:W-:Y:S01]  /*31a0*/  FMUL.FTZ R18, R16, UR5 ;  /* 0x0000000510127c20 */ /* 0x002fe20008410000 */
[----:B------:R-:W-:Y:S01]  /*31b0*/  FMUL.FTZ R19, R17, UR5 ;  /* 0x0000000511137c20 */ /* 0x000fe20008410000 */
        /* <DEDUP_REMOVED lines=19> */
.L_x_1366:
[----:B------:R-:W-:Y:S04]  /*32f0*/  BSSY B0, `(.L_x_1367) ;  /* 0x0000013000007945 */ /* 0x000fe80003800000 */
[----:B------:R-:W-:Y:S05]  /*3300*/  @!P1 BRA `(.L_x_1368) ;  /* 0x0000000000449947 */ /* 0x000fea0003800000 */
[----:B------:R-:W-:Y:S01]  /*3310*/  ULDC.64 UR12, c[0x0][0x288] ;  /* 0x0000a200000c7ab9 */ /* 0x000fe20000000a00 */
[----:B0-----:R-:W-:Y:S01]  /*3320*/  MOV R14, R58 ;  /* 0x0000003a000e7202 */ /* 0x001fe20000000f00 */
[----:B------:R-:W-:Y:S01]  /*3330*/  IMAD R16, R43, UR12, RZ ;  /* 0x0000000c2b107c24 */ /* 0x000fe2000f8e02ff */
[----:B------:R-:W-:Y:S01]  /*3340*/  MOV R15, R61 ;  /* 0x0000003d000f7202 */ /* 0x000fe20000000f00 */
[-CC-:B------:R-:W-:Y:S01]  /*3350*/  FFMA.FTZ R3, R3, R18.reuse, R19.reuse ;  /* 0x0000001203037223 */ /* 0x180fe20000010013 */
[----:B------:R-:W-:Y:S01]  /*3360*/  FFMA.FTZ R0, R0, R18, R19 ;  /* 0x0000001200007223 */ /* 0x000fe20000010013 */
[C---:B------:R-:W-:Y:S02]  /*3370*/  IMAD R17, R53.reuse, UR13, R16 ;  /* 0x0000000d35117c24 */ /* 0x040fe4000f8e0210 */
[----:B------:R-:W-:Y:S01]  /*3380*/  IMAD.WIDE.U32 R14, R53, UR12, R14 ;  /* 0x0000000c350e7c25 */ /* 0x000fe2000f8e000e */
[----:B------:R-:W-:-:S03]  /*3390*/  ULDC.64 UR12, c[0x0][0x210] ;  /* 0x00008400000c7ab9 */ /* 0x000fc60000000a00 */
[----:B------:R-:W-:Y:S01]  /*33a0*/  FFMA.FTZ R3, R10, R6, -R3 ;  /* 0x000000060a037223 */ /* 0x000fe20000010803 */
[----:B------:R-:W-:Y:S01]  /*33b0*/  FFMA.FTZ R7, R11, R7, -R0 ;  /* 0x000000070b077223 */ /* 0x000fe20000010800 */
[----:B------:R-:W-:Y:S02]  /*33c0*/  LEA R16, P0, R14, UR12, 0x2 ;  /* 0x0000000c0e107c11 */ /* 0x000fe4000f8010ff */
[-C--:B------:R-:W-:Y:S01]  /*33d0*/  FMUL.FTZ R6, R3, R46.reuse ;  /* 0x0000002e03067220 */ /* 0x080fe20000410000 */
[----:B------:R-:W-:Y:S01]  /*33e0*/  IADD3 R17, R15, R17, RZ ;  /* 0x000000110f117210 */ /* 0x000fe20007ffe0ff */
[----:B------:R-:W-:-:S03]  /*33f0*/  FMUL.FTZ R7, R7, R46 ;  /* 0x0000002e07077220 */ /* 0x000fc60000410000 */
[----:B------:R-:W-:-:S05]  /*3400*/  LEA.HI.X R17, R14, UR13, R17, 0x2, P0 ;  /* 0x0000000d0e117c11 */ /* 0x000fca00080f1411 */
[----:B------:R1:W-:Y:S02]  /*3410*/  STG.E.64 desc[UR8][R16.64], R6 ;  /* 0x0000000610007986 */ /* 0x0003e4000c101b08 */
.L_x_1368:
[----:B------:R-:W-:Y:S05]  /*3420*/  BSYNC B0 ;  /* 0x0000000000007941 */ /* 0x000fea0003800000 */
.L_x_1367:
[----:B------:R-:W-:Y:S05]  /*3430*/  @!P2 BRA `(.L_x_1369) ;  /* 0x000000000048a947 */ /* 0x000fea0003800000 */
[----:B------:R-:W-:Y:S01]  /*3440*/  FFMA.FTZ R12, R5, R10, R12 ;  /* 0x0000000a050c7223 */ /* 0x000fe2000001000c */
[----:B------:R-:W-:-:S03]  /*3450*/  FFMA.FTZ R13, R4, R11, R13 ;  /* 0x0000000b040d7223 */ /* 0x000fc6000001000d */
[----:B------:R-:W-:Y:S01]  /*3460*/  FMUL.FTZ R0, R12, -1.4426950216293334961 ;  /* 0xbfb8aa3b0c007820 */ /* 0x000fe20000410000 */
[----:B-1----:R-:W-:-:S05]  /*3470*/  FMUL.FTZ R6, R13, -1.4426950216293334961 ;  /* 0xbfb8aa3b0d067820 */ /* 0x002fca0000410000 */
[----:B------:R-:W1:Y:S08]  /*3480*/  MUFU.EX2 R0, R0 ;  /* 0x0000000000007308 */ /* 0x000e700000000800 */
[----:B------:R-:W2:Y:S01]  /*3490*/  MUFU.EX2 R6, R6 ;  /* 0x0000000600067308 */ /* 0x000ea20000000800 */
[----:B-1----:R-:W-:-:S07]  /*34a0*/  FADD.FTZ R3, R0, 1 ;  /* 0x3f80000000037421 */ /* 0x002fce0000010000 */
[----:B------:R-:W1:Y:S01]  /*34b0*/  MUFU.RCP R3, R3 ;  /* 0x0000000300037308 */ /* 0x000e620000001000 */
[----:B--2---:R-:W-:-:S07]  /*34c0*/  FADD.FTZ R7, R6, 1 ;  /* 0x3f80000006077421 */ /* 0x004fce0000010000 */
[----:B0-----:R-:W0:Y:S01]  /*34d0*/  MUFU.RCP R14, R7 ;  /* 0x00000007000e7308 */ /* 0x001e220000001000 */
[----:B-1----:R-:W-:Y:S01]  /*34e0*/  FADD.FTZ R15, -R3, 1 ;  /* 0x3f800000030f7421 */ /* 0x002fe20000010100 */
[----:B------:R-:W-:-:S03]  /*34f0*/  FMUL.FTZ R8, R8, R3 ;  /* 0x0000000308087220 */ /* 0x000fc60000410000 */
[----:B------:R-:W-:Y:S01]  /*3500*/  FFMA.FTZ R15, R12, R15, 1 ;  /* 0x3f8000000c0f7423 */ /* 0x000fe2000001000f */
[----:B0-----:R-:W-:Y:S01]  /*3510*/  FADD.FTZ R16, -R14, 1 ;  /* 0x3f8000000e107421 */ /* 0x001fe20000010100 */
[----:B------:R-:W-:Y:S02]  /*3520*/  FMUL.FTZ R9, R9, R14 ;  /* 0x0000000e09097220 */ /* 0x000fe40000410000 */
[----:B------:R-:W-:Y:S01]  /*3530*/  FMUL.FTZ R8, R8, R15 ;  /* 0x0000000f08087220 */ /* 0x000fe20000410000 */
[----:B------:R-:W-:-:S04]  /*3540*/  FFMA.FTZ R16, R13, R16, 1 ;  /* 0x3f8000000d107423 */ /* 0x000fc80000010010 */
[----:B------:R-:W-:-:S07]  /*3550*/  FMUL.FTZ R9, R9, R16 ;  /* 0x0000001009097220 */ /* 0x000fce0000410000 */
.L_x_1369:
        /* <DEDUP_REMOVED lines=8> */
[----:B-1----:R-:W-:Y:S01]  /*35e0*/  MOV R6, R58 ;  /* 0x0000003a00067202 */ /* 0x002fe20000000f00 */
        /* <DEDUP_REMOVED lines=15> */
.L_x_1371:
[----:B------:R-:W-:Y:S05]  /*36e0*/  BSYNC B0 ;  /* 0x0000000000007941 */ /* 0x000fea0003800000 */
.L_x_1370:
[----:B------:R-:W-:Y:S02]  /*36f0*/  IADD3 R47, R42, R47, RZ ;  /* 0x0000002f2a2f7210 */ /* 0x000fe40007ffe0ff */
[----:B------:R-:W-:Y:S02]  /*3700*/  IADD3 R48, R48, 0x1, RZ ;  /* 0x0000000130307810 */ /* 0x000fe40007ffe0ff */
[----:B------:R-:W-:-:S13]  /*3710*/  ISETP.GE.AND P0, PT, R47, UR4, PT ;  /* 0x000000042f007c0c */ /* 0x000fda000bf06270 */
[----:B------:R-:W-:Y:S05]  /*3720*/  @!P0 BRA `(.L_x_1372) ;  /* 0xffffffcc00088947 */ /* 0x000fea000383ffff */
.L_x_1345:
[----:B-1----:R-:W1:Y:S01]  /*3730*/  LDC R6, c[0x0][0xc] ;  /* 0x00000300ff067b82 */ /* 0x002e620000000800 */
[----:B------:R-:W-:Y:S01]  /*3740*/  ISETP.NE.AND P2, PT, R54, RZ, PT ;  /* 0x000000ff3600720c */ /* 0x000fe20003f45270 */
[----:B------:R-:W-:Y:S06]  /*3750*/  BSSY B0, `(.L_x_1373) ;  /* 0x0000015000007945 */ /* 0x000fec0003800000 */
[----:B------:R-:W3:Y:S08]  /*3760*/  LDC R7, c[0x0][0x10] ;  /* 0x00000400ff077b82 */ /* 0x000ef00000000800 */
[----:B0-----:R-:W0:Y:S01]  /*3770*/  LDC.64 R2, c[0x0][0x258] ;  /* 0x00009600ff027b82 */ /* 0x001e220000000a00 */
[----:B-1----:R-:W-:-:S02]  /*3780*/  IADD3 R0, R6, -0x1, RZ ;  /* 0xffffffff06007810 */ /* 0x002fc40007ffe0ff */
[----:B------:R-:W-:Y:S02]  /*3790*/  ISETP.NE.AND P1, PT, R6, 0x1, PT ;  /* 0x000000010600780c */ /* 0x000fe40003f25270 */
[----:B------:R-:W-:Y:S02]  /*37a0*/  ISETP.NE.AND P0, PT, R0, UR7, PT ;  /* 0x0000000700007c0c */ /* 0x000fe4000bf05270 */
[C---:B---3--:R-:W-:Y:S02]  /*37b0*/  SHF.L.U32 R0, R7.reuse, 0x1, RZ ;  /* 0x0000000107007819 */ /* 0x048fe400000006ff */
[----:B--2---:R-:W-:Y:S02]  /*37c0*/  IADD3 R4, R7, -0x1, RZ ;  /* 0xffffffff07047810 */ /* 0x004fe40007ffe0ff */
[----:B------:R-:W-:Y:S02]  /*37d0*/  SEL R5, R0, RZ, P1 ;  /* 0x000000ff00057207 */ /* 0x000fe40000800000 */
[----:B------:R-:W-:-:S03]  /*37e0*/  ISETP.NE.OR P0, PT, R45, R4, P0 ;  /* 0x000000042d00720c */ /* 0x000fc60000705670 */
[----:B0-----:R-:W-:Y:S01]  /*37f0*/  IMAD.WIDE.U32 R2, R5, 0x4, R2 ;  /* 0x0000000405027825 */ /* 0x001fe200078e0002 */
        /* <DEDUP_REMOVED lines=10> */
.L_x_1374:
[----:B------:R-:W-:Y:S05]  /*38a0*/  BSYNC B0 ;  /* 0x0000000000007941 */ /* 0x000fea0003800000 */
.L_x_1373:
[----:B------:R-:W-:Y:S05]  /*38b0*/  @P0 EXIT ;  /* 0x000000000000094d */ /* 0x000fea0003800000 */
[----:B------:R-:W-:Y:S05]  /*38c0*/  @P2 BRA `(.L_x_1375) ;  /* 0x0000000000202947 */ /* 0x000fea0003800000 */
[----:B------:R-:W-:-:S05]  /*38d0*/  IMAD R0, R6, R7, RZ ;  /* 0x0000000706007224 */ /* 0x000fca00078e02ff */
[----:B------:R-:W-:-:S13]  /*38e0*/  ISETP.NE.AND P0, PT, R0, -0x1, PT ;  /* 0xffffffff0000780c */ /* 0x000fda0003f05270 */
[----:B------:R-:W-:Y:S05]  /*38f0*/  @!P0 BRA `(.L_x_1375) ;  /* 0x0000000000148947 */ /* 0x000fea0003800000 */
.L_x_1376:
[----:B0-----:R-:W2:Y:S04]  /*3900*/  LDG.E.STRONG.GPU R5, desc[UR8][R2.64] ;  /* 0x0000000802057981 */ /* 0x001ea8000c1ef900 */
[----:B--2---:R-:W-:Y:S01]  /*3910*/  CCTL.IVALL ;  /* 0x00000000ff00798f */ /* 0x004fe20002000000 */
[----:B------:R-:W-:Y:S05]  /*3920*/  YIELD ;  /* 0x0000000000007946 */ /* 0x000fea0003800000 */
[----:B------:R-:W-:-:S13]  /*3930*/  ISETP.NE.AND P0, PT, R5, R0, PT ;  /* 0x000000000500720c */ /* 0x000fda0003f05270 */
[----:B------:R-:W-:Y:S05]  /*3940*/  @P0 BRA `(.L_x_1376) ;  /* 0xfffffffc00ec0947 */ /* 0x000fea000383ffff */
.L_x_1375:
        /* <DEDUP_REMOVED lines=24> */
.L_x_1377:
        /* <DEDUP_REMOVED lines=23> */
.L_x_1378:
        /* <DEDUP_REMOVED lines=12> */
.L_x_3275:


//--------------------- .text._Z35group_norm_nhwc_bwd_one_pass_kernelI11Fp32IOFp32WLi128ELi30ELi480EEv26Group_norm_nhwc_bwd_params --------------------------
	.section	.text._Z35group_norm_nhwc_bwd_one_pass_kernelI11Fp32IOFp32WLi128ELi30ELi480EEv26Group_norm_nhwc_bwd_params,"ax",@progbits
	.align	128
        .global         _Z35group_norm_nhwc_bwd_one_pass_kernelI11Fp32IOFp32WLi128ELi30ELi480EEv26Group_norm_nhwc_bwd_params
        .type           _Z35group_norm_nhwc_bwd_one_pass_kernelI11Fp32IOFp32WLi128ELi30ELi480EEv26Group_norm_nhwc_bwd_params,@function
        .size           _Z35group_norm_nhwc_bwd_one_pass_kernelI11Fp32IOFp32WLi128ELi30ELi480EEv26Group_norm_nhwc_bwd_params,(.L_x_3276 - _Z35group_norm_nhwc_bwd_one_pass_kernelI11Fp32IOFp32WLi128ELi30ELi480EEv26Group_norm_nhwc_bwd_params)
        .other          _Z35group_norm_nhwc_bwd_one_pass_kernelI11Fp32IOFp32WLi128ELi30ELi480EEv26Group_norm_nhwc_bwd_params,@"STO_CUDA_ENTRY STV_DEFAULT"
_Z35group_norm_nhwc_bwd_one_pass_kernelI11Fp32IOFp32WLi128ELi30ELi480EEv26Group_norm_nhwc_bwd_params:
.text._Z35group_norm_nhwc_bwd_one_pass_kernelI11Fp32IOFp32WLi128ELi30ELi480EEv26Group_norm_nhwc_bwd_params:
[----:B------:R-:W-:Y:S08]  /*0000*/  LDC R1, c[0x0][0x28] ;  /* 0x00000a00ff017b82 */ /* 0x000ff00000000800 */
[----:B------:R-:W0:Y:S01]  /*0010*/  S2UR UR6, SR_CTAID.Y ;  /* 0x00000000000679c3 */ /* 0x000e220000002600 */
[----:B------:R-:W-:Y:S01]  /*0020*/  ULDC UR4, c[0x0][0x2a0] ;  /* 0x0000a80000047ab9 */ /* 0x000fe20000000800 */
[----:B------:R-:W-:Y:S01]  /*0030*/  ULDC UR5, c[0x0][0x270] ;  /* 0x00009c0000057ab9 */ /* 0x000fe20000000800 */
[----:B------:R-:W1:Y:S01]  /*0040*/  S2R R46, SR_TID.X ;  /* 0x00000000002e7919 */ /* 0x000e620000002100 */
[----:B------:R-:W-:Y:S01]  /*0050*/  UIMAD UR4, UR4, UR5, URZ ;  /* 0x00000005040472a4 */ /* 0x000fe2000f8e023f */
[----:B------:R-:W-:-:S03]  /*0060*/  ULDC.64 UR8, c[0x0][0x208] ;  /* 0x0000820000087ab9 */ /* 0x000fc60000000a00 */
[----:B------:R-:W2:Y:S01]  /*0070*/  S2UR UR7, SR_CTAID.X ;  /* 0x00000000000779c3 */ /* 0x000ea20000002500 */
[----:B0-----:R-:W-:-:S04]  /*0080*/  MOV R39, UR6 ;  /* 0x0000000600277c02 */ /* 0x001fc80008000f00 */
[----:B------:R-:W-:-:S13]  /*0090*/  ISETP.GE.AND P0, PT, R39, UR4, PT ;  /* 0x0000000427007c0c */ /* 0x000fda000bf06270 */
[----:B-12---:R-:W-:Y:S05]  /*00a0*/  @P0 BRA `(.L_x_1379) ;  /* 0x0000004000c00947 */ /* 0x006fea0003800000 */
[----:B------:R-:W0:Y:S01]  /*00b0*/  LDC.64 R6, c[0x0][0x288] ;  /* 0x0000a200ff067b82 */ /* 0x000e220000000a00 */
[C---:B------:R-:W-:Y:S01]  /*00c0*/  IMAD.WIDE.U32 R2, R46.reuse, -0x77777777, RZ ;  /* 0x888888892e027825 */ /* 0x040fe200078e00ff */
[----:B------:R-:W-:Y:S01]  /*00d0*/  ULDC.64 UR10, c[0x0][0x290] ;  /* 0x0000a400000a7ab9 */ /* 0x000fe20000000a00 */
[----:B------:R-:W-:Y:S01]  /*00e0*/  ISETP.GE.U32.AND P2, PT, R46, 0x1e0, PT ;  /* 0x000001e02e00780c */ /* 0x000fe20003f46070 */
[----:B------:R-:W1:Y:S01]  /*00f0*/  S2R R36, SR_LANEID ;  /* 0x0000000000247919 */ /* 0x000e620000000000 */
[----:B------:R-:W-:Y:S01]  /*0100*/  UMOV UR5, 0x400 ;  /* 0x0000040000057882 */ /* 0x000fe20000000000 */
[----:B------:R-:W-:Y:S01]  /*0110*/  SHF.R.U32.HI R47, RZ, 0x3, R3 ;  /* 0x00000003ff2f7819 */ /* 0x000fe20000011603 */
[----:B------:R-:W-:Y:S01]  /*0120*/  HFMA2.MMA R40, -RZ, RZ, 0, 0 ;  /* 0x00000000ff287435 */ /* 0x000fe200000001ff */
[----:B------:R-:W2:Y:S01]  /*0130*/  LDC R0, c[0x0][0x2ac] ;  /* 0x0000ab00ff007b82 */ /* 0x000ea20000000800 */
[----:B------:R-:W-:-:S07]  /*0140*/  MOV R41, R39 ;  /* 0x0000002700297202 */ /* 0x000fce0000000f00 */
[----:B------:R-:W3:Y:S01]  /*0150*/  S2UR UR6, SR_CgaCtaId ;  /* 0x00000000000679c3 */ /* 0x000ee20000008800 */
[----:B0-----:R-:W-:Y:S01]  /*0160*/  IMAD.WIDE.U32 R2, R6, 0x3, RZ ;  /* 0x0000000306027825 */ /* 0x001fe200078e00ff */
[----:B------:R-:W-:-:S06]  /*0170*/  LEA R5, R7, R7, 0x1 ;  /* 0x0000000707057211 */ /* 0x000fcc00078e08ff */
[----:B------:R-:W0:Y:S01]  /*0180*/  LDC R38, c[0x0][0x10] ;  /* 0x00000400ff267b82 */ /* 0x000e220000000800 */
[----:B------:R-:W-:Y:S01]  /*0190*/  IADD3 R5, R3, R5, RZ ;  /* 0x0000000503057210 */ /* 0x000fe20007ffe0ff */
[----:B--2---:R-:W-:-:S03]  /*01a0*/  IMAD R45, R0, UR7, R47 ;  /* 0x00000007002d7c24 */ /* 0x004fc6000f8e022f */
[----:B------:R-:W-:Y:S01]  /*01b0*/  LEA.HI R32, P3, R5, R2, RZ, 0x1 ;  /* 0x0000000205207211 */ /* 0x000fe200078708ff */
[----:B------:R-:W-:Y:S01]  /*01c0*/  IMAD R47, R47, -0xf, R46 ;  /* 0xfffffff12f2f7824 */ /* 0x000fe200078e022e */
[----:B------:R-:W-:Y:S02]  /*01d0*/  LEA.HI R0, P0, R7, R6, RZ, 0x1 ;  /* 0x0000000607007211 */ /* 0x000fe400078108ff */
[----:B------:R-:W-:Y:S02]  /*01e0*/  ISETP.LT.U32.AND P1, PT, R45, UR10, PT ;  /* 0x0000000a2d007c0c */ /* 0x000fe4000bf21070 */
[----:B------:R-:W-:Y:S01]  /*01f0*/  SHF.R.S32.HI R3, RZ, 0x1f, R45 ;  /* 0x0000001fff037819 */ /* 0x000fe2000001142d */
[----:B---3--:R-:W-:Y:S01]  /*0200*/  ULEA UR5, UR6, UR5, 0x18 ;  /* 0x0000000506057291 */ /* 0x008fe2000f8ec03f */
[----:B------:R-:W-:Y:S02]  /*0210*/  IADD3.X R7, RZ, R7, RZ, P0, !PT ;  /* 0x00000007ff077210 */ /* 0x000fe400007fe4ff */
[----:B------:R-:W-:-:S02]  /*0220*/  ISETP.LT.AND.EX P1, PT, R3, UR11, !P2, P1 ;  /* 0x0000000b03007c0c */ /* 0x000fc4000d721310 */
[----:B------:R-:W-:Y:S02]  /*0230*/  SHF.R.S32.HI R3, RZ, 0x1f, R46 ;  /* 0x0000001fff037819 */ /* 0x000fe4000001142e */
[----:B------:R-:W-:Y:S02]  /*0240*/  IADD3 R44, R45, 0x20, RZ ;  /* 0x000000202d2c7810 */ /* 0x000fe40007ffe0ff */
[----:B------:R-:W-:Y:S02]  /*0250*/  LEA.HI R3, R3, R46, RZ, 0x5 ;  /* 0x0000002e03037211 */ /* 0x000fe400078f28ff */
[----:B------:R-:W-:Y:S01]  /*0260*/  ISETP.LT.U32.AND P0, PT, R44, UR10, PT ;  /* 0x0000000a2c007c0c */ /* 0x000fe2000bf01070 */
[----:B------:R-:W-:Y:S01]  /*0270*/  ULDC.U8 UR10, c[0x0][0x2a4] ;  /* 0x0000a900000a7ab9 */ /* 0x000fe20000000000 */
[----:B------:R-:W-:Y:S02]  /*0280*/  SHF.R.S32.HI R2, RZ, 0x5, R3 ;  /* 0x00000005ff027819 */ /* 0x000fe40000011403 */
[----:B------:R-:W-:-:S02]  /*0290*/  IADD3.X R3, RZ, R5, RZ, P3, !PT ;  /* 0x00000005ff037210 */ /* 0x000fc40001ffe4ff */
[----:B------:R-:W-:Y:S02]  /*02a0*/  SHF.R.S64 R5, R0, 0x1, R7 ;  /* 0x0000000100057819 */ /* 0x000fe40000001007 */
[----:B------:R-:W-:Y:S02]  /*02b0*/  SHF.R.S64 R32, R32, 0x1, R3 ;  /* 0x0000000120207819 */ /* 0x000fe40000001003 */
[----:B------:R-:W-:Y:S02]  /*02c0*/  SHF.R.S32.HI R37, RZ, 0x1f, R44 ;  /* 0x0000001fff257819 */ /* 0x000fe4000001142c */
[----:B------:R-:W-:Y:S02]  /*02d0*/  SHF.R.S32.HI R0, RZ, 0x1, R7 ;  /* 0x00000001ff007819 */ /* 0x000fe40000011407 */
[----:B------:R-:W-:Y:S02]  /*02e0*/  IADD3 R43, R45, 0x40, RZ ;  /* 0x000000402d2b7810 */ /* 0x000fe40007ffe0ff */
[----:B------:R-:W-:-:S02]  /*02f0*/  SHF.R.S32.HI R3, RZ, 0x1, R3 ;  /* 0x00000001ff037819 */ /* 0x000fc40000011403 */
[----:B------:R-:W-:Y:S02]  /*0300*/  ISETP.LT.AND.EX P2, PT, R37, UR11, !P2, P0 ;  /* 0x0000000b25007c0c */ /* 0x000fe4000d741300 */
[----:B------:R-:W-:Y:S02]  /*0310*/  SHF.L.U32 R47, R47, 0x1, RZ ;  /* 0x000000012f2f7819 */ /* 0x000fe400000006ff */
[----:B------:R-:W-:Y:S02]  /*0320*/  LEA R2, R2, UR5, 0x3 ;  /* 0x0000000502027c11 */ /* 0x000fe4000f8e18ff */
[----:B------:R-:W-:Y:S02]  /*0330*/  IADD3 R42, R45, 0x60, RZ ;  /* 0x000000602d2a7810 */ /* 0x000fe40007ffe0ff */
[----:B------:R-:W-:Y:S02]  /*0340*/  SHF.L.U64.HI R33, R5, 0x2, R0 ;  /* 0x0000000205217819 */ /* 0x000fe40000010200 */
[----:B------:R-:W-:-:S02]  /*0350*/  SHF.R.S32.HI R35, RZ, 0x1f, R43 ;  /* 0x0000001fff237819 */ /* 0x000fc4000001142b */
[----:B01----:R-:W-:-:S07]  /*0360*/  SHF.L.U64.HI R34, R32, 0x2, R3 ;  /* 0x0000000220227819 */ /* 0x003fce0000010203 */
.L_x_1414:
[----:B0-2-4-:R-:W0:Y:S01]  /*0370*/  LDC R8, c[0x0][0x2a0] ;  /* 0x0000a800ff087b82 */ /* 0x015e220000000800 */
[----:B------:R-:W-:Y:S01]  /*0380*/  ISETP.GE.AND P0, PT, R41, RZ, PT ;  /* 0x000000ff2900720c */ /* 0x000fe20003f06270 */
[----:B------:R-:W-:Y:S01]  /*0390*/  ULDC.64 UR14, c[0x0][0x290] ;  /* 0x0000a400000e7ab9 */ /* 0x000fe20000000a00 */
[----:B------:R-:W-:-:S05]  /*03a0*/  ULDC.64 UR12, c[0x0][0x298] ;  /* 0x0000a600000c7ab9 */ /* 0x000fca0000000a00 */
[----:B-1-3--:R-:W1:Y:S08]  /*03b0*/  LDC R11, c[0x0][0x2ac] ;  /* 0x0000ab00ff0b7b82 */ /* 0x00ae700000000800 */
[----:B------:R-:W2:Y:S01]  /*03c0*/  LDC.64 R18, c[0x0][0x248] ;  /* 0x00009200ff127b82 */ /* 0x000ea20000000a00 */
[----:B0-----:R-:W-:-:S07]  /*03d0*/  IABS R9, R8 ;  /* 0x0000000800097213 */ /* 0x001fce0000000000 */
[----:B------:R-:W0:Y:S01]  /*03e0*/  @P1 LDC.64 R16, c[0x0][0x230] ;  /* 0x00008c00ff101b82 */ /* 0x000e220000000a00 */
[----:B------:R-:W3:Y:S07]  /*03f0*/  I2F.RP R0, R9 ;  /* 0x0000000900007306 */ /* 0x000eee0000209400 */
[----:B------:R-:W4:Y:S01]  /*0400*/  @P1 LDC.64 R28, c[0x0][0x228] ;  /* 0x00008a00ff1c1b82 */ /* 0x000f220000000a00 */
[----:B--2---:R-:W-:-:S07]  /*0410*/  IMAD.WIDE R22, R41, 0x8, R18 ;  /* 0x0000000829167825 */ /* 0x004fce00078e0212 */
[----:B------:R-:W2:Y:S01]  /*0420*/  @P2 LDC.64 R14, c[0x0][0x228] ;  /* 0x00008a00ff0e2b82 */ /* 0x000ea20000000a00 */
[----:B---3--:R-:W3:Y:S01]  /*0430*/  MUFU.RCP R0, R0 ;  /* 0x0000000000007308 */ /* 0x008ee20000001000 */
[----:B------:R-:W2:Y:S01]  /*0440*/  LDG.E.64 R22, desc[UR8][R22.64] ;  /* 0x0000000816167981 */ /* 0x000ea2000c1e1b00 */
[----:B---3--:R-:W-:-:S06]  /*0450*/  IADD3 R6, R0, 0xffffffe, RZ ;  /* 0x0ffffffe00067810 */ /* 0x008fcc0007ffe0ff */
[----:B------:R3:W1:Y:S02]  /*0460*/  F2I.FTZ.U32.TRUNC.NTZ R7, R6 ;  /* 0x0000000600077305 */ /* 0x000664000021f000 */
[----:B---3--:R-:W-:Y:S02]  /*0470*/  MOV R6, RZ ;  /* 0x000000ff00067202 */ /* 0x008fe40000000f00 */
[----:B-1----:R-:W-:-:S05]  /*0480*/  IADD3 R4, RZ, -R7, RZ ;  /* 0x80000007ff047210 */ /* 0x002fca0007ffe0ff */
[----:B------:R-:W-:Y:S01]  /*0490*/  IMAD R3, R4, R9, RZ ;  /* 0x0000000904037224 */ /* 0x000fe200078e02ff */
[----:B------:R-:W-:-:S03]  /*04a0*/  IABS R4, R41 ;  /* 0x0000002900047213 */ /* 0x000fc60000000000 */
[----:B------:R-:W-:-:S06]  /*04b0*/  IMAD.HI.U32 R7, R7, R3, R6 ;  /* 0x0000000307077227 */ /* 0x000fcc00078e0006 */
[----:B------:R-:W-:-:S05]  /*04c0*/  IMAD.HI.U32 R3, R7, R4, RZ ;  /* 0x0000000407037227 */ /* 0x000fca00078e00ff */
[----:B------:R-:W-:-:S05]  /*04d0*/  IADD3 R0, -R3, RZ, RZ ;  /* 0x000000ff03007210 */ /* 0x000fca0007ffe1ff */
[----:B------:R-:W-:Y:S01]  /*04e0*/  IMAD R0, R9, R0, R4 ;  /* 0x0000000009007224 */ /* 0x000fe200078e0204 */
[----:B------:R-:W-:-:S04]  /*04f0*/  LOP3.LUT R4, R41, R8, RZ, 0x3c, !PT ;  /* 0x0000000829047212 */ /* 0x000fc800078e3cff */
[----:B------:R-:W-:Y:S02]  /*0500*/  ISETP.GT.U32.AND P5, PT, R9, R0, PT ;  /* 0x000000000900720c */ /* 0x000fe40003fa4070 */
[----:B------:R-:W-:-:S11]  /*0510*/  ISETP.GE.AND P3, PT, R4, RZ, PT ;  /* 0x000000ff0400720c */ /* 0x000fd60003f66270 */
[-C--:B------:R-:W-:Y:S02]  /*0520*/  @!P5 IADD3 R0, R0, -R9.reuse, RZ ;  /* 0x800000090000d210 */ /* 0x080fe40007ffe0ff */
[----:B------:R-:W-:Y:S02]  /*0530*/  @!P5 IADD3 R3, R3, 0x1, RZ ;  /* 0x000000010303d810 */ /* 0x000fe40007ffe0ff */
[CC--:B------:R-:W-:Y:S02]  /*0540*/  ISETP.GE.U32.AND P4, PT, R0.reuse, R9.reuse, PT ;  /* 0x000000090000720c */ /* 0x0c0fe40003f86070 */
[----:B------:R-:W-:Y:S02]  /*0550*/  ISETP.GT.U32.AND P6, PT, R9, R0, PT ;  /* 0x000000000900720c */ /* 0x000fe40003fc4070 */
[----:B------:R-:W-:Y:S02]  /*0560*/  IADD3 R7, R0, -R9, RZ ;  /* 0x8000000900077210 */ /* 0x000fe40007ffe0ff */
[----:B------:R-:W-:-:S02]  /*0570*/  LOP3.LUT R9, RZ, R8, RZ, 0x33, !PT ;  /* 0x00000008ff097212 */ /* 0x000fc400078e33ff */
[----:B------:R-:W-:Y:S01]  /*0580*/  SEL R0, R7, R0, !P6 ;  /* 0x0000000007007207 */ /* 0x000fe20007000000 */
[----:B------:R-:W-:-:S03]  /*0590*/  IMAD.WIDE.U32 R6, R46, -0x77777777, RZ ;  /* 0x888888892e067825 */ /* 0x000fc600078e00ff */
[----:B------:R-:W-:Y:S02]  /*05a0*/  @!P0 IADD3 R0, -R0, RZ, RZ ;  /* 0x000000ff00008210 */ /* 0x000fe40007ffe1ff */
[----:B------:R-:W-:Y:S02]  /*05b0*/  @P4 IADD3 R3, R3, 0x1, RZ ;  /* 0x0000000103034810 */ /* 0x000fe40007ffe0ff */
[----:B------:R-:W-:Y:S02]  /*05c0*/  ISETP.NE.AND P4, PT, R8, RZ, PT ;  /* 0x000000ff0800720c */ /* 0x000fe40003f85270 */
[----:B------:R-:W-:Y:S02]  /*05d0*/  SHF.R.U32.HI R4, RZ, 0x3, R7 ;  /* 0x00000003ff047819 */ /* 0x000fe40000011607 */
[----:B------:R-:W-:Y:S01]  /*05e0*/  SEL R55, R9, R0, !P4 ;  /* 0x0000000009377207 */ /* 0x000fe20006000000 */
[----:B------:R-:W1:Y:S01]  /*05f0*/  @P1 LDC.64 R6, c[0x0][0x288] ;  /* 0x0000a200ff061b82 */ /* 0x000e620000000a00 */
[----:B------:R-:W-:Y:S01]  /*0600*/  @!P3 IADD3 R3, -R3, RZ, RZ ;  /* 0x000000ff0303b210 */ /* 0x000fe20007ffe1ff */
[----:B------:R-:W-:Y:S01]  /*0610*/  IMAD R4, R11, UR7, R4 ;  /* 0x000000070b047c24 */ /* 0x000fe2000f8e0204 */
[----:B------:R-:W-:Y:S01]  /*0620*/  SHF.R.S32.HI R11, RZ, 0x1f, R47 ;  /* 0x0000001fff0b7819 */ /* 0x000fe2000001142f */
[----:B------:R-:W-:Y:S01]  /*0630*/  IMAD R0, R55, 0x1e, RZ ;  /* 0x0000001e37007824 */ /* 0x000fe200078e02ff */
[----:B------:R-:W-:-:S02]  /*0640*/  SEL R9, R9, R3, !P4 ;  /* 0x0000000309097207 */ /* 0x000fc40006000000 */
[----:B------:R-:W-:Y:S02]  /*0650*/  IADD3 R4, R4, 0x40, RZ ;  /* 0x0000004004047810 */ /* 0x000fe40007ffe0ff */
[----:B------:R-:W-:Y:S02]  /*0660*/  IADD3 R56, P0, R47, R0, RZ ;  /* 0x000000002f387210 */ /* 0x000fe40007f1e0ff */
[----:B------:R-:W-:Y:S02]  /*0670*/  SHF.R.S32.HI R8, RZ, 0x1f, R9 ;  /* 0x0000001fff087819 */ /* 0x000fe40000011409 */
[----:B------:R-:W-:Y:S02]  /*0680*/  LEA.HI.X.SX32 R57, R0, R11, 0x1, P0 ;  /* 0x0000000b00397211 */ /* 0x000fe400000f0eff */
[----:B------:R-:W-:Y:S01]  /*0690*/  ISETP.GE.U32.AND P0, PT, R4, UR14, PT ;  /* 0x0000000e04007c0c */ /* 0x000fe2000bf06070 */
[----:B------:R-:W-:Y:S01]  /*06a0*/  IMAD R8, R8, UR12, RZ ;  /* 0x0000000c08087c24 */ /* 0x000fe2000f8e02ff */
[----:B------:R-:W-:Y:S01]  /*06b0*/  SHF.R.S32.HI R4, RZ, 0x1f, R4 ;  /* 0x0000001fff047819 */ /* 0x000fe20000011404 */
[----:B------:R-:W-:Y:S01]  /*06c0*/  IMAD.WIDE.U32 R56, R9, UR12, R56 ;  /* 0x0000000c09387c25 */ /* 0x000fe2000f8e0038 */
[----:B------:R-:W-:-:S02]  /*06d0*/  SHF.R.S32.HI R3, RZ, 0x1f, R42 ;  /* 0x0000001fff037819 */ /* 0x000fc4000001142a */
[----:B------:R-:W-:Y:S01]  /*06e0*/  ISETP.GE.AND.EX P0, PT, R4, UR15, PT, P0 ;  /* 0x0000000f04007c0c */ /* 0x000fe2000bf06300 */
[----:B------:R-:W-:Y:S01]  /*06f0*/  IMAD R59, R9, UR13, R8 ;  /* 0x0000000d093b7c24 */ /* 0x000fe2000f8e0208 */
[----:B------:R-:W-:Y:S01]  /*0700*/  ISETP.GE.U32.AND P3, PT, R42, UR14, PT ;  /* 0x0000000e2a007c0c */ /* 0x000fe2000bf66070 */
[----:B------:R-:W3:Y:S01]  /*0710*/  @P2 LDC.64 R8, c[0x0][0x288] ;  /* 0x0000a200ff082b82 */ /* 0x000ee20000000a00 */
[C---:B------:R-:W-:Y:S02]  /*0720*/  ISETP.LT.U32.AND P0, PT, R46.reuse, 0x1e0, !P0 ;  /* 0x000001e02e00780c */ /* 0x040fe40004701070 */
[----:B------:R-:W-:Y:S02]  /*0730*/  ISETP.GE.AND.EX P3, PT, R3, UR15, PT, P3 ;  /* 0x0000000f03007c0c */ /* 0x000fe4000bf66330 */
[----:B------:R-:W-:Y:S02]  /*0740*/  SHF.R.S32.HI R11, RZ, 0x1f, R45 ;  /* 0x0000001fff0b7819 */ /* 0x000fe4000001142d */
[----:B------:R-:W-:-:S02]  /*0750*/  ISETP.GT.U32.OR P3, PT, R46, 0x1df, P3 ;  /* 0x000001df2e00780c */ /* 0x000fc40001f64470 */
[----:B------:R-:W-:Y:S01]  /*0760*/  IADD3 R59, R57, R59, RZ ;  /* 0x0000003b393b7210 */ /* 0x000fe20007ffe0ff */
[----:B-1----:R-:W-:Y:S01]  /*0770*/  @P1 IMAD R4, R11, R6, RZ ;  /* 0x000000060b041224 */ /* 0x002fe200078e02ff */
[-C--:B------:R-:W-:Y:S02]  /*0780*/  @P1 MOV R58, R56.reuse ;  /* 0x00000038003a1202 */ /* 0x080fe40000000f00 */
[----:B------:R-:W-:Y:S01]  /*0790*/  @P2 MOV R24, R56 ;  /* 0x0000003800182202 */ /* 0x000fe20000000f00 */
[C---:B------:R-:W-:Y:S01]  /*07a0*/  @P1 IMAD R11, R45.reuse, R7, R4 ;  /* 0x000000072d0b1224 */ /* 0x040fe200078e0204 */
[----:B------:R-:W-:Y:S01]  /*07b0*/  @P2 MOV R25, R59 ;  /* 0x0000003b00192202 */ /* 0x000fe20000000f00 */
[----:B------:R-:W-:Y:S01]  /*07c0*/  @P1 IMAD.WIDE.U32 R12, R45, R6, R58 ;  /* 0x000000062d0c1225 */ /* 0x000fe200078e003a */
[----:B------:R-:W1:Y:S02]  /*07d0*/  @P0 LDC.64 R18, c[0x0][0x228] ;  /* 0x00008a00ff120b82 */ /* 0x000e640000000a00 */
[----:B------:R-:W-:-:S02]  /*07e0*/  @P1 SHF.L.U32 R21, R12, 0x2, RZ ;  /* 0x000000020c151819 */ /* 0x000fc400000006ff */
[----:B------:R-:W-:Y:S01]  /*07f0*/  @P1 IADD3 R13, R13, R11, RZ ;  /* 0x0000000b0d0d1210 */ /* 0x000fe20007ffe0ff */
[----:B---3--:R-:W-:-:S03]  /*0800*/  @P2 IMAD.WIDE.U32 R24, R44, R8, R24 ;  /* 0x000000082c182225 */ /* 0x008fc600078e0018 */
[----:B------:R-:W3:Y:S01]  /*0810*/  @P0 LDC.64 R6, c[0x0][0x288] ;  /* 0x0000a200ff060b82 */ /* 0x000ee20000000a00 */
[----:B0-----:R-:W-:Y:S01]  /*0820*/  @P1 IADD3 R30, P4, R21, R16, RZ ;  /* 0x00000010151e1210 */ /* 0x001fe20007f9e0ff */
[----:B------:R-:W-:Y:S01]  /*0830*/  @P2 IMAD R16, R37, R8, RZ ;  /* 0x0000000825102224 */ /* 0x000fe200078e02ff */
[----:B------:R-:W-:Y:S02]  /*0840*/  @P1 SHF.L.U64.HI R4, R12, 0x2, R13 ;  /* 0x000000020c041819 */ /* 0x000fe4000001020d */
[----:B----4-:R-:W-:Y:S01]  /*0850*/  @P1 IADD3 R28, P5, R21, R28, RZ ;  /* 0x0000001c151c1210 */ /* 0x010fe20007fbe0ff */
[----:B------:R-:W-:Y:S02]  /*0860*/  @P2 IMAD R9, R44, R9, R16 ;  /* 0x000000092c092224 */ /* 0x000fe400078e0210 */
[----:B------:R-:W0:Y:S01]  /*0870*/  @!P3 LDC.64 R10, c[0x0][0x288] ;  /* 0x0000a200ff0abb82 */ /* 0x000e220000000a00 */
[C---:B------:R-:W-:Y:S02]  /*0880*/  @P1 IADD3.X R31, R4.reuse, R17, RZ, P4, !PT ;  /* 0x00000011041f1210 */ /* 0x040fe400027fe4ff */
[----:B------:R-:W-:-:S05]  /*0890*/  @P1 IADD3.X R29, R4, R29, RZ, P5, !PT ;  /* 0x0000001d041d1210 */ /* 0x000fca0002ffe4ff */
[----:B------:R-:W4:Y:S01]  /*08a0*/  @P2 LDC.64 R12, c[0x0][0x230] ;  /* 0x00008c00ff0c2b82 */ /* 0x000f220000000a00 */
[----:B------:R-:W-:-:S07]  /*08b0*/  @P2 IADD3 R25, R25, R9, RZ ;  /* 0x0000000919192210 */ /* 0x000fce0007ffe0ff */
[----:B------:R-:W1:Y:S01]  /*08c0*/  @P0 LDC.64 R16, c[0x0][0x230] ;  /* 0x00008c00ff100b82 */ /* 0x000e620000000a00 */
[C---:B------:R-:W-:Y:S01]  /*08d0*/  @P2 SHF.L.U32 R49, R24.reuse, 0x2, RZ ;  /* 0x0000000218312819 */ /* 0x040fe200000006ff */
[----:B---3--:R-:W-:Y:S01]  /*08e0*/  @P0 IMAD R26, R35, R6, RZ ;  /* 0x00000006231a0224 */ /* 0x008fe200078e02ff */
[----:B------:R-:W-:-:S05]  /*08f0*/  @P2 SHF.L.U64.HI R4, R24, 0x2, R25 ;  /* 0x0000000218042819 */ /* 0x000fca0000010219 */
[----:B------:R-:W3:Y:S01]  /*0900*/  @!P3 LDC.64 R20, c[0x0][0x230] ;  /* 0x00008c00ff14bb82 */ /* 0x000ee20000000a00 */
[----:B------:R-:W-:Y:S02]  /*0910*/  @P0 MOV R24, R56 ;  /* 0x0000003800180202 */ /* 0x000fe40000000f00 */
[----:B------:R-:W-:-:S05]  /*0920*/  @P0 MOV R25, R59 ;  /* 0x0000003b00190202 */ /* 0x000fca0000000f00 */
[----:B------:R-:W3:Y:S01]  /*0930*/  @!P3 LDC.64 R8, c[0x0][0x228] ;  /* 0x00008a00ff08bb82 */ /* 0x000ee20000000a00 */
[C---:B------:R-:W-:Y:S02]  /*0940*/  @P0 IMAD R27, R43.reuse, R7, R26 ;  /* 0x000000072b1b0224 */ /* 0x040fe400078e021a */
[----:B------:R-:W-:Y:S01]  /*0950*/  @P0 IMAD.WIDE.U32 R6, R43, R6, R24 ;  /* 0x000000062b060225 */ /* 0x000fe200078e0018 */
[----:B------:R-:W-:Y:S02]  /*0960*/  @!P3 MOV R24, R56 ;  /* 0x000000380018b202 */ /* 0x000fe40000000f00 */
[----:B------:R-:W-:Y:S01]  /*0970*/  @!P3 MOV R25, R59 ;  /* 0x0000003b0019b202 */ /* 0x000fe20000000f00 */
[----:B0-----:R-:W-:Y:S01]  /*0980*/  @!P3 IMAD R3, R3, R10, RZ ;  /* 0x0000000a0303b224 */ /* 0x001fe200078e02ff */
[----:B--2---:R-:W-:Y:S02]  /*0990*/  @P2 IADD3 R14, P5, R49, R14, RZ ;  /* 0x0000000e310e2210 */ /* 0x004fe40007fbe0ff */
[----:B------:R-:W-:Y:S01]  /*09a0*/  @P0 IADD3 R27, R7, R27, RZ ;  /* 0x0000001b071b0210 */ /* 0x000fe20007ffe0ff */
[----:B------:R-:W-:Y:S01]  /*09b0*/  @!P3 IMAD R3, R42, R11, R3 ;  /* 0x0000000b2a03b224 */ /* 0x000fe200078e0203 */
[----:B------:R-:W-:Y:S01]  /*09c0*/  @P0 SHF.L.U32 R7, R6, 0x2, RZ ;  /* 0x0000000206070819 */ /* 0x000fe200000006ff */
[----:B------:R-:W-:Y:S01]  /*09d0*/  @!P3 IMAD.WIDE.U32 R10, R42, R10, R24 ;  /* 0x0000000a2a0ab225 */ /* 0x000fe200078e0018 */
[----:B------:R-:W-:-:S02]  /*09e0*/  @P2 IADD3.X R15, R4, R15, RZ, P5, !PT ;  /* 0x0000000f040f2210 */ /* 0x000fc40002ffe4ff */
[----:B----4-:R-:W-:Y:S02]  /*09f0*/  @P2 IADD3 R48, P4, R49, R12, RZ ;  /* 0x0000000c31302210 */ /* 0x010fe40007f9e0ff */
[----:B------:R-:W-:Y:S02]  /*0a00*/  @P0 SHF.L.U64.HI R6, R6, 0x2, R27 ;  /* 0x0000000206060819 */ /* 0x000fe4000001021b */
[----:B-1----:R-:W-:Y:S02]  /*0a10*/  @P0 IADD3 R60, P5, R7, R16, RZ ;  /* 0x00000010073c0210 */ /* 0x002fe40007fbe0ff */
[----:B------:R-:W-:Y:S02]  /*0a20*/  @!P3 IADD3 R3, R11, R3, RZ ;  /* 0x000000030b03b210 */ /* 0x000fe40007ffe0ff */
[----:B------:R-:W-:Y:S02]  /*0a30*/  @!P3 SHF.L.U32 R53, R10, 0x2, RZ ;  /* 0x000000020a35b819 */ /* 0x000fe400000006ff */
[----:B------:R-:W-:-:S02]  /*0a40*/  @P0 IADD3 R16, P6, R7, R18, RZ ;  /* 0x0000001207100210 */ /* 0x000fc40007fde0ff */
[----:B------:R-:W-:Y:S02]  /*0a50*/  @P2 IADD3.X R49, R4, R13, RZ, P4, !PT ;  /* 0x0000000d04312210 */ /* 0x000fe400027fe4ff */
[----:B------:R-:W-:Y:S02]  /*0a60*/  @P0 IADD3.X R61, R6, R17, RZ, P5, !PT ;  /* 0x00000011063d0210 */ /* 0x000fe40002ffe4ff */
[----:B------:R-:W-:Y:S02]  /*0a70*/  @!P3 SHF.L.U64.HI R10, R10, 0x2, R3 ;  /* 0x000000020a0ab819 */ /* 0x000fe40000010203 */
[C---:B---3--:R-:W-:Y:S02]  /*0a80*/  @!P3 IADD3 R50, P4, R53.reuse, R20, RZ ;  /* 0x000000143532b210 */ /* 0x048fe40007f9e0ff */
[----:B------:R-:W-:Y:S02]  /*0a90*/  @!P3 IADD3 R52, P5, R53, R8, RZ ;  /* 0x000000083534b210 */ /* 0x000fe40007fbe0ff */
[----:B------:R-:W-:-:S02]  /*0aa0*/  CS2R R24, SRZ ;  /* 0x0000000000187805 */ /* 0x000fc4000001ff00 */
[----:B------:R-:W-:Y:S02]  /*0ab0*/  @P0 IADD3.X R17, R6, R19, RZ, P6, !PT ;  /* 0x0000001306110210 */ /* 0x000fe400037fe4ff */
[----:B------:R-:W-:Y:S02]  /*0ac0*/  CS2R R18, SRZ ;  /* 0x0000000000127805 */ /* 0x000fe4000001ff00 */
[----:B------:R-:W-:Y:S02]  /*0ad0*/  MOV R7, RZ ;  /* 0x000000ff00077202 */ /* 0x000fe40000000f00 */
[----:B------:R-:W-:Y:S02]  /*0ae0*/  CS2R R12, SRZ ;  /* 0x00000000000c7805 */ /* 0x000fe4000001ff00 */
[----:B------:R-:W-:Y:S01]  /*0af0*/  MOV R6, RZ ;  /* 0x000000ff00067202 */ /* 0x000fe20000000f00 */
[----:B------:R-:W5:Y:S01]  /*0b00*/  @P1 LDG.E.64 R24, desc[UR8][R30.64] ;  /* 0x000000081e181981 */ /* 0x000f62000c1e1b00 */
[----:B------:R-:W-:-:S02]  /*0b10*/  @!P3 IADD3.X R51, R10, R21, RZ, P4, !PT ;  /* 0x000000150a33b210 */ /* 0x000fc400027fe4ff */
[----:B------:R-:W-:Y:S02]  /*0b20*/  @!P3 IADD3.X R53, R10, R9, RZ, P5, !PT ;  /* 0x000000090a35b210 */ /* 0x000fe40002ffe4ff */
[----:B------:R-:W5:Y:S04]  /*0b30*/  @P1 LDG.E.64 R6, desc[UR8][R28.64] ;  /* 0x000000081c061981 */ /* 0x000f68000c1e1b00 */
[----:B------:R-:W5:Y:S04]  /*0b40*/  @!P3 LDG.E.64 R18, desc[UR8][R50.64] ;  /* 0x000000083212b981 */ /* 0x000f68000c1e1b00 */
[----:B------:R-:W5:Y:S01]  /*0b50*/  @!P3 LDG.E.64 R12, desc[UR8][R52.64] ;  /* 0x00000008340cb981 */ /* 0x000f62000c1e1b00 */
[----:B------:R-:W-:-:S02]  /*0b60*/  CS2R R20, SRZ ;  /* 0x0000000000147805 */ /* 0x000fc4000001ff00 */
[----:B------:R-:W-:-:S04]  /*0b70*/  CS2R R10, SRZ ;  /* 0x00000000000a7805 */ /* 0x000fc8000001ff00 */
[----:B------:R-:W5:Y:S04]  /*0b80*/  @P0 LDG.E.64 R20, desc[UR8][R60.64] ;  /* 0x000000083c140981 */ /* 0x000f68000c1e1b00 */
[----:B------:R-:W5:Y:S01]  /*0b90*/  @P0 LDG.E.64 R10, desc[UR8][R16.64] ;  /* 0x00000008100a0981 */ /* 0x000f62000c1e1b00 */
[----:B------:R-:W-:-:S06]  /*0ba0*/  CS2R R26, SRZ ;  /* 0x00000000001a7805 */ /* 0x000fcc000001ff00 */
[----:B------:R0:W5:Y:S01]  /*0bb0*/  @P2 LDG.E.64 R26, desc[UR8][R48.64] ;  /* 0x00000008301a2981 */ /* 0x000162000c1e1b00 */
[----:B------:R-:W-:-:S05]  /*0bc0*/  FFMA.FTZ R4, -R22, R22, R23 ;  /* 0x0000001616047223 */ /* 0x000fca0000010117 */
[----:B------:R-:W-:-:S13]  /*0bd0*/  FSETP.GTU.FTZ.AND P0, PT, R4, RZ, PT ;  /* 0x000000ff0400720b */ /* 0x000fda0003f1c000 */
[----:B------:R-:W1:Y:S01]  /*0be0*/  @P0 LDC R3, c[0x0][0x250] ;  /* 0x00009400ff030b82 */ /* 0x000e620000000800 */
[----:B0-----:R-:W-:Y:S02]  /*0bf0*/  MOV R48, 0x3f800000 ;  /* 0x3f80000000307802 */ /* 0x001fe40000000f00 */
[----:B------:R-:W-:Y:S01]  /*0c00*/  CS2R R8, SRZ ;  /* 0x0000000000087805 */ /* 0x000fe2000001ff00 */
[----:B------:R-:W-:Y:S01]  /*0c10*/  BSSY B0, `(.L_x_1380) ;  /* 0x0000012000007945 */ /* 0x000fe20003800000 */
[----:B------:R-:W-:-:S04]  /*0c20*/  CS2R R16, SRZ ;  /* 0x0000000000107805 */ /* 0x000fc8000001ff00 */
[----:B------:R0:W5:Y:S01]  /*0c30*/  @P2 LDG.E.64 R8, desc[UR8][R14.64] ;  /* 0x000000080e082981 */ /* 0x000162000c1e1b00 */
[----:B-1----:R-:W-:-:S04]  /*0c40*/  @P0 FADD.FTZ R3, R4, R3 ;  /* 0x0000000304030221 */ /* 0x002fc80000010000 */
[----:B------:R1:W2:Y:S01]  /*0c50*/  @P0 MUFU.RSQ R48, R3 ;  /* 0x0000000300300308 */ /* 0x0002a20000001400 */
[----:B------:R-:W-:Y:S02]  /*0c60*/  ISETP.GT.U32.AND P0, PT, R46, 0x1df, PT ;  /* 0x000001df2e00780c */ /* 0x000fe40003f04070 */
[----:B0-----:R-:W-:-:S11]  /*0c70*/  CS2R R14, SRZ ;  /* 0x00000000000e7805 */ /* 0x001fd6000001ff00 */
[----:B-1----:R-:W-:Y:S05]  /*0c80*/  @P0 BRA `(.L_x_1381) ;  /* 0x0000000000280947 */ /* 0x002fea0003800000 */
        /* <DEDUP_REMOVED lines=10> */
.L_x_1381:
[----:B------:R-:W-:Y:S05]  /*0d30*/  BSYNC B0 ;  /* 0x0000000000007941 */ /* 0x000fea0003800000 */
.L_x_1380:
[----:B------:R-:W-:Y:S01]  /*0d40*/  ISETP.NE.AND P3, PT, RZ, UR10, PT ;  /* 0x0000000aff007c0c */ /* 0x000fe2000bf65270 */
[C---:B-----5:R-:W-:Y:S01]  /*0d50*/  FADD.FTZ R49, -R22.reuse, R24 ;  /* 0x0000001816317221 */ /* 0x060fe20000010100 */
[C---:B------:R-:W-:Y:S01]  /*0d60*/  FADD.FTZ R23, -R22.reuse, R25 ;  /* 0x0000001916177221 */ /* 0x040fe20000010100 */
[C---:B------:R-:W-:Y:S01]  /*0d70*/  FADD.FTZ R3, -R22.reuse, R26 ;  /* 0x0000001a16037221 */ /* 0x040fe20000010100 */
[----:B------:R-:W-:Y:S01]  /*0d80*/  FADD.FTZ R27, -R22, R27 ;  /* 0x0000001b161b7221 */ /* 0x000fe20000010100 */
[----:B------:R-:W-:Y:S01]  /*0d90*/  MOV R26, R6 ;  /* 0x00000006001a7202 */ /* 0x000fe20000000f00 */
[-C--:B--2---:R-:W-:Y:S01]  /*0da0*/  FMUL.FTZ R49, R49, R48.reuse ;  /* 0x0000003031317220 */ /* 0x084fe20000410000 */
        /* <DEDUP_REMOVED lines=22> */
.L_x_1382:
[----:B0-----:R-:W-:Y:S01]  /*0f10*/  FMUL.FTZ R28, R26, R14 ;  /* 0x0000000e1a1c7220 */ /* 0x001fe20000410000 */
        /* <DEDUP_REMOVED lines=17> */
[----:B0-----:R-:W-:-:S04]  /*1030*/  FADD.FTZ R54, -R52, 1 ;  /* 0x3f80000034367421 */ /* 0x001fc80000010100 */
[----:B------:R-:W-:Y:S01]  /*1040*/  FFMA.FTZ R54, R23, R54, 1 ;  /* 0x3f80000017367423 */ /* 0x000fe20000010036 */
[----:B------:R-:W-:Y:S01]  /*1050*/  FMUL.FTZ R23, R9, R52 ;  /* 0x0000003409177220 */ /* 0x000fe20000410000 */
[----:B-1----:R-:W-:-:S03]  /*1060*/  FADD.FTZ R53, -R51, 1 ;  /* 0x3f80000033357421 */ /* 0x002fc60000010100 */
[----:B------:R-:W-:Y:S01]  /*1070*/  FMUL.FTZ R23, R23, R54 ;  /* 0x0000003617177220 */ /* 0x000fe20000410000 */
[----:B------:R-:W-:Y:S01]  /*1080*/  FFMA.FTZ R53, R24, R53, 1 ;  /* 0x3f80000018357423 */ /* 0x000fe20000010035 */
[----:B------:R-:W-:-:S04]  /*1090*/  FMUL.FTZ R24, R8, R51 ;  /* 0x0000003308187220 */ /* 0x000fc80000410000 */
[----:B------:R-:W-:-:S07]  /*10a0*/  FMUL.FTZ R24, R24, R53 ;  /* 0x0000003518187220 */ /* 0x000fce0000410000 */
.L_x_1383:
[----:B------:R-:W-:Y:S01]  /*10b0*/  FFMA.FTZ R50, R0, R29, R31 ;  /* 0x0000001d00327223 */ /* 0x000fe2000001001f */
[----:B------:R-:W-:Y:S01]  /*10c0*/  FMUL.FTZ R30, R24, R14 ;  /* 0x0000000e181e7220 */ /* 0x000fe20000410000 */
[----:B------:R-:W-:Y:S01]  /*10d0*/  FADD.FTZ R29, R29, R28 ;  /* 0x0000001c1d1d7221 */ /* 0x000fe20000010000 */
[C---:B------:R-:W-:Y:S01]  /*10e0*/  FADD.FTZ R51, -R22.reuse, R20 ;  /* 0x0000001416337221 */ /* 0x040fe20000010100 */
[----:B------:R-:W-:Y:S01]  /*10f0*/  FADD.FTZ R31, -R22, R21 ;  /* 0x00000015161f7221 */ /* 0x000fe20000010100 */
[----:B------:R-:W-:Y:S01]  /*1100*/  FFMA.FTZ R27, R3, R30, R50 ;  /* 0x0000001e031b7223 */ /* 0x000fe20000010032 */
[----:B------:R-:W-:Y:S01]  /*1110*/  FADD.FTZ R28, R29, R30 ;  /* 0x0000001e1d1c7221 */ /* 0x000fe20000010000 */
[----:B------:R-:W-:Y:S01]  /*1120*/  MOV R21, R10 ;  /* 0x0000000a00157202 */ /* 0x000fe20000000f00 */
[-C--:B------:R-:W-:Y:S01]  /*1130*/  FMUL.FTZ R51, R51, R48.reuse ;  /* 0x0000003033337220 */ /* 0x080fe20000410000 */
[----:B------:R-:W-:Y:S01]  /*1140*/  MOV R20, R11 ;  /* 0x0000000b00147202 */ /* 0x000fe20000000f00 */
        /* <DEDUP_REMOVED lines=15> */
[----:B-1----:R-:W-:-:S04]  /*1240*/  FADD.FTZ R21, -R54, 1 ;  /* 0x3f80000036157421 */ /* 0x002fc80000010100 */
[----:B------:R-:W-:Y:S01]  /*1250*/  FFMA.FTZ R61, R20, R21, 1 ;  /* 0x3f800000143d7423 */ /* 0x000fe20000010015 */
[----:B------:R-:W-:Y:S01]  /*1260*/  FMUL.FTZ R21, R10, R31 ;  /* 0x0000001f0a157220 */ /* 0x000fe20000410000 */
[----:B------:R-:W-:-:S03]  /*1270*/  FMUL.FTZ R20, R11, R54 ;  /* 0x000000360b147220 */ /* 0x000fc60000410000 */
[----:B------:R-:W-:Y:S01]  /*1280*/  FMUL.FTZ R21, R21, R60 ;  /* 0x0000003c15157220 */ /* 0x000fe20000410000 */
[----:B------:R-:W-:-:S07]  /*1290*/  FMUL.FTZ R20, R20, R61 ;  /* 0x0000003d14147220 */ /* 0x000fce0000410000 */
.L_x_1384:
        /* <DEDUP_REMOVED lines=25> */
[----:B-1----:R-:W-:Y:S01]  /*1430*/  FADD.FTZ R60, -R28, 1 ;  /* 0x3f8000001c3c7421 */ /* 0x002fe20000010100 */
[----:B------:R-:W-:-:S03]  /*1440*/  FMUL.FTZ R30, R13, R28 ;  /* 0x0000001c0d1e7220 */ /* 0x000fc60000410000 */
[----:B------:R-:W-:Y:S01]  /*1450*/  FFMA.FTZ R61, R27, R60, 1 ;  /* 0x3f8000001b3d7423 */ /* 0x000fe2000001003c */
[----:B------:R-:W-:-:S04]  /*1460*/  FMUL.FTZ R27, R12, R31 ;  /* 0x0000001f0c1b7220 */ /* 0x000fc80000410000 */
[----:B------:R-:W-:Y:S01]  /*1470*/  FMUL.FTZ R27, R27, R18 ;  /* 0x000000121b1b7220 */ /* 0x000fe20000410000 */
[----:B------:R-:W-:-:S07]  /*1480*/  FMUL.FTZ R18, R30, R61 ;  /* 0x0000003d1e127220 */ /* 0x000fce0000410000 */
.L_x_1385:
        /* <DEDUP_REMOVED lines=8> */
[----:B------:R-:W-:Y:S01]  /*1510*/  FFMA.FTZ R30, R49, R26, RZ ;  /* 0x0000001a311e7223 */ /* 0x000fe200000100ff */
[----:B------:R-:W-:Y:S01]  /*1520*/  FFMA.FTZ R22, R52, R29, R19 ;  /* 0x0000001d34167223 */ /* 0x000fe20000010013 */
[----:B------:R-:W-:Y:S01]  /*1530*/  FADD.FTZ R19, R29, R28 ;  /* 0x0000001c1d137221 */ /* 0x000fe20000010000 */
[----:B------:R-:W-:Y:S01]  /*1540*/  FADD.FTZ R31, RZ, R26 ;  /* 0x0000001aff1f7221 */ /* 0x000fe20000010000 */
[----:B------:R-:W-:Y:S01]  /*1550*/  FFMA.FTZ R26, R3, R24, R30 ;  /* 0x00000018031a7223 */ /* 0x000fe2000001001e */
[----:B------:R-:W-:Y:S01]  /*1560*/  UMOV UR6, 0x400 ;  /* 0x0000040000067882 */ /* 0x000fe20000000000 */
[----:B------:R-:W1:Y:S01]  /*1570*/  SHFL.DOWN PT, R29, R22, 0x1, 0x1f ;  /* 0x08201f00161d7f89 */ /* 0x000e6200000e0000 */
[----:B------:R-:W-:Y:S01]  /*1580*/  FADD.FTZ R30, R31, R24 ;  /* 0x000000181f1e7221 */ /* 0x000fe20000010000 */
[----:B------:R-:W-:Y:S01]  /*1590*/  FADD.FTZ R24, RZ, R25 ;  /* 0x00000019ff187221 */ /* 0x000fe20000010000 */
[----:B------:R-:W-:Y:S01]  /*15a0*/  FFMA.FTZ R25, R0, R25, RZ ;  /* 0x0000001900197223 */ /* 0x000fe200000100ff */
[----:B------:R-:W2:Y:S01]  /*15b0*/  SHFL.DOWN PT, R28, R19, 0x1, 0x1f ;  /* 0x08201f00131c7f89 */ /* 0x000ea200000e0000 */
[----:B------:R-:W-:Y:S01]  /*15c0*/  UIADD3 UR5, UR6, 0xa0, URZ ;  /* 0x000000a006057890 */ /* 0x000fe2000fffe03f */
[----:B------:R-:W-:Y:S01]  /*15d0*/  FADD.FTZ R31, R24, R23 ;  /* 0x00000017181f7221 */ /* 0x000fe20000010000 */
[----:B------:R-:W-:Y:S01]  /*15e0*/  FFMA.FTZ R25, R4, R23, R25 ;  /* 0x0000001704197223 */ /* 0x000fe20000010019 */
[----:B------:R-:W-:Y:S01]  /*15f0*/  FFMA.FTZ R26, R51, R21, R26 ;  /* 0x00000015331a7223 */ /* 0x000fe2000001001a */
[----:B------:R-:W-:Y:S01]  /*1600*/  FADD.FTZ R30, R30, R21 ;  /* 0x000000151e1e7221 */ /* 0x000fe20000010000 */
[----:B------:R-:W-:Y:S01]  /*1610*/  ISETP.NE.AND P4, PT, R46, RZ, PT ;  /* 0x000000ff2e00720c */ /* 0x000fe20003f85270 */
[----:B------:R-:W-:Y:S01]  /*1620*/  FADD.FTZ R31, R31, R20 ;  /* 0x000000141f1f7221 */ /* 0x000fe20000010000 */
[----:B------:R-:W-:Y:S01]  /*1630*/  FFMA.FTZ R25, R50, R20, R25 ;  /* 0x0000001432197223 */ /* 0x000fe20000010019 */
[----:B------:R-:W-:Y:S01]  /*1640*/  FFMA.FTZ R24, R53, R27, R26 ;  /* 0x0000001b35187223 */ /* 0x000fe2000001001a */
[----:B------:R-:W-:Y:S01]  /*1650*/  FADD.FTZ R26, R30, R27 ;  /* 0x0000001b1e1a7221 */ /* 0x000fe20000010000 */
[----:B------:R-:W-:Y:S01]  /*1660*/  FADD.FTZ R27, R31, R18 ;  /* 0x000000121f1b7221 */ /* 0x000fe20000010000 */
[----:B------:R-:W-:Y:S01]  /*1670*/  FFMA.FTZ R25, R52, R18, R25 ;  /* 0x0000001234197223 */ /* 0x000fe20000010019 */
[----:B0-----:R-:W-:Y:S01]  /*1680*/  ULEA UR5, UR11, UR5, 0x18 ;  /* 0x000000050b057291 */ /* 0x001fe2000f8ec03f */
[----:B------:R-:W-:Y:S01]  /*1690*/  BSSY B0, `(.L_x_1386) ;  /* 0x0000044000007945 */ /* 0x000fe20003800000 */
[----:B------:R-:W-:-:S04]  /*16a0*/  ISETP.GT.U32.AND P5, PT, R46, 0xe, PT ;  /* 0x0000000e2e00780c */ /* 0x000fc80003fa4070 */
        /* <DEDUP_REMOVED lines=66> */
.L_x_1387:
[----:B------:R-:W-:Y:S05]  /*1ad0*/  BSYNC B0 ;  /* 0x0000000000007941 */ /* 0x000fea0003800000 */
.L_x_1386:
        /* <DEDUP_REMOVED lines=157> */
[----:B------:R-:W-:-:S07]  /*24b0*/  FADD.FTZ R27, R60, R31 ;  /* 0x0000001f3c1b7221 */ /* 0x000fce0000010000 */
.L_x_1389:
[----:B------:R-:W-:Y:S05]  /*24c0*/  BSYNC B0 ;  /* 0x0000000000007941 */ /* 0x000fea0003800000 */
.L_x_1388:
[----:B------:R-:W1:Y:S01]  /*24d0*/  LDC R28, c[0x0][0xc] ;  /* 0x00000300ff1c7b82 */ /* 0x000e620000000800 */
[----:B------:R-:W-:Y:S01]  /*24e0*/  IMAD R55, R55, 0xf, R46 ;  /* 0x0000000f37377824 */ /* 0x000fe200078e022e */
[----:B------:R-:W-:Y:S06]  /*24f0*/  BSSY B0, `(.L_x_1390) ;  /* 0x0000010000007945 */ /* 0x000fec0003800000 */
[----:B------:R-:W2:Y:S01]  /*2500*/  LDC.64 R22, c[0x0][0x268] ;  /* 0x00009a00ff167b82 */ /* 0x000ea20000000a00 */
[----:B-1----:R-:W-:Y:S01]  /*2510*/  ISETP.GE.U32.AND P0, PT, R28, 0x2, PT ;  /* 0x000000021c00780c */ /* 0x002fe20003f06070 */
[----:B--2---:R-:W-:Y:S01]  /*2520*/  IMAD.WIDE R22, R55, 0x4, R22 ;  /* 0x0000000437167825 */ /* 0x004fe200078e0216 */
[----:B------:R-:W-:Y:S11]  /*2530*/  @P5 BRA `(.L_x_1391) ;  /* 0x00000000002c5947 */ /* 0x000ff60003800000 */
        /* <DEDUP_REMOVED lines=11> */
.L_x_1391:
[----:B------:R-:W-:Y:S05]  /*25f0*/  BSYNC B0 ;  /* 0x0000000000007941 */ /* 0x000fea0003800000 */
.L_x_1390:
[----:B------:R-:W-:Y:S05]  /*2600*/  @!P0 BRA `(.L_x_1392) ;  /* 0x0000001000888947 */ /* 0x000fea0003800000 */
[----:B------:R-:W1:Y:S01]  /*2610*/  LDC.64 R20, c[0x0][0x258] ;  /* 0x00009600ff147b82 */ /* 0x000e620000000a00 */
[----:B--2---:R-:W-:-:S05]  /*2620*/  LOP3.LUT R23, R40, 0x1, RZ, 0xc0, !PT ;  /* 0x0000000128177812 */ /* 0x004fca00078ec0ff */
        /* <DEDUP_REMOVED lines=9> */
[----:B------:R-:W2:Y:S01]  /*26c0*/  S2UR UR11, SR_CTAID.Y ;  /* 0x00000000000b79c3 */ /* 0x000ea20000002600 */
[----:B------:R-:W-:Y:S01]  /*26d0*/  HFMA2.MMA R24, -RZ, RZ, 0, 5.9604644775390625e-08 ;  /* 0x00000001ff187435 */ /* 0x000fe200000001ff */
[----:B------:R-:W-:Y:S01]  /*26e0*/  VOTEU.ANY UR5, UPT, PT ;  /* 0x0000000000057886 */ /* 0x000fe200038e0100 */
[----:B------:R-:W-:Y:S01]  /*26f0*/  LOP3.LUT P0, RZ, R40, 0x2, RZ, 0xc0, !PT ;  /* 0x0000000228ff7812 */ /* 0x000fe2000780c0ff */
[----:B------:R-:W-:Y:S02]  /*2700*/  UFLO.U32 UR6, UR5 ;  /* 0x00000005000672bd */ /* 0x000fe400080e0000 */
[----:B------:R-:W-:Y:S01]  /*2710*/  UPOPC UR5, UR5 ;  /* 0x00000005000572bf */ /* 0x000fe20008000000 */
[----:B------:R-:W-:-:S04]  /*2720*/  SEL R27, R28, RZ, !P0 ;  /* 0x000000ff1c1b7207 */ /* 0x000fc80004000000 */
[----:B------:R-:W-:Y:S02]  /*2730*/  SEL R24, R24, 0xffffffff, !P0 ;  /* 0xffffffff18187807 */ /* 0x000fe40004000000 */
[----:B------:R-:W-:-:S03]  /*2740*/  ISETP.NE.AND P0, PT, R27, -0x1, PT ;  /* 0xffffffff1b00780c */ /* 0x000fc60003f05270 */
[----:B------:R-:W-:Y:S01]  /*2750*/  IMAD R25, R24, UR5, RZ ;  /* 0x0000000518197c24 */ /* 0x000fe2000f8e02ff */
[----:B--2---:R-:W-:-:S05]  /*2760*/  MOV R39, UR11 ;  /* 0x0000000b00277c02 */ /* 0x004fca0008000f00 */
[----:B------:R-:W-:Y:S01]  /*2770*/  IMAD R23, R38, UR7, R39 ;  /* 0x0000000726177c24 */ /* 0x000fe2000f8e0227 */
[----:B-1----:R-:W-:-:S03]  /*2780*/  ISETP.EQ.U32.AND P5, PT, R36, UR6, PT ;  /* 0x0000000624007c0c */ /* 0x002fc6000bfa2070 */
[----:B------:R-:W-:-:S05]  /*2790*/  IMAD.WIDE.U32 R22, R23, 0x8, R30 ;  /* 0x0000000817167825 */ /* 0x000fca00078e001e */
[----:B------:R1:W-:Y:S05]  /*27a0*/  STG.E.64 desc[UR8][R22.64], R18 ;  /* 0x0000001216007986 */ /* 0x0003ea000c101b08 */
[----:B------:R-:W-:Y:S06]  /*27b0*/  @P5 MEMBAR.ALL.GPU ;  /* 0x0000000000005992 */ /* 0x000fec000000a000 */
[----:B------:R-:W-:-:S00]  /*27c0*/  @P5 ERRBAR ;  /* 0x00000000000059ab */ /* 0x000fc00000000000 */
[----:B------:R-:W-:Y:S06]  /*27d0*/  @P5 CGAERRBAR ;  /* 0x00000000000055ab */ /* 0x000fec0000000000 */
[----:B------:R1:W-:Y:S01]  /*27e0*/  @P5 REDG.E.ADD.S32.STRONG.GPU desc[UR8][R20.64], R25 ;  /* 0x000000191400598e */ /* 0x0003e2000c10e388 */
[----:B------:R-:W-:Y:S05]  /*27f0*/  @!P0 BRA `(.L_x_1393) ;  /* 0x0000000000148947 */ /* 0x000fea0003800000 */
.L_x_1394:
[----:B-1----:R-:W2:Y:S04]  /*2800*/  LDG.E.STRONG.GPU R22, desc[UR8][R20.64] ;  /* 0x0000000814167981 */ /* 0x002ea8000c1ef900 */
[----:B--2---:R-:W-:Y:S01]  /*2810*/  CCTL.IVALL ;  /* 0x00000000ff00798f */ /* 0x004fe20002000000 */
[----:B------:R-:W-:Y:S05]  /*2820*/  YIELD ;  /* 0x0000000000007946 */ /* 0x000fea0003800000 */
[----:B------:R-:W-:-:S13]  /*2830*/  ISETP.NE.AND P0, PT, R22, R27, PT ;  /* 0x0000001b1600720c */ /* 0x000fda0003f05270 */
[----:B------:R-:W-:Y:S05]  /*2840*/  @P0 BRA `(.L_x_1394) ;  /* 0xfffffffc00ec0947 */ /* 0x000fea000383ffff */
.L_x_1393:
        /* <DEDUP_REMOVED lines=13> */
[----:B------:R-:W-:Y:S02]  /*2920*/  ISETP.GT.AND P5, PT, R26, 0xc, PT ;  /* 0x0000000c1a00780c */ /* 0x000fe40003fa4270 */
[----:B------:R-:W-:-:S11]  /*2930*/  PLOP3.LUT P0, PT, PT, PT, PT, 0x80, 0x0 ;  /* 0x000000000000781c */ /* 0x000fd60003f0f070 */
[----:B------:R-:W-:Y:S05]  /*2940*/  @!P5 BRA `(.L_x_1397) ;  /* 0x0000000400d0d947 */ /* 0x000fea0003800000 */
[----:B------:R-:W-:-:S13]  /*2950*/  PLOP3.LUT P0, PT, PT, PT, PT, 0x8, 0x0 ;  /* 0x000000000000781c */ /* 0x000fda0003f0e170 */
.L_x_1398:
        /* <DEDUP_REMOVED lines=115> */
.L_x_1397:
        /* <DEDUP_REMOVED lines=61> */
.L_x_1399:
[----:B------:R-:W-:-:S13]  /*3460*/  ISETP.NE.OR P0, PT, R26, RZ, P0 ;  /* 0x000000ff1a00720c */ /* 0x000fda0000705670 */
[----:B------:R-:W-:Y:S05]  /*3470*/  @!P0 BRA `(.L_x_1395) ;  /* 0x00000000007c8947 */ /* 0x000fea0003800000 */
.L_x_1396:
        /* <DEDUP_REMOVED lines=31> */
.L_x_1395:
[----:B------:R-:W-:-:S13]  /*3670*/  LOP3.LUT P0, R28, R28, 0x3, RZ, 0xc0, !PT ;  /* 0x000000031c1c7812 */ /* 0x000fda000780c0ff */
        /* <DEDUP_REMOVED lines=10> */
.L_x_1401:
[----:B------:R-:W-:Y:S05]  /*3720*/  BSYNC B0 ;  /* 0x0000000000007941 */ /* 0x000fea0003800000 */
.L_x_1400:
        /* <DEDUP_REMOVED lines=16> */
.L_x_1392:
[----:B------:R-:W3:Y:S01]  /*3830*/  S2UR UR6, SR_CgaCtaId ;  /* 0x00000000000679c3 */ /* 0x000ee20000008800 */
[----:B------:R-:W-:Y:S01]  /*3840*/  UMOV UR5, 0x400 ;  /* 0x0000040000057882 */ /* 0x000fe20000000000 */
[----:B-12---:R-:W-:Y:S01]  /*3850*/  IMAD.WIDE.U32 R22, R46, -0x77777777, RZ ;  /* 0x888888892e167825 */ /* 0x006fe200078e00ff */
[----:B------:R-:W-:-:S04]  /*3860*/  ULDC.64 UR12, c[0x0][0x290] ;  /* 0x0000a400000c7ab9 */ /* 0x000fc80000000a00 */
[----:B------:R-:W-:Y:S01]  /*3870*/  SHF.R.U32.HI R22, RZ, 0x3, R23 ;  /* 0x00000003ff167819 */ /* 0x000fe20000011617 */
[----:B------:R-:W1:Y:S01]  /*3880*/  LDC R25, c[0x0][0x2ac] ;  /* 0x0000ab00ff197b82 */ /* 0x000e620000000800 */
[----:B---3--:R-:W-:-:S03]  /*3890*/  ULEA UR5, UR6, UR5, 0x18 ;  /* 0x0000000506057291 */ /* 0x008fc6000f8ec03f */
[----:B-1----:R-:W-:-:S06]  /*38a0*/  IMAD R22, R25, UR7, R22 ;  /* 0x0000000719167c24 */ /* 0x002fcc000f8e0216 */
[----:B------:R-:W-:Y:S01]  /*38b0*/  @!P4 STS.64 [UR5+0x90], R18 ;  /* 0x00009012ff00c988 */ /* 0x000fe20008000a05 */
[----:B------:R-:W-:Y:S01]  /*38c0*/  BAR.SYNC.DEFER_BLOCKING 0x0 ;  /* 0x0000000000007b1d */ /* 0x000fe20000010000 */
[----:B------:R-:W-:Y:S02]  /*38d0*/  IADD3 R23, R22, 0x40, RZ ;  /* 0x0000004016177810 */ /* 0x000fe40007ffe0ff */
[----:B------:R-:W-:Y:S02]  /*38e0*/  SHF.R.S32.HI R22, RZ, 0x1f, R42 ;  /* 0x0000001fff167819 */ /* 0x000fe4000001142a */
[----:B------:R-:W-:Y:S02]  /*38f0*/  ISETP.GE.U32.AND P4, PT, R42, UR12, PT ;  /* 0x0000000c2a007c0c */ /* 0x000fe4000bf86070 */
[----:B------:R-:W-:Y:S02]  /*3900*/  ISETP.GE.U32.AND P0, PT, R23, UR12, PT ;  /* 0x0000000c17007c0c */ /* 0x000fe4000bf06070 */
[----:B------:R-:W-:-:S02]  /*3910*/  SHF.R.S32.HI R23, RZ, 0x1f, R23 ;  /* 0x0000001fff177819 */ /* 0x000fc40000011417 */
[----:B------:R-:W-:Y:S02]  /*3920*/  ISETP.GE.AND.EX P5, PT, R22, UR13, PT, P4 ;  /* 0x0000000d16007c0c */ /* 0x000fe4000bfa6340 */
[----:B------:R-:W-:Y:S02]  /*3930*/  ISETP.GE.AND.EX P4, PT, R23, UR13, PT, P0 ;  /* 0x0000000d17007c0c */ /* 0x000fe4000bf86300 */
[C---:B------:R-:W-:Y:S02]  /*3940*/  ISETP.GT.U32.OR P0, PT, R46.reuse, 0x1df, P5 ;  /* 0x000001df2e00780c */ /* 0x040fe40002f04470 */
[----:B------:R-:W-:Y:S01]  /*3950*/  ISETP.LT.U32.AND P4, PT, R46, 0x1e0, !P4 ;  /* 0x000001e02e00780c */ /* 0x000fe20006781070 */
[----:B------:R-:W1:Y:S01]  /*3960*/  LDS.64 R20, [UR5+0x90] ;  /* 0x00009005ff147984 */ /* 0x000e620008000a00 */
[----:B------:R-:W-:Y:S02]  /*3970*/  ULDC UR5, c[0x0][0x2bc] ;  /* 0x0000af0000057ab9 */ /* 0x000fe40000000800 */
[----:B-1----:R-:W-:Y:S01]  /*3980*/  FMUL.FTZ R23, R20, UR5 ;  /* 0x0000000514177c20 */ /* 0x002fe20008410000 */
[----:B------:R-:W-:Y:S01]  /*3990*/  FMUL.FTZ R24, R21, UR5 ;  /* 0x0000000515187c20 */ /* 0x000fe20008410000 */
[----:B------:R-:W-:Y:S07]  /*39a0*/  @!P3 BRA `(.L_x_1402) ;  /* 0x000000000048b947 */ /* 0x000fee0003800000 */
        /* <DEDUP_REMOVED lines=18> */
.L_x_1402:
[----:B------:R-:W-:Y:S04]  /*3ad0*/  BSSY B0, `(.L_x_1403) ;  /* 0x0000014000007945 */ /* 0x000fe80003800000 */
[----:B------:R-:W-:Y:S05]  /*3ae0*/  @!P1 BRA `(.L_x_1404) ;  /* 0x0000000000489947 */ /* 0x000fea0003800000 */
[----:B------:R-:W-:Y:S01]  /*3af0*/  SHF.R.S32.HI R20, RZ, 0x1f, R45 ;  /* 0x0000001fff147819 */ /* 0x000fe2000001142d */
[----:B------:R-:W-:Y:S01]  /*3b00*/  ULDC.64 UR12, c[0x0][0x288] ;  /* 0x0000a200000c7ab9 */ /* 0x000fe20000000a00 */
[----:B0-----:R-:W-:Y:S01]  /*3b10*/  MOV R18, R56 ;  /* 0x0000003800127202 */ /* 0x001fe20000000f00 */
        /* <DEDUP_REMOVED lines=12> */
[----:B------:R-:W-:-:S04]  /*3be0*/  IADD3 R21, R19, R21, RZ ;  /* 0x0000001513157210 */ /* 0x000fc80007ffe0ff */
[----:B------:R-:W-:-:S05]  /*3bf0*/  LEA.HI.X R21, R18, UR13, R21, 0x2, P5 ;  /* 0x0000000d12157c11 */ /* 0x000fca000a8f1415 */
[----:B------:R1:W-:Y:S02]  /*3c00*/  STG.E.64 desc[UR8][R20.64], R6 ;  /* 0x0000000614007986 */ /* 0x0003e4000c101b08 */
.L_x_1404:
[----:B------:R-:W-:Y:S05]  /*3c10*/  BSYNC B0 ;  /* 0x0000000000007941 */ /* 0x000fea0003800000 */
.L_x_1403:
[----:B------:R-:W-:Y:S05]  /*3c20*/  @!P3 BRA `(.L_x_1405) ;  /* 0x000000000048b947 */ /* 0x000fea0003800000 */
[----:B------:R-:W-:Y:S01]  /*3c30*/  FFMA.FTZ R0, R3, R14, R16 ;  /* 0x0000000e03007223 */ /* 0x000fe20000010010 */
[----:B-1----:R-:W-:-:S03]  /*3c40*/  FFMA.FTZ R6, R4, R15, R17 ;  /* 0x0000000f04067223 */ /* 0x002fc60000010011 */
        /* <DEDUP_REMOVED lines=16> */
.L_x_1405:
[----:B------:R-:W-:Y:S04]  /*3d50*/  BSSY B0, `(.L_x_1406) ;  /* 0x0000013000007945 */ /* 0x000fe80003800000 */
[----:B------:R-:W-:Y:S05]  /*3d60*/  @!P2 BRA `(.L_x_1407) ;  /* 0x000000000044a947 */ /* 0x000fea0003800000 */
[----:B------:R-:W-:Y:S01]  /*3d70*/  ULDC.64 UR12, c[0x0][0x288] ;  /* 0x0000a200000c7ab9 */ /* 0x000fe20000000a00 */
[----:B0-----:R-:W-:Y:S01]  /*3d80*/  MOV R18, R56 ;  /* 0x0000003800127202 */ /* 0x001fe20000000f00 */
[----:B-1----:R-:W-:Y:S01]  /*3d90*/  IMAD R7, R37, UR12, RZ ;  /* 0x0000000c25077c24 */ /* 0x002fe2000f8e02ff */
[----:B------:R-:W-:Y:S01]  /*3da0*/  MOV R19, R59 ;  /* 0x0000003b00137202 */ /* 0x000fe20000000f00 */
[-CC-:B------:R-:W-:Y:S01]  /*3db0*/  FFMA.FTZ R3, R3, R23.reuse, R24.reuse ;  /* 0x0000001703037223 */ /* 0x180fe20000010018 */
[----:B------:R-:W-:Y:S01]  /*3dc0*/  FFMA.FTZ R4, R4, R23, R24 ;  /* 0x0000001704047223 */ /* 0x000fe20000010018 */
[C---:B------:R-:W-:Y:S02]  /*3dd0*/  IMAD R7, R44.reuse, UR13, R7 ;  /* 0x0000000d2c077c24 */ /* 0x040fe4000f8e0207 */
[----:B------:R-:W-:Y:S01]  /*3de0*/  IMAD.WIDE.U32 R18, R44, UR12, R18 ;  /* 0x0000000c2c127c25 */ /* 0x000fe2000f8e0012 */
[----:B------:R-:W-:-:S03]  /*3df0*/  ULDC.64 UR12, c[0x0][0x210] ;  /* 0x00008400000c7ab9 */ /* 0x000fc60000000a00 */
[----:B------:R-:W-:Y:S01]  /*3e00*/  FFMA.FTZ R3, R14, R8, -R3 ;  /* 0x000000080e037223 */ /* 0x000fe20000010803 */
[----:B------:R-:W-:Y:S01]  /*3e10*/  IADD3 R19, R19, R7, RZ ;  /* 0x0000000713137210 */ /* 0x000fe20007ffe0ff */
[----:B------:R-:W-:Y:S01]  /*3e20*/  FFMA.FTZ R7, R15, R9, -R4 ;  /* 0x000000090f077223 */ /* 0x000fe20000010804 */
[C---:B------:R-:W-:Y:S01]  /*3e30*/  LEA R8, P5, R18.reuse, UR12, 0x2 ;  /* 0x0000000c12087c11 */ /* 0x040fe2000f8a10ff */
[-C--:B------:R-:W-:Y:S02]  /*3e40*/  FMUL.FTZ R6, R3, R48.reuse ;  /* 0x0000003003067220 */ /* 0x080fe40000410000 */
[----:B------:R-:W-:Y:S01]  /*3e50*/  FMUL.FTZ R7, R7, R48 ;  /* 0x0000003007077220 */ /* 0x000fe20000410000 */
[----:B------:R-:W-:-:S05]  /*3e60*/  LEA.HI.X R9, R18, UR13, R19, 0x2, P5 ;  /* 0x0000000d12097c11 */ /* 0x000fca000a8f1413 */
[----:B------:R2:W-:Y:S04]  /*3e70*/  STG.E.64 desc[UR8][R8.64], R6 ;  /* 0x0000000608007986 */ /* 0x0005e8000c101b08 */
.L_x_1407:
[----:B------:R-:W-:Y:S05]  /*3e80*/  BSYNC B0 ;  /* 0x0000000000007941 */ /* 0x000fea0003800000 */
.L_x_1406:
[----:B------:R-:W-:Y:S05]  /*3e90*/  @!P3 BRA `(.L_x_1408) ;  /* 0x000000000048b947 */ /* 0x000fea0003800000 */
[----:B------:R-:W-:Y:S01]  /*3ea0*/  FFMA.FTZ R0, R51, R14, R16 ;  /* 0x0000000e33007223 */ /* 0x000fe20000010010 */
[----:B------:R-:W-:-:S03]  /*3eb0*/  FFMA.FTZ R3, R50, R15, R17 ;  /* 0x0000000f32037223 */ /* 0x000fc60000010011 */
[----:B------:R-:W-:Y:S01]  /*3ec0*/  FMUL.FTZ R4, R0, -1.4426950216293334961 ;  /* 0xbfb8aa3b00047820 */ /* 0x000fe20000410000 */
[----:B--2---:R-:W-:-:S05]  /*3ed0*/  FMUL.FTZ R8, R3, -1.4426950216293334961 ;  /* 0xbfb8aa3b03087820 */ /* 0x004fca0000410000 */
        /* <DEDUP_REMOVED lines=14> */
.L_x_1408:
[----:B------:R-:W-:Y:S04]  /*3fc0*/  BSSY B0, `(.L_x_1409) ;  /* 0x0000013000007945 */ /* 0x000fe80003800000 */
[----:B------:R-:W-:Y:S05]  /*3fd0*/  @!P4 BRA `(.L_x_1410) ;  /* 0x000000000044c947 */ /* 0x000fea0003800000 */
[----:B------:R-:W-:Y:S01]  /*3fe0*/  ULDC.64 UR12, c[0x0][0x288] ;  /* 0x0000a200000c7ab9 */ /* 0x000fe20000000a00 */
[----:B--2---:R-:W-:Y:S01]  /*3ff0*/  MOV R8, R56 ;  /* 0x0000003800087202 */ /* 0x004fe20000000f00 */
        /* <DEDUP_REMOVED lines=8> */
[----:B-1----:R-:W-:Y:S01]  /*4080*/  FFMA.FTZ R7, R15, R11, -R50 ;  /* 0x0000000b0f077223 */ /* 0x002fe20000010832 */
[----:B------:R-:W-:Y:S02]  /*4090*/  LEA R10, P4, R8, UR12, 0x2 ;  /* 0x0000000c080a7c11 */ /* 0x000fe4000f8810ff */
[-C--:B------:R-:W-:Y:S01]  /*40a0*/  FMUL.FTZ R6, R51, R48.reuse ;  /* 0x0000003033067220 */ /* 0x080fe20000410000 */
[----:B------:R-:W-:Y:S01]  /*40b0*/  IADD3 R3, R9, R3, RZ ;  /* 0x0000000309037210 */ /* 0x000fe20007ffe0ff */
[----:B------:R-:W-:-:S03]  /*40c0*/  FMUL.FTZ R7, R7, R48 ;  /* 0x0000003007077220 */ /* 0x000fc60000410000 */
[----:B------:R-:W-:-:S05]  /*40d0*/  LEA.HI.X R11, R8, UR13, R3, 0x2, P4 ;  /* 0x0000000d080b7c11 */ /* 0x000fca000a0f1403 */
[----:B------:R3:W-:Y:S02]  /*40e0*/  STG.E.64 desc[UR8][R10.64], R6 ;  /* 0x000000060a007986 */ /* 0x0007e4000c101b08 */
.L_x_1410:
[----:B------:R-:W-:Y:S05]  /*40f0*/  BSYNC B0 ;  /* 0x0000000000007941 */ /* 0x000fea0003800000 */
.L_x_1409:
[----:B------:R-:W-:Y:S05]  /*4100*/  @!P3 BRA `(.L_x_1411) ;  /* 0x000000000048b947 */ /* 0x000fea0003800000 */
[----:B------:R-:W-:Y:S01]  /*4110*/  FFMA.FTZ R16, R53, R14, R16 ;  /* 0x0000000e35107223 */ /* 0x000fe20000010010 */
[----:B------:R-:W-:-:S03]  /*4120*/  FFMA.FTZ R17, R52, R15, R17 ;  /* 0x0000000f34117223 */ /* 0x000fc60000010011 */
[----:B------:R-:W-:Y:S01]  /*4130*/  FMUL.FTZ R0, R16, -1.4426950216293334961 ;  /* 0xbfb8aa3b10007820 */ /* 0x000fe20000410000 */
[----:B------:R-:W-:-:S05]  /*4140*/  FMUL.FTZ R4, R17, -1.4426950216293334961 ;  /* 0xbfb8aa3b11047820 */ /* 0x000fca0000410000 */
[----:B------:R-:W4:Y:S08]  /*4150*/  MUFU.EX2 R0, R0 ;  /* 0x0000000000007308 */ /* 0x000f300000000800 */
[----:B------:R-:W1:Y:S01]  /*4160*/  MUFU.EX2 R4, R4 ;  /* 0x0000000400047308 */ /* 0x000e620000000800 */
[----:B----4-:R-:W-:-:S07]  /*4170*/  FADD.FTZ R3, R0, 1 ;  /* 0x3f80000000037421 */ /* 0x010fce0000010000 */
[----:B------:R-:W4:Y:S01]  /*4180*/  MUFU.RCP R3, R3 ;  /* 0x0000000300037308 */ /* 0x000f220000001000 */
[----:B-123--:R-:W-:-:S07]  /*4190*/  FADD.FTZ R6, R4, 1 ;  /* 0x3f80000004067421 */ /* 0x00efce0000010000 */
[----:B------:R-:W1:Y:S01]  /*41a0*/  MUFU.RCP R6, R6 ;  /* 0x0000000600067308 */ /* 0x000e620000001000 */
[----:B----4-:R-:W-:Y:S01]  /*41b0*/  FADD.FTZ R7, -R3, 1 ;  /* 0x3f80000003077421 */ /* 0x010fe20000010100 */
[----:B------:R-:W-:-:S03]  /*41c0*/  FMUL.FTZ R12, R12, R3 ;  /* 0x000000030c0c7220 */ /* 0x000fc60000410000 */
[----:B------:R-:W-:Y:S01]  /*41d0*/  FFMA.FTZ R7, R16, R7, 1 ;  /* 0x3f80000010077423 */ /* 0x000fe20000010007 */
[----:B-1----:R-:W-:Y:S01]  /*41e0*/  FADD.FTZ R8, -R6, 1 ;  /* 0x3f80000006087421 */ /* 0x002fe20000010100 */
[----:B------:R-:W-:Y:S02]  /*41f0*/  FMUL.FTZ R13, R13, R6 ;  /* 0x000000060d0d7220 */ /* 0x000fe40000410000 */
[----:B------:R-:W-:Y:S01]  /*4200*/  FMUL.FTZ R12, R12, R7 ;  /* 0x000000070c0c7220 */ /* 0x000fe20000410000 */
[----:B------:R-:W-:-:S04]  /*4210*/  FFMA.FTZ R8, R17, R8, 1 ;  /* 0x3f80000011087423 */ /* 0x000fc80000010008 */
[----:B------:R-:W-:-:S07]  /*4220*/  FMUL.FTZ R13, R13, R8 ;  /* 0x000000080d0d7220 */ /* 0x000fce0000410000 */
.L_x_1411:
[----:B------:R-:W-:Y:S04]  /*4230*/  BSSY B0, `(.L_x_1412) ;  /* 0x0000013000007945 */ /* 0x000fe80003800000 */
[----:B------:R-:W-:Y:S05]  /*4240*/  @P0 BRA `(.L_x_1413) ;  /* 0x0000000000440947 */ /* 0x000fea0003800000 */
[----:B------:R-:W-:Y:S01]  /*4250*/  ULDC.64 UR12, c[0x0][0x288] ;  /* 0x0000a200000c7ab9 */ /* 0x000fe20000000a00 */
[----:B-123--:R-:W-:Y:S01]  /*4260*/  MOV R6, R56 ;  /* 0x0000003800067202 */ /* 0x00efe20000000f00 */
        /* <DEDUP_REMOVED lines=15> */
.L_x_1413:
[----:B------:R-:W-:Y:S05]  /*4360*/  BSYNC B0 ;  /* 0x0000000000007941 */ /* 0x000fea0003800000 */
.L_x_1412:
[----:B------:R-:W-:Y:S02]  /*4370*/  IADD3 R41, R38, R41, RZ ;  /* 0x0000002926297210 */ /* 0x000fe40007ffe0ff */
[----:B------:R-:W-:Y:S02]  /*4380*/  IADD3 R40, R40, 0x1, RZ ;  /* 0x0000000128287810 */ /* 0x000fe40007ffe0ff */
[----:B------:R-:W-:-:S13]  /*4390*/  ISETP.GE.AND P0, PT, R41, UR4, PT ;  /* 0x0000000429007c0c */ /* 0x000fda000bf06270 */
[----:B------:R-:W-:Y:S05]  /*43a0*/  @!P0 BRA `(.L_x_1414) ;  /* 0xffffffbc00f08947 */ /* 0x000fea000383ffff */
.L_x_1379:
[----:B-123--:R-:W1:Y:S01]  /*43b0*/  LDC R6, c[0x0][0xc] ;  /* 0x00000300ff067b82 */ /* 0x00ee620000000800 */
[----:B------:R-:W-:Y:S01]  /*43c0*/  ISETP.NE.AND P2, PT, R46, RZ, PT ;  /* 0x000000ff2e00720c */ /* 0x000fe20003f45270 */
[----:B------:R-:W-:Y:S06]  /*43d0*/  BSSY B0, `(.L_x_1415) ;  /* 0x0000015000007945 */ /* 0x000fec0003800000 */
[----:B------:R-:W2:Y:S08]  /*43e0*/  LDC R7, c[0x0][0x10] ;  /* 0x00000400ff077b82 */ /* 0x000eb00000000800 */
[----:B0-----:R-:W0:Y:S01]  /*43f0*/  LDC.64 R2, c[0x0][0x258] ;  /* 0x00009600ff027b82 */ /* 0x001e220000000a00 */
[----:B-1----:R-:W-:-:S02]  /*4400*/  IADD3 R0, R6, -0x1, RZ ;  /* 0xffffffff06007810 */ /* 0x002fc40007ffe0ff */
[----:B------:R-:W-:Y:S02]  /*4410*/  ISETP.NE.AND P1, PT, R6, 0x1, PT ;  /* 0x000000010600780c */ /* 0x000fe40003f25270 */
[----:B------:R-:W-:Y:S02]  /*4420*/  ISETP.NE.AND P0, PT, R0, UR7, PT ;  /* 0x0000000700007c0c */ /* 0x000fe4000bf05270 */
[C---:B--2---:R-:W-:Y:S02]  /*4430*/  SHF.L.U32 R0, R7.reuse, 0x1, RZ ;  /* 0x0000000107007819 */ /* 0x044fe400000006ff */
        /* <DEDUP_REMOVED lines=14> */
.L_x_1416:
[----:B------:R-:W-:Y:S05]  /*4520*/  BSYNC B0 ;  /* 0x0000000000007941 */ /* 0x000fea0003800000 */
.L_x_1415:
[----:B------:R-:W-:Y:S05]  /*4530*/  @P0 EXIT ;  /* 0x000000000000094d */ /* 0x000fea0003800000 */
[----:B------:R-:W-:Y:S05]  /*4540*/  @P2 BRA `(.L_x_1417) ;  /* 0x0000000000202947 */ /* 0x000fea0003800000 */
[----:B------:R-:W-:-:S05]  /*4550*/  IMAD R0, R6, R7, RZ ;  /* 0x0000000706007224 */ /* 0x000fca00078e02ff */
[----:B------:R-:W-:-:S13]  /*4560*/  ISETP.NE.AND P0, PT, R0, -0x1, PT ;  /* 0xffffffff0000780c */ /* 0x000fda0003f05270 */
[----:B------:R-:W-:Y:S05]  /*4570*/  @!P0 BRA `(.L_x_1417) ;  /* 0x0000000000148947 */ /* 0x000fea0003800000 */
.L_x_1418:
[----:B0-----:R-:W2:Y:S04]  /*4580*/  LDG.E.STRONG.GPU R5, desc[UR8][R2.64] ;  /* 0x0000000802057981 */ /* 0x001ea8000c1ef900 */
[----:B--2---:R-:W-:Y:S01]  /*4590*/  CCTL.IVALL ;  /* 0x00000000ff00798f */ /* 0x004fe20002000000 */
[----:B------:R-:W-:Y:S05]  /*45a0*/  YIELD ;  /* 0x0000000000007946 */ /* 0x000fea0003800000 */
[----:B------:R-:W-:-:S13]  /*45b0*/  ISETP.NE.AND P0, PT, R5, R0, PT ;  /* 0x000000000500720c */ /* 0x000fda0003f05270 */
[----:B------:R-:W-:Y:S05]  /*45c0*/  @P0 BRA `(.L_x_1418) ;  /* 0xfffffffc00ec0947 */ /* 0x000fea000383ffff */
.L_x_1417:
        /* <DEDUP_REMOVED lines=24> */
.L_x_1419:
[----:B------:R-:W-:-:S04]  /*4750*/  LEA R6, P0, R46, UR4, 0x2 ;  /* 0x000000042e067c11 */ /* 0x000fc8000f8010ff */
[----:B------:R-:W-:Y:S02]  /*4760*/  LEA.HI.X R7, R46, UR5, R0, 0x2, P0 ;  /* 0x000000052e077c11 */ /* 0x000fe400080f1400 */
[-C--:B----4-:R-:W-:Y:S02]  /*4770*/  LEA R8, P0, R25, R6.reuse, 0x2 ;  /* 0x0000000619087211 */ /* 0x090fe400078010ff */
        /* <DEDUP_REMOVED lines=20> */
.L_x_1420:
        /* <DEDUP_REMOVED lines=12> */
.L_x_3276:


//--------------------- .text._Z35group_norm_nhwc_bwd_one_pass_kernelI11Fp32IOFp32WLi256ELi30ELi480EEv26Group_norm_nhwc_bwd_params --------------------------
	.section	.text._Z35group_norm_nhwc_bwd_one_pass_kernelI11Fp32IOFp32WLi256ELi30ELi480EEv26Group_norm_nhwc_bwd_params,"ax",@progbits
	.align	128
        .global         _Z35group_norm_nhwc_bwd_one_pass_kernelI11Fp32IOFp32WLi256ELi30ELi480EEv26Group_norm_nhwc_bwd_params
        .type           _Z35group_norm_nhwc_bwd_one_pass_kernelI11Fp32IOFp32WLi256ELi30ELi480EEv26Group_norm_nhwc_bwd_params,@function
        .size           _Z35group_norm_nhwc_bwd_one_pass_kernelI11Fp32IOFp32WLi256ELi30ELi480EEv26Group_norm_nhwc_bwd_params,(.L_x_3277 - _Z35group_norm_nhwc_bwd_one_pass_kernelI11Fp32IOFp32WLi256ELi30ELi480EEv26Group_norm_nhwc_bwd_params)
        .other          _Z35group_norm_nhwc_bwd_one_pass_kernelI11Fp32IOFp32WLi256ELi30ELi480EEv26Group_norm_nhwc_bwd_params,@"STO_CUDA_ENTRY STV_DEFAULT"
_Z35group_norm_nhwc_bwd_one_pass_kernelI11Fp32IOFp32WLi256ELi30ELi480EEv26Group_norm_nhwc_bwd_params:
.text._Z35group_norm_nhwc_bwd_one_pass_kernelI11Fp32IOFp32WLi256ELi30ELi480EEv26Group_norm_nhwc_bwd_params:
        /* <DEDUP_REMOVED lines=10> */
[----:B------:R-:W-:Y:S01]  /*00a0*/  IMAD.WIDE.U32 R2, R83, -0x77777777, RZ ;  /* 0x8888888953027825 */ /* 0x000fe200078e00ff */
[----:B------:R-:W1:Y:S01]  /*00b0*/  S2R R64, SR_LANEID ;  /* 0x0000000000407919 */ /* 0x000e620000000000 */
[----:B------:R-:W-:Y:S01]  /*00c0*/  SHF.R.S32.HI R0, RZ, 0x1f, R83 ;  /* 0x0000001fff007819 */ /* 0x000fe20000011453 */
[----:B------:R-:W-:Y:S01]  /*00d0*/  UMOV UR5, 0x400 ;  /* 0x0000040000057882 */ /* 0x000fe20000000000 */
[----:B------:R-:W-:Y:S01]  /*00e0*/  ULDC.64 UR10, c[0x0][0x290] ;  /* 0x0000a400000a7ab9 */ /* 0x000fe20000000a00 */
[----:B------:R-:W-:Y:S01]  /*00f0*/  SHF.R.U32.HI R2, RZ, 0x3, R3 ;  /* 0x00000003ff027819 */ /* 0x000fe20000011603 */
[----:B------:R-:W-:Y:S01]  /*0100*/  HFMA2.MMA R68, -RZ, RZ, 0, 0 ;  /* 0x00000000ff447435 */ /* 0x000fe200000001ff */
[----:B------:R-:W2:Y:S01]  /*0110*/  S2UR UR7, SR_CTAID.X ;  /* 0x00000000000779c3 */ /* 0x000ea20000002500 */
[----:B------:R-:W-:Y:S02]  /*0120*/  LEA.HI R0, R0, R83, RZ, 0x5 ;  /* 0x0000005300007211 */ /* 0x000fe400078f28ff */
[----:B------:R-:W-:-:S02]  /*0130*/  IMAD R84, R2, -0xf, R83 ;  /* 0xfffffff102547824 */ /* 0x000fc400078e0253 */
[----:B------:R-:W-:-:S03]  /*0140*/  SHF.R.S32.HI R0, RZ, 0x5, R0 ;  /* 0x00000005ff007819 */ /* 0x000fc60000011400 */
[----:B------:R-:W2:Y:S01]  /*0150*/  LDC R81, c[0x0][0x2ac] ;  /* 0x0000ab00ff517b82 */ /* 0x000ea20000000800 */
[----:B------:R-:W-:-:S07]  /*0160*/  SHF.L.U32 R84, R84, 0x1, RZ ;  /* 0x0000000154547819 */ /* 0x000fce00000006ff */
[----:B------:R-:W3:Y:S01]  /*0170*/  S2UR UR6, SR_CgaCtaId ;  /* 0x00000000000679c3 */ /* 0x000ee20000008800 */
[----:B0-----:R-:W-:Y:S01]  /*0180*/  IMAD.WIDE.U32 R4, R8, 0x3, RZ ;  /* 0x0000000308047825 */ /* 0x001fe200078e00ff */
[C---:B------:R-:W-:Y:S02]  /*0190*/  LEA R7, R9.reuse, R9, 0x1 ;  /* 0x0000000909077211 */ /* 0x040fe400078e08ff */
[----:B------:R-:W-:Y:S02]  /*01a0*/  LEA.HI R59, P0, R9, R8, RZ, 0x1 ;  /* 0x00000008093b7211 */ /* 0x000fe400078108ff */
[----:B------:R-:W-:-:S04]  /*01b0*/  IADD3 R3, R5, R7, RZ ;  /* 0x0000000705037210 */ /* 0x000fc80007ffe0ff */
[----:B------:R-:W-:-:S04]  /*01c0*/  LEA.HI R60, P2, R3, R4, RZ, 0x1 ;  /* 0x00000004033c7211 */ /* 0x000fc800078508ff */
[----:B------:R-:W-:Y:S01]  /*01d0*/  IADD3.X R3, RZ, R3, RZ, P2, !PT ;  /* 0x00000003ff037210 */ /* 0x000fe200017fe4ff */
[----:B--2---:R-:W-:Y:S01]  /*01e0*/  IMAD R81, R81, UR7, R2 ;  /* 0x0000000751517c24 */ /* 0x004fe2000f8e0202 */
[----:B------:R-:W-:Y:S02]  /*01f0*/  IADD3.X R2, RZ, R9, RZ, P0, !PT ;  /* 0x00000009ff027210 */ /* 0x000fe400007fe4ff */
[----:B------:R-:W-:Y:S02]  /*0200*/  SHF.R.S64 R60, R60, 0x1, R3 ;  /* 0x000000013c3c7819 */ /* 0x000fe40000001003 */
[----:B------:R-:W-:Y:S01]  /*0210*/  ISETP.GE.U32.AND P1, PT, R81, UR10, PT ;  /* 0x0000000a51007c0c */ /* 0x000fe2000bf26070 */
[----:B------:R-:W-:Y:S01]  /*0220*/  ULDC.U8 UR10, c[0x0][0x2a4] ;  /* 0x0000a900000a7ab9 */ /* 0x000fe20000000000 */
[----:B------:R-:W-:Y:S01]  /*0230*/  SHF.R.S32.HI R77, RZ, 0x1f, R81 ;  /* 0x0000001fff4d7819 */ /* 0x000fe20000011451 */
[----:B---3--:R-:W-:Y:S01]  /*0240*/  ULEA UR5, UR6, UR5, 0x18 ;  /* 0x0000000506057291 */ /* 0x008fe2000f8ec03f */
[----:B------:R-:W-:-:S02]  /*0250*/  SHF.R.S64 R59, R59, 0x1, R2 ;  /* 0x000000013b3b7819 */ /* 0x000fc40000001002 */
[----:B------:R-:W-:Y:S02]  /*0260*/  ISETP.GE.AND.EX P1, PT, R77, UR11, PT, P1 ;  /* 0x0000000b4d007c0c */ /* 0x000fe4000bf26310 */
[----:B------:R-:W-:Y:S02]  /*0270*/  SHF.R.S32.HI R3, RZ, 0x1, R3 ;  /* 0x00000001ff037819 */ /* 0x000fe40000011403 */
[----:B------:R-:W-:Y:S02]  /*0280*/  LEA R58, R0, UR5, 0x3 ;  /* 0x00000005003a7c11 */ /* 0x000fe4000f8e18ff */
[----:B------:R-:W-:Y:S02]  /*0290*/  SHF.R.S32.HI R0, RZ, 0x1, R2 ;  /* 0x00000001ff007819 */ /* 0x000fe40000011402 */
[C---:B------:R-:W-:Y:S02]  /*02a0*/  IADD3 R80, R81.reuse, 0x20, RZ ;  /* 0x0000002051507810 */ /* 0x040fe40007ffe0ff */
[----:B------:R-:W-:-:S02]  /*02b0*/  IADD3 R79, R81, 0x40, RZ ;  /* 0x00000040514f7810 */ /* 0x000fc40007ffe0ff */
[C---:B------:R-:W-:Y:S02]  /*02c0*/  IADD3 R78, R81.reuse, 0x60, RZ ;  /* 0x00000060514e7810 */ /* 0x040fe40007ffe0ff */
[C---:B------:R-:W-:Y:S02]  /*02d0*/  IADD3 R76, R81.reuse, 0x80, RZ ;  /* 0x00000080514c7810 */ /* 0x040fe40007ffe0ff */
[----:B------:R-:W-:Y:S02]  /*02e0*/  IADD3 R74, R81, 0xa0, RZ ;  /* 0x000000a0514a7810 */ /* 0x000fe40007ffe0ff */
[----:B------:R-:W-:Y:S02]  /*02f0*/  ISETP.LT.U32.AND P1, PT, R83, 0x1e0, !P1 ;  /* 0x000001e05300780c */ /* 0x000fe40004f21070 */
[C---:B------:R-:W-:Y:S02]  /*0300*/  IADD3 R72, R81.reuse, 0xc0, RZ ;  /* 0x000000c051487810 */ /* 0x040fe40007ffe0ff */
[----:B------:R-:W-:-:S02]  /*0310*/  IADD3 R70, R81, 0xe0, RZ ;  /* 0x000000e051467810 */ /* 0x000fc40007ffe0ff */
[----:B------:R-:W-:Y:S02]  /*0320*/  SHF.L.U64.HI R61, R59, 0x2, R0 ;  /* 0x000000023b3d7819 */ /* 0x000fe40000010200 */
[----:B-1----:R-:W-:-:S07]  /*0330*/  SHF.L.U64.HI R62, R60, 0x2, R3 ;  /* 0x000000023c3e7819 */ /* 0x002fce0000010203 */
.L_x_1472:
[----:B0-----:R-:W0:Y:S01]  /*0340*/  LDC R9, c[0x0][0x2a0] ;  /* 0x0000a800ff097b82 */ /* 0x001e220000000800 */
[----:B------:R-:W-:Y:S01]  /*0350*/  ISETP.GE.AND P4, PT, R82, RZ, PT ;  /* 0x000000ff5200720c */ /* 0x000fe20003f86270 */
[----:B------:R-:W-:Y:S01]  /*0360*/  ULDC.64 UR14, c[0x0][0x290] ;  /* 0x0000a400000e7ab9 */ /* 0x000fe20000000a00 */
[----:B------:R-:W-:Y:S01]  /*0370*/  SHF.R.S32.HI R75, RZ, 0x1f, R80 ;  /* 0x0000001fff4b7819 */ /* 0x000fe20000011450 */
[----:B------:R-:W-:Y:S01]  /*0380*/  ULDC.64 UR12, c[0x0][0x298] ;  /* 0x0000a600000c7ab9 */ /* 0x000fe20000000a00 */
[----:B------:R-:W-:Y:S02]  /*0390*/  SHF.R.S32.HI R73, RZ, 0x1f, R79 ;  /* 0x0000001fff497819 */ /* 0x000fe4000001144f */
[----:B------:R-:W-:Y:S01]  /*03a0*/  SHF.R.S32.HI R71, RZ, 0x1f, R78 ;  /* 0x0000001fff477819 */ /* 0x000fe2000001144e */
[----:B------:R-:W1:Y:S01]  /*03b0*/  @P1 LDC.64 R10, c[0x0][0x230] ;  /* 0x00008c00ff0a1b82 */ /* 0x000e620000000a00 */
[----:B------:R-:W-:Y:S02]  /*03c0*/  SHF.R.S32.HI R69, RZ, 0x1f, R76 ;  /* 0x0000001fff457819 */ /* 0x000fe4000001144c */
[----:B------:R-:W-:-:S02]  /*03d0*/  SHF.R.S32.HI R67, RZ, 0x1f, R74 ;  /* 0x0000001fff437819 */ /* 0x000fc4000001144a */
[----:B0-----:R-:W-:-:S04]  /*03e0*/  IABS R5, R9 ;  /* 0x0000000900057213 */ /* 0x001fc80000000000 */
[----:B------:R-:W0:Y:S08]  /*03f0*/  I2F.RP R0, R5 ;  /* 0x0000000500007306 */ /* 0x000e300000209400 */
[----:B0-----:R-:W0:Y:S02]  /*0400*/  MUFU.RCP R0, R0 ;  /* 0x0000000000007308 */ /* 0x001e240000001000 */
[----:B0-----:R-:W-:-:S06]  /*0410*/  IADD3 R2, R0, 0xffffffe, RZ ;  /* 0x0ffffffe00027810 */ /* 0x001fcc0007ffe0ff */
[----:B------:R0:W2:Y:S02]  /*0420*/  F2I.FTZ.U32.TRUNC.NTZ R3, R2 ;  /* 0x0000000200037305 */ /* 0x0000a4000021f000 */
[----:B0-----:R-:W-:Y:S02]  /*0430*/  MOV R2, RZ ;  /* 0x000000ff00027202 */ /* 0x001fe40000000f00 */
[----:B--2---:R-:W-:-:S05]  /*0440*/  IADD3 R4, RZ, -R3, RZ ;  /* 0x80000003ff047210 */ /* 0x004fca0007ffe0ff */
[----:B------:R-:W-:Y:S01]  /*0450*/  IMAD R7, R4, R5, RZ ;  /* 0x0000000504077224 */ /* 0x000fe200078e02ff */
[----:B------:R-:W-:-:S03]  /*0460*/  IABS R4, R82 ;  /* 0x0000005200047213 */ /* 0x000fc60000000000 */
[----:B------:R-:W-:Y:S01]  /*0470*/  IMAD.HI.U32 R3, R3, R7, R2 ;  /* 0x0000000703037227 */ /* 0x000fe200078e0002 */
[----:B------:R-:W-:Y:S01]  /*0480*/  LOP3.LUT R2, R82, R9, RZ, 0x3c, !PT ;  /* 0x0000000952027212 */ /* 0x000fe200078e3cff */
[----:B------:R-:W0:Y:S03]  /*0490*/  @P1 LDC.64 R6, c[0x0][0x228] ;  /* 0x00008a00ff061b82 */ /* 0x000e260000000a00 */
[----:B------:R-:W-:Y:S01]  /*04a0*/  ISETP.GE.AND P5, PT, R2, RZ, PT ;  /* 0x000000ff0200720c */ /* 0x000fe20003fa6270 */
[----:B------:R-:W-:Y:S01]  /*04b0*/  IMAD.HI.U32 R3, R3, R4, RZ ;  /* 0x0000000403037227 */ /* 0x000fe200078e00ff */
[----:B------:R-:W-:-:S04]  /*04c0*/  SHF.R.S32.HI R2, RZ, 0x1f, R84 ;  /* 0x0000001fff027819 */ /* 0x000fc80000011454 */
[----:B------:R-:W-:-:S05]  /*04d0*/  IADD3 R0, -R3, RZ, RZ ;  /* 0x000000ff03007210 */ /* 0x000fca0007ffe1ff */
[----:B------:R-:W-:-:S05]  /*04e0*/  IMAD R0, R5, R0, R4 ;  /* 0x0000000005007224 */ /* 0x000fca00078e0204 */
[----:B------:R-:W-:-:S13]  /*04f0*/  ISETP.GT.U32.AND P0, PT, R5, R0, PT ;  /* 0x000000000500720c */ /* 0x000fda0003f04070 */
[-C--:B------:R-:W-:Y:S02]  /*0500*/  @!P0 IADD3 R0, R0, -R5.reuse, RZ ;  /* 0x8000000500008210 */ /* 0x080fe40007ffe0ff */
[----:B------:R-:W-:Y:S02]  /*0510*/  @!P0 IADD3 R3, R3, 0x1, RZ ;  /* 0x0000000103038810 */ /* 0x000fe40007ffe0ff */
[CC--:B------:R-:W-:Y:S02]  /*0520*/  ISETP.GE.U32.AND P2, PT, R0.reuse, R5.reuse, PT ;  /* 0x000000050000720c */ /* 0x0c0fe40003f46070 */
[----:B------:R-:W-:Y:S02]  /*0530*/  ISETP.GT.U32.AND P3, PT, R5, R0, PT ;  /* 0x000000000500720c */ /* 0x000fe40003f64070 */
[----:B------:R-:W-:Y:S02]  /*0540*/  IADD3 R5, R0, -R5, RZ ;  /* 0x8000000500057210 */ /* 0x000fe40007ffe0ff */
[----:B------:R-:W-:-:S02]  /*0550*/  ISETP.NE.AND P0, PT, R9, RZ, PT ;  /* 0x000000ff0900720c */ /* 0x000fc40003f05270 */
[----:B------:R-:W-:Y:S02]  /*0560*/  SEL R0, R5, R0, !P3 ;  /* 0x0000000005007207 */ /* 0x000fe40005800000 */
[----:B------:R-:W-:Y:S02]  /*0570*/  LOP3.LUT R5, RZ, R9, RZ, 0x33, !PT ;  /* 0x00000009ff057212 */ /* 0x000fe400078e33ff */
[----:B------:R-:W-:Y:S02]  /*0580*/  @!P4 IADD3 R0, -R0, RZ, RZ ;  /* 0x000000ff0000c210 */ /* 0x000fe40007ffe1ff */
[----:B------:R-:W-:Y:S02]  /*0590*/  @P2 IADD3 R3, R3, 0x1, RZ ;  /* 0x0000000103032810 */ /* 0x000fe40007ffe0ff */
[----:B------:R-:W-:Y:S02]  /*05a0*/  ISETP.GE.U32.AND P4, PT, R80, UR14, PT ;  /* 0x0000000e50007c0c */ /* 0x000fe4000bf86070 */
[----:B------:R-:W-:-:S02]  /*05b0*/  @!P5 IADD3 R3, -R3, RZ, RZ ;  /* 0x000000ff0303d210 */ /* 0x000fc40007ffe1ff */
[----:B------:R-:W-:Y:S02]  /*05c0*/  ISETP.GE.AND.EX P4, PT, R75, UR15, PT, P4 ;  /* 0x0000000f4b007c0c */ /* 0x000fe4000bf86340 */
[C---:B------:R-:W-:Y:S02]  /*05d0*/  SEL R56, R5.reuse, R0, !P0 ;  /* 0x0000000005387207 */ /* 0x040fe40004000000 */
[----:B------:R-:W-:Y:S02]  /*05e0*/  SEL R3, R5, R3, !P0 ;  /* 0x0000000305037207 */ /* 0x000fe40004000000 */
[----:B------:R-:W2:Y:S01]  /*05f0*/  @P1 LDC.64 R4, c[0x0][0x288] ;  /* 0x0000a200ff041b82 */ /* 0x000ea20000000a00 */
[----:B------:R-:W-:Y:S01]  /*0600*/  ISETP.GT.U32.OR P4, PT, R83, 0x1df, P4 ;  /* 0x000001df5300780c */ /* 0x000fe20002784470 */
[----:B------:R-:W-:Y:S01]  /*0610*/  IMAD R41, R56, 0x1e, RZ ;  /* 0x0000001e38297824 */ /* 0x000fe200078e02ff */
[----:B------:R-:W-:Y:S02]  /*0620*/  SHF.R.S32.HI R0, RZ, 0x1f, R3 ;  /* 0x0000001fff007819 */ /* 0x000fe40000011403 */
[----:B------:R-:W-:-:S02]  /*0630*/  ISETP.GE.U32.AND P2, PT, R78, UR14, PT ;  /* 0x0000000e4e007c0c */ /* 0x000fc4000bf46070 */
[----:B------:R-:W-:Y:S01]  /*0640*/  IADD3 R86, P0, R84, R41, RZ ;  /* 0x0000002954567210 */ /* 0x000fe20007f1e0ff */
[----:B------:R-:W-:Y:S01]  /*0650*/  IMAD R0, R0, UR12, RZ ;  /* 0x0000000c00007c24 */ /* 0x000fe2000f8e02ff */
[----:B------:R-:W-:Y:S02]  /*0660*/  ISETP.GE.AND.EX P2, PT, R71, UR15, PT, P2 ;  /* 0x0000000f47007c0c */ /* 0x000fe4000bf46320 */
[----:B------:R-:W-:Y:S01]  /*0670*/  LEA.HI.X.SX32 R87, R41, R2, 0x1, P0 ;  /* 0x0000000229577211 */ /* 0x000fe200000f0eff */
[----:B------:R-:W-:Y:S01]  /*0680*/  IMAD R89, R3, UR13, R0 ;  /* 0x0000000d03597c24 */ /* 0x000fe2000f8e0200 */
[----:B------:R-:W-:Y:S01]  /*0690*/  ISETP.GE.U32.AND P0, PT, R79, UR14, PT ;  /* 0x0000000e4f007c0c */ /* 0x000fe2000bf06070 */
[----:B------:R-:W3:Y:S01]  /*06a0*/  @!P4 LDC.64 R8, c[0x0][0x288] ;  /* 0x0000a200ff08cb82 */ /* 0x000ee20000000a00 */
[----:B------:R-:W-:Y:S01]  /*06b0*/  ISETP.GT.U32.OR P2, PT, R83, 0x1df, P2 ;  /* 0x000001df5300780c */ /* 0x000fe20001744470 */
[----:B------:R-:W-:Y:S01]  /*06c0*/  IMAD.WIDE.U32 R86, R3, UR12, R86 ;  /* 0x0000000c03567c25 */ /* 0x000fe2000f8e0056 */
[----:B------:R-:W-:-:S02]  /*06d0*/  ISETP.GE.AND.EX P0, PT, R73, UR15, PT, P0 ;  /* 0x0000000f49007c0c */ /* 0x000fc4000bf06300 */
[----:B------:R-:W-:Y:S02]  /*06e0*/  ISETP.GE.U32.AND P3, PT, R76, UR14, PT ;  /* 0x0000000e4c007c0c */ /* 0x000fe4000bf66070 */
[----:B------:R-:W-:Y:S01]  /*06f0*/  ISETP.GT.U32.OR P0, PT, R83, 0x1df, P0 ;  /* 0x000001df5300780c */ /* 0x000fe20000704470 */
[----:B------:R-:W4:Y:S01]  /*0700*/  @!P4 LDC.64 R16, c[0x0][0x230] ;  /* 0x00008c00ff10cb82 */ /* 0x000f220000000a00 */
[----:B------:R-:W-:Y:S01]  /*0710*/  IADD3 R89, R87, R89, RZ ;  /* 0x0000005957597210 */ /* 0x000fe20007ffe0ff */
[----:B--2---:R-:W-:Y:S01]  /*0720*/  @P1 IMAD R0, R77, R4, RZ ;  /* 0x000000044d001224 */ /* 0x004fe200078e02ff */
[----:B------:R-:W-:Y:S02]  /*0730*/  @P1 MOV R88, R86 ;  /* 0x0000005600581202 */ /* 0x000fe40000000f00 */
[----:B------:R-:W-:Y:S01]  /*0740*/  ISETP.GE.AND.EX P3, PT, R69, UR15, PT, P3 ;  /* 0x0000000f45007c0c */ /* 0x000fe2000bf66330 */
[C---:B------:R-:W-:Y:S02]  /*0750*/  @P1 IMAD R5, R81.reuse, R5, R0 ;  /* 0x0000000551051224 */ /* 0x040fe400078e0200 */
[----:B------:R-:W-:Y:S01]  /*0760*/  @P1 IMAD.WIDE.U32 R2, R81, R4, R88 ;  /* 0x0000000451021225 */ /* 0x000fe200078e0058 */
[----:B------:R-:W2:Y:S01]  /*0770*/  @!P2 LDC.64 R22, c[0x0][0x288] ;  /* 0x0000a200ff16ab82 */ /* 0x000ea20000000a00 */
[----:B------:R-:W-:-:S03]  /*0780*/  ISETP.GT.U32.OR P3, PT, R83, 0x1df, P3 ;  /* 0x000001df5300780c */ /* 0x000fc60001f64470 */
[----:B------:R-:W-:Y:S02]  /*0790*/  @P1 IADD3 R3, R3, R5, RZ ;  /* 0x0000000503031210 */ /* 0x000fe40007ffe0ff */
[C---:B------:R-:W-:Y:S02]  /*07a0*/  @P1 SHF.L.U32 R15, R2.reuse, 0x2, RZ ;  /* 0x00000002020f1819 */ /* 0x040fe400000006ff */
[----:B------:R-:W4:Y:S01]  /*07b0*/  @!P0 LDC.64 R12, c[0x0][0x288] ;  /* 0x0000a200ff0c8b82 */ /* 0x000f220000000a00 */
[----:B------:R-:W-:Y:S01]  /*07c0*/  @P1 SHF.L.U64.HI R0, R2, 0x2, R3 ;  /* 0x0000000202001819 */ /* 0x000fe20000010203 */
[----:B---3--:R-:W-:Y:S01]  /*07d0*/  @!P4 IMAD R2, R75, R8, RZ ;  /* 0x000000084b02c224 */ /* 0x008fe200078e02ff */
[----:B------:R-:W-:Y:S02]  /*07e0*/  @!P4 MOV R3, R89 ;  /* 0x000000590003c202 */ /* 0x000fe40000000f00 */
[C---:B-1----:R-:W-:Y:S01]  /*07f0*/  @P1 IADD3 R10, P6, R15.reuse, R10, RZ ;  /* 0x0000000a0f0a1210 */ /* 0x042fe20007fde0ff */
[----:B------:R-:W-:Y:S01]  /*0800*/  @!P4 IMAD R5, R80, R9, R2 ;  /* 0x000000095005c224 */ /* 0x000fe200078e0202 */
[----:B------:R-:W-:Y:S01]  /*0810*/  @!P4 MOV R2, R86 ;  /* 0x000000560002c202 */ /* 0x000fe20000000f00 */
[----:B------:R-:W1:Y:S01]  /*0820*/  @!P4 LDC.64 R18, c[0x0][0x228] ;  /* 0x00008a00ff12cb82 */ /* 0x000e620000000a00 */
[----:B0-----:R-:W-:-:S02]  /*0830*/  @P1 IADD3 R14, P5, R15, R6, RZ ;  /* 0x000000060f0e1210 */ /* 0x001fc40007fbe0ff */
[----:B------:R-:W-:Y:S01]  /*0840*/  @P1 IADD3.X R11, R0, R11, RZ, P6, !PT ;  /* 0x0000000b000b1210 */ /* 0x000fe200037fe4ff */
[----:B------:R-:W-:Y:S01]  /*0850*/  @!P4 IMAD.WIDE.U32 R2, R80, R8, R2 ;  /* 0x000000085002c225 */ /* 0x000fe200078e0002 */
[----:B------:R-:W-:-:S03]  /*0860*/  @P1 IADD3.X R15, R0, R7, RZ, P5, !PT ;  /* 0x00000007000f1210 */ /* 0x000fc60002ffe4ff */
[----:B------:R-:W0:Y:S01]  /*0870*/  @!P0 LDC.64 R20, c[0x0][0x230] ;  /* 0x00008c00ff148b82 */ /* 0x000e220000000a00 */
[----:B------:R-:W-:Y:S02]  /*0880*/  @!P4 IADD3 R3, R3, R5, RZ ;  /* 0x000000050303c210 */ /* 0x000fe40007ffe0ff */
[C---:B------:R-:W-:Y:S02]  /*0890*/  @!P4 SHF.L.U32 R9, R2.reuse, 0x2, RZ ;  /* 0x000000020209c819 */ /* 0x040fe400000006ff */
[----:B------:R-:W-:Y:S02]  /*08a0*/  @!P4 SHF.L.U64.HI R0, R2, 0x2, R3 ;  /* 0x000000020200c819 */ /* 0x000fe40000010203 */
[----:B------:R-:W-:Y:S01]  /*08b0*/  @!P0 MOV R2, R86 ;  /* 0x0000005600028202 */ /* 0x000fe20000000f00 */
[----:B------:R-:W3:Y:S01]  /*08c0*/  @!P0 LDC.64 R24, c[0x0][0x228] ;  /* 0x00008a00ff188b82 */ /* 0x000ee20000000a00 */
[----:B------:R-:W-:Y:S01]  /*08d0*/  @!P0 MOV R3, R89 ;  /* 0x0000005900038202 */ /* 0x000fe20000000f00 */
[----:B----4-:R-:W-:Y:S01]  /*08e0*/  @!P0 IMAD R6, R73, R12, RZ ;  /* 0x0000000c49068224 */ /* 0x010fe200078e02ff */
[----:B------:R-:W-:-:S03]  /*08f0*/  @!P4 IADD3 R4, P5, R9, R16, RZ ;  /* 0x000000100904c210 */ /* 0x000fc60007fbe0ff */
[C---:B------:R-:W-:Y:S01]  /*0900*/  @!P0 IMAD R13, R79.reuse, R13, R6 ;  /* 0x0000000d4f0d8224 */ /* 0x040fe200078e0206 */
[----:B------:R-:W-:Y:S01]  /*0910*/  @!P4 IADD3.X R5, R0, R17, RZ, P5, !PT ;  /* 0x000000110005c210 */ /* 0x000fe20002ffe4ff */
[----:B------:R-:W-:Y:S01]  /*0920*/  @!P0 IMAD.WIDE.U32 R2, R79, R12, R2 ;  /* 0x0000000c4f028225 */ /* 0x000fe200078e0002 */
[----:B------:R-:W-:Y:S01]  /*0930*/  @!P2 MOV R12, R86 ;  /* 0x00000056000ca202 */ /* 0x000fe20000000f00 */
[----:B------:R-:W4:Y:S01]  /*0940*/  @!P2 LDC.64 R26, c[0x0][0x230] ;  /* 0x00008c00ff1aab82 */ /* 0x000f220000000a00 */
[----:B-1----:R-:W-:Y:S01]  /*0950*/  @!P4 IADD3 R8, P6, R9, R18, RZ ;  /* 0x000000120908c210 */ /* 0x002fe20007fde0ff */
[-C--:B--2---:R-:W-:Y:S01]  /*0960*/  @!P2 IMAD R6, R71, R22.reuse, RZ ;  /* 0x000000164706a224 */ /* 0x084fe200078e02ff */
[----:B------:R-:W-:Y:S02]  /*0970*/  @!P0 IADD3 R3, R3, R13, RZ ;  /* 0x0000000d03038210 */ /* 0x000fe40007ffe0ff */
[----:B------:R-:W-:Y:S01]  /*0980*/  @!P2 MOV R13, R89 ;  /* 0x00000059000da202 */ /* 0x000fe20000000f00 */
[----:B------:R-:W-:Y:S01]  /*0990*/  @!P2 IMAD R17, R78, R23, R6 ;  /* 0x000000174e11a224 */ /* 0x000fe200078e0206 */
[----:B------:R-:W-:Y:S01]  /*09a0*/  @!P0 SHF.L.U32 R23, R2, 0x2, RZ ;  /* 0x0000000202178819 */ /* 0x000fe200000006ff */
[----:B------:R-:W1:Y:S01]  /*09b0*/  @!P3 LDC.64 R6, c[0x0][0x288] ;  /* 0x0000a200ff06bb82 */ /* 0x000e620000000a00 */
[----:B------:R-:W-:Y:S01]  /*09c0*/  @!P4 IADD3.X R9, R0, R19, RZ, P6, !PT ;  /* 0x000000130009c210 */ /* 0x000fe200037fe4ff */
[----:B------:R-:W-:Y:S01]  /*09d0*/  @!P2 IMAD.WIDE.U32 R12, R78, R22, R12 ;  /* 0x000000164e0ca225 */ /* 0x000fe200078e000c */
[----:B------:R-:W-:-:S02]  /*09e0*/  @!P0 SHF.L.U64.HI R2, R2, 0x2, R3 ;  /* 0x0000000202028819 */ /* 0x000fc40000010203 */
[C---:B0-----:R-:W-:Y:S02]  /*09f0*/  @!P0 IADD3 R20, P5, R23.reuse, R20, RZ ;  /* 0x0000001417148210 */ /* 0x041fe40007fbe0ff */
[----:B---3--:R-:W-:Y:S01]  /*0a00*/  @!P0 IADD3 R22, P6, R23, R24, RZ ;  /* 0x0000001817168210 */ /* 0x008fe20007fde0ff */
[----:B------:R-:W0:Y:S01]  /*0a10*/  @!P2 LDC.64 R30, c[0x0][0x228] ;  /* 0x00008a00ff1eab82 */ /* 0x000e220000000a00 */
[----:B------:R-:W-:Y:S02]  /*0a20*/  @!P2 IADD3 R3, R13, R17, RZ ;  /* 0x000000110d03a210 */ /* 0x000fe40007ffe0ff */
[----:B------:R-:W-:Y:S02]  /*0a30*/  CS2R R16, SRZ ;  /* 0x0000000000107805 */ /* 0x000fe4000001ff00 */
[C---:B------:R-:W-:Y:S02]  /*0a40*/  @!P0 IADD3.X R21, R2.reuse, R21, RZ, P5, !PT ;  /* 0x0000001502158210 */ /* 0x040fe40002ffe4ff */
[----:B------:R-:W-:-:S02]  /*0a50*/  @!P0 IADD3.X R23, R2, R25, RZ, P6, !PT ;  /* 0x0000001902178210 */ /* 0x000fc400037fe4ff */
[----:B------:R-:W-:Y:S01]  /*0a60*/  @!P2 SHF.L.U64.HI R0, R12, 0x2, R3 ;  /* 0x000000020c00a819 */ /* 0x000fe20000010203 */
[----:B------:R-:W5:Y:S01]  /*0a70*/  @!P4 LDG.E.64 R16, desc[UR8][R8.64] ;  /* 0x000000080810c981 */ /* 0x000f62000c1e1b00 */
[----:B------:R-:W-:Y:S01]  /*0a80*/  ISETP.GE.U32.AND P5, PT, R74, UR14, PT ;  /* 0x0000000e4a007c0c */ /* 0x000fe2000bfa6070 */
[----:B------:R-:W2:Y:S01]  /*0a90*/  @!P3 LDC.64 R36, c[0x0][0x230] ;  /* 0x00008c00ff24bb82 */ /* 0x000ea20000000a00 */
[----:B------:R-:W-:Y:S02]  /*0aa0*/  MOV R3, RZ ;  /* 0x000000ff00037202 */ /* 0x000fe40000000f00 */
[----:B------:R-:W-:Y:S02]  /*0ab0*/  MOV R2, RZ ;  /* 0x000000ff00027202 */ /* 0x000fe40000000f00 */
[----:B------:R-:W-:Y:S02]  /*0ac0*/  ISETP.GE.AND.EX P5, PT, R67, UR15, PT, P5 ;  /* 0x0000000f43007c0c */ /* 0x000fe4000bfa6350 */
[----:B------:R-:W-:Y:S01]  /*0ad0*/  @!P2 SHF.L.U32 R29, R12, 0x2, RZ ;  /* 0x000000020c1da819 */ /* 0x000fe200000006ff */
[----:B------:R-:W3:Y:S01]  /*0ae0*/  @!P3 LDC.64 R34, c[0x0][0x228] ;  /* 0x00008a00ff22bb82 */ /* 0x000ee20000000a00 */
[----:B------:R4:W5:Y:S01]  /*0af0*/  @!P4 LDG.E.64 R2, desc[UR8][R4.64] ;  /* 0x000000080402c981 */ /* 0x000962000c1e1b00 */
[----:B------:R-:W-:Y:S01]  /*0b00*/  ISETP.GT.U32.OR P4, PT, R83, 0x1df, P5 ;  /* 0x000001df5300780c */ /* 0x000fe20002f84470 */
[----:B-1----:R-:W-:-:S04]  /*0b10*/  @!P3 IMAD R12, R69, R6, RZ ;  /* 0x00000006450cb224 */ /* 0x002fc800078e02ff */
[----:B------:R-:W-:-:S08]  /*0b20*/  @!P3 IMAD R25, R76, R7, R12 ;  /* 0x000000074c19b224 */ /* 0x000fd000078e020c */
[----:B------:R-:W1:Y:S01]  /*0b30*/  @!P4 LDC.64 R12, c[0x0][0x288] ;  /* 0x0000a200ff0ccb82 */ /* 0x000e620000000a00 */
[----:B----4-:R-:W-:Y:S02]  /*0b40*/  CS2R R4, SRZ ;  /* 0x0000000000047805 */ /* 0x010fe4000001ff00 */
[----:B------:R-:W-:-:S04]  /*0b50*/  CS2R R18, SRZ ;  /* 0x0000000000127805 */ /* 0x000fc8000001ff00 */
[----:B------:R4:W5:Y:S01]  /*0b60*/  @!P0 LDG.E.64 R4, desc[UR8][R20.64] ;  /* 0x0000000814048981 */ /* 0x000962000c1e1b00 */
[----:B------:R-:W-:Y:S01]  /*0b70*/  SHF.R.S32.HI R65, RZ, 0x1f, R72 ;  /* 0x0000001fff417819 */ /* 0x000fe20000011448 */
[----:B------:R-:W3:Y:S02]  /*0b80*/  @!P4 LDC.64 R32, c[0x0][0x230] ;  /* 0x00008c00ff20cb82 */ /* 0x000ee40000000a00 */
[----:B------:R0:W5:Y:S01]  /*0b90*/  @!P0 LDG.E.64 R18, desc[UR8][R22.64] ;  /* 0x0000000816128981 */ /* 0x000162000c1e1b00 */
[----:B----4-:R-:W-:-:S05]  /*0ba0*/  @!P4 MOV R21, R89 ;  /* 0x000000590015c202 */ /* 0x010fca0000000f00 */
[----:B------:R-:W4:Y:S01]  /*0bb0*/  @!P4 LDC.64 R38, c[0x0][0x228] ;  /* 0x00008a00ff26cb82 */ /* 0x000f220000000a00 */
[----:B-1----:R-:W-:-:S04]  /*0bc0*/  @!P4 IMAD R20, R67, R12, RZ ;  /* 0x0000000c4314c224 */ /* 0x002fc800078e02ff */
[----:B0-----:R-:W-:Y:S01]  /*0bd0*/  @!P4 IMAD R23, R74, R13, R20 ;  /* 0x0000000d4a17c224 */ /* 0x001fe200078e0214 */
[----:B------:R-:W-:Y:S02]  /*0be0*/  @!P4 MOV R20, R86 ;  /* 0x000000560014c202 */ /* 0x000fe40000000f00 */
[----:B------:R-:W-:-:S03]  /*0bf0*/  ISETP.GE.U32.AND P5, PT, R72, UR14, PT ;  /* 0x0000000e48007c0c */ /* 0x000fc6000bfa6070 */
[----:B------:R-:W-:Y:S02]  /*0c00*/  @!P4 IMAD.WIDE.U32 R20, R74, R12, R20 ;  /* 0x0000000c4a14c225 */ /* 0x000fe400078e0014 */
[----:B------:R-:W0:Y:S01]  /*0c10*/  LDC.64 R12, c[0x0][0x248] ;  /* 0x00009200ff0c7b82 */ /* 0x000e220000000a00 */
[----:B------:R-:W-:-:S04]  /*0c20*/  ISETP.GE.AND.EX P5, PT, R65, UR15, PT, P5 ;  /* 0x0000000f41007c0c */ /* 0x000fc8000bfa6350 */
[----:B------:R-:W-:Y:S02]  /*0c30*/  ISETP.GT.U32.OR P5, PT, R83, 0x1df, P5 ;  /* 0x000001df5300780c */ /* 0x000fe40002fa4470 */
[----:B------:R-:W-:Y:S02]  /*0c40*/  SHF.R.S32.HI R63, RZ, 0x1f, R70 ;  /* 0x0000001fff3f7819 */ /* 0x000fe40000011446 */
[----:B------:R-:W-:Y:S02]  /*0c50*/  ISETP.GE.U32.AND P6, PT, R70, UR14, PT ;  /* 0x0000000e46007c0c */ /* 0x000fe4000bfc6070 */
[----:B------:R-:W-:Y:S02]  /*0c60*/  @!P3 MOV R8, R86 ;  /* 0x000000560008b202 */ /* 0x000fe40000000f00 */
[----:B------:R-:W-:Y:S02]  /*0c70*/  @!P3 MOV R9, R89 ;  /* 0x000000590009b202 */ /* 0x000fe40000000f00 */
[----:B------:R-:W-:Y:S01]  /*0c80*/  ISETP.GE.AND.EX P6, PT, R63, UR15, PT, P6 ;  /* 0x0000000f3f007c0c */ /* 0x000fe2000bfc6360 */
[----:B------:R-:W-:-:S03]  /*0c90*/  @!P3 IMAD.WIDE.U32 R8, R76, R6, R8 ;  /* 0x000000064c08b225 */ /* 0x000fc600078e0008 */
[----:B------:R-:W-:Y:S01]  /*0ca0*/  ISETP.GT.U32.OR P6, PT, R83, 0x1df, P6 ;  /* 0x000001df5300780c */ /* 0x000fe200037c4470 */
[----:B------:R-:W1:Y:S01]  /*0cb0*/  @!P5 LDC.64 R6, c[0x0][0x288] ;  /* 0x0000a200ff06db82 */ /* 0x000e620000000a00 */
[----:B------:R-:W-:Y:S01]  /*0cc0*/  @!P2 IADD3 R26, P0, R29, R26, RZ ;  /* 0x0000001a1d1aa210 */ /* 0x000fe20007f1e0ff */
[----:B0-----:R-:W-:-:S03]  /*0cd0*/  IMAD.WIDE R12, R82, 0x8, R12 ;  /* 0x00000008520c7825 */ /* 0x001fc600078e020c */
[----:B------:R-:W-:Y:S02]  /*0ce0*/  @!P2 IADD3.X R27, R0, R27, RZ, P0, !PT ;  /* 0x0000001b001ba210 */ /* 0x000fe400007fe4ff */
[----:B------:R-:W-:Y:S01]  /*0cf0*/  @!P2 IADD3 R28, P0, R29, R30, RZ ;  /* 0x0000001e1d1ca210 */ /* 0x000fe20007f1e0ff */
[----:B------:R-:W0:Y:S01]  /*0d00*/  @!P5 LDC.64 R44, c[0x0][0x230] ;  /* 0x00008c00ff2cdb82 */ /* 0x000e220000000a00 */
[----:B------:R-:W-:Y:S01]  /*0d10*/  @!P3 IADD3 R9, R9, R25, RZ ;  /* 0x000000190909b210 */ /* 0x000fe20007ffe0ff */
[----:B------:R-:W4:Y:S01]  /*0d20*/  LDG.E.64 R12, desc[UR8][R12.64] ;  /* 0x000000080c0c7981 */ /* 0x000f22000c1e1b00 */
[----:B------:R-:W-:Y:S02]  /*0d30*/  @!P3 SHF.L.U32 R25, R8, 0x2, RZ ;  /* 0x000000020819b819 */ /* 0x000fe400000006ff */
[----:B------:R-:W-:Y:S02]  /*0d40*/  @!P2 IADD3.X R29, R0, R31, RZ, P0, !PT ;  /* 0x0000001f001da210 */ /* 0x000fe400007fe4ff */
[----:B------:R-:W-:Y:S01]  /*0d50*/  @!P3 SHF.L.U64.HI R0, R8, 0x2, R9 ;  /* 0x000000020800b819 */ /* 0x000fe20000010209 */
[----:B------:R-:W0:Y:S01]  /*0d60*/  @!P5 LDC.64 R46, c[0x0][0x228] ;  /* 0x00008a00ff2edb82 */ /* 0x000e220000000a00 */
[----:B--2---:R-:W-:-:S02]  /*0d70*/  @!P3 IADD3 R30, P0, R25, R36, RZ ;  /* 0x00000024191eb210 */ /* 0x004fc40007f1e0ff */
[----:B------:R-:W-:Y:S02]  /*0d80*/  @!P4 IADD3 R21, R21, R23, RZ ;  /* 0x000000171515c210 */ /* 0x000fe40007ffe0ff */
[----:B------:R-:W-:-:S03]  /*0d90*/  @!P3 IADD3.X R31, R0, R37, RZ, P0, !PT ;  /* 0x00000025001fb210 */ /* 0x000fc600007fe4ff */
[----:B------:R-:W2:Y:S01]  /*0da0*/  @!P6 LDC.64 R8, c[0x0][0x288] ;  /* 0x0000a200ff08eb82 */ /* 0x000ea20000000a00 */
[----:B---3--:R-:W-:Y:S02]  /*0db0*/  @!P3 IADD3 R34, P0, R25, R34, RZ ;  /* 0x000000221922b210 */ /* 0x008fe40007f1e0ff */
[----:B------:R-:W-:Y:S02]  /*0dc0*/  @!P4 SHF.L.U32 R23, R20, 0x2, RZ ;  /* 0x000000021417c819 */ /* 0x000fe400000006ff */
[----:B------:R-:W-:Y:S02]  /*0dd0*/  @!P3 IADD3.X R35, R0, R35, RZ, P0, !PT ;  /* 0x000000230023b210 */ /* 0x000fe400007fe4ff */
[----:B------:R-:W-:Y:S01]  /*0de0*/  @!P4 SHF.L.U64.HI R0, R20, 0x2, R21 ;  /* 0x000000021400c819 */ /* 0x000fe20000010215 */
[----:B-1----:R-:W-:Y:S01]  /*0df0*/  @!P5 IMAD R22, R65, R6, RZ ;  /* 0x000000064116d224 */ /* 0x002fe200078e02ff */
[----:B------:R-:W-:Y:S01]  /*0e00*/  @!P5 MOV R20, R86 ;  /* 0x000000560014d202 */ /* 0x000fe20000000f00 */
[----:B------:R-:W1:Y:S01]  /*0e10*/  @!P6 LDC.64 R48, c[0x0][0x230] ;  /* 0x00008c00ff30eb82 */ /* 0x000e620000000a00 */
[----:B------:R-:W-:Y:S01]  /*0e20*/  @!P5 MOV R21, R89 ;  /* 0x000000590015d202 */ /* 0x000fe20000000f00 */
[C---:B------:R-:W-:Y:S01]  /*0e30*/  @!P5 IMAD R25, R72.reuse, R7, R22 ;  /* 0x000000074819d224 */ /* 0x040fe200078e0216 */
[----:B------:R-:W-:Y:S01]  /*0e40*/  @!P4 IADD3 R32, P0, R23, R32, RZ ;  /* 0x000000201720c210 */ /* 0x000fe20007f1e0ff */
[----:B------:R-:W-:-:S03]  /*0e50*/  @!P5 IMAD.WIDE.U32 R20, R72, R6, R20 ;  /* 0x000000064814d225 */ /* 0x000fc600078e0014 */
[C---:B------:R-:W-:Y:S01]  /*0e60*/  @!P4 IADD3.X R33, R0.reuse, R33, RZ, P0, !PT ;  /* 0x000000210021c210 */ /* 0x040fe200007fe4ff */
[----:B------:R-:W3:Y:S01]  /*0e70*/  @!P6 LDC.64 R6, c[0x0][0x228] ;  /* 0x00008a00ff06eb82 */ /* 0x000ee20000000a00 */
[----:B----4-:R-:W-:Y:S02]  /*0e80*/  @!P4 IADD3 R38, P0, R23, R38, RZ ;  /* 0x000000261726c210 */ /* 0x010fe40007f1e0ff */
[----:B------:R-:W-:Y:S02]  /*0e90*/  @!P5 IADD3 R21, R21, R25, RZ ;  /* 0x000000191515d210 */ /* 0x000fe40007ffe0ff */
[----:B------:R-:W-:Y:S01]  /*0ea0*/  @!P4 IADD3.X R39, R0, R39, RZ, P0, !PT ;  /* 0x000000270027c210 */ /* 0x000fe200007fe4ff */
[----:B--2---:R-:W-:Y:S01]  /*0eb0*/  @!P6 IMAD R22, R63, R8, RZ ;  /* 0x000000083f16e224 */ /* 0x004fe200078e02ff */
[C---:B------:R-:W-:Y:S02]  /*0ec0*/  @!P5 SHF.L.U32 R23, R20.reuse, 0x2, RZ ;  /* 0x000000021417d819 */ /* 0x040fe400000006ff */
[----:B------:R-:W-:-:S02]  /*0ed0*/  @!P5 SHF.L.U64.HI R0, R20, 0x2, R21 ;  /* 0x000000021400d819 */ /* 0x000fc40000010215 */
[----:B------:R-:W-:Y:S02]  /*0ee0*/  @!P6 MOV R20, R86 ;  /* 0x000000560014e202 */ /* 0x000fe40000000f00 */
[----:B------:R-:W-:Y:S01]  /*0ef0*/  @!P6 MOV R21, R89 ;  /* 0x000000590015e202 */ /* 0x000fe20000000f00 */
[C---:B------:R-:W-:Y:S01]  /*0f00*/  @!P6 IMAD R25, R70.reuse, R9, R22 ;  /* 0x000000094619e224 */ /* 0x040fe200078e0216 */
[----:B0-----:R-:W-:Y:S01]  /*0f10*/  @!P5 IADD3 R44, P0, R23, R44, RZ ;  /* 0x0000002c172cd210 */ /* 0x001fe20007f1e0ff */
[----:B------:R-:W-:-:S03]  /*0f20*/  @!P6 IMAD.WIDE.U32 R8, R70, R8, R20 ;  /* 0x000000084608e225 */ /* 0x000fc600078e0014 */
[----:B------:R-:W-:Y:S02]  /*0f30*/  @!P5 IADD3.X R45, R0, R45, RZ, P0, !PT ;  /* 0x0000002d002dd210 */ /* 0x000fe400007fe4ff */
[----:B------:R-:W-:Y:S02]  /*0f40*/  @!P5 IADD3 R46, P0, R23, R46, RZ ;  /* 0x0000002e172ed210 */ /* 0x000fe40007f1e0ff */
[----:B------:R-:W-:Y:S02]  /*0f50*/  @!P6 IADD3 R9, R9, R25, RZ ;  /* 0x000000190909e210 */ /* 0x000fe40007ffe0ff */
[----:B------:R-:W-:Y:S02]  /*0f60*/  @!P6 SHF.L.U32 R51, R8, 0x2, RZ ;  /* 0x000000020833e819 */ /* 0x000fe400000006ff */
[----:B------:R-:W-:Y:S02]  /*0f70*/  @!P5 IADD3.X R47, R0, R47, RZ, P0, !PT ;  /* 0x0000002f002fd210 */ /* 0x000fe400007fe4ff */
[----:B------:R-:W-:-:S02]  /*0f80*/  @!P6 SHF.L.U64.HI R8, R8, 0x2, R9 ;  /* 0x000000020808e819 */ /* 0x000fc40000010209 */
[----:B-1----:R-:W-:-:S04]  /*0f90*/  @!P6 IADD3 R48, P0, R51, R48, RZ ;  /* 0x000000303330e210 */ /* 0x002fc80007f1e0ff */
[C---:B------:R-:W-:Y:S02]  /*0fa0*/  @!P6 IADD3.X R49, R8.reuse, R49, RZ, P0, !PT ;  /* 0x000000310831e210 */ /* 0x040fe400007fe4ff */
[----:B---3--:R-:W-:Y:S02]  /*0fb0*/  @!P6 IADD3 R50, P0, R51, R6, RZ ;  /* 0x000000063332e210 */ /* 0x008fe40007f1e0ff */
[----:B------:R-:W-:Y:S02]  /*0fc0*/  CS2R R20, SRZ ;  /* 0x0000000000147805 */ /* 0x000fe4000001ff00 */
[----:B------:R-:W-:Y:S02]  /*0fd0*/  CS2R R22, SRZ ;  /* 0x0000000000167805 */ /* 0x000fe4000001ff00 */
[----:B------:R-:W-:Y:S02]  /*0fe0*/  @!P6 IADD3.X R51, R8, R7, RZ, P0, !PT ;  /* 0x000000070833e210 */ /* 0x000fe400007fe4ff */
[----:B------:R-:W-:-:S02]  /*0ff0*/  CS2R R6, SRZ ;  /* 0x0000000000067805 */ /* 0x000fc4000001ff00 */
[----:B------:R-:W-:Y:S01]  /*1000*/  CS2R R8, SRZ ;  /* 0x0000000000087805 */ /* 0x000fe2000001ff00 */
[----:B------:R0:W5:Y:S01]  /*1010*/  @P1 LDG.E.64 R20, desc[UR8][R14.64] ;  /* 0x000000080e141981 */ /* 0x000162000c1e1b00 */
[----:B------:R-:W-:-:S03]  /*1020*/  CS2R R36, SRZ ;  /* 0x0000000000247805 */ /* 0x000fc6000001ff00 */
[----:B------:R1:W5:Y:S04]  /*1030*/  @!P2 LDG.E.64 R6, desc[UR8][R26.64] ;  /* 0x000000081a06a981 */ /* 0x000368000c1e1b00 */
[----:B------:R2:W5:Y:S01]  /*1040*/  @!P2 LDG.E.64 R22, desc[UR8][R28.64] ;  /* 0x000000081c16a981 */ /* 0x000562000c1e1b00 */
[----:B0-----:R-:W-:-:S03]  /*1050*/  CS2R R14, SRZ ;  /* 0x00000000000e7805 */ /* 0x001fc6000001ff00 */
[----:B------:R0:W5:Y:S01]  /*1060*/  @!P3 LDG.E.64 R8, desc[UR8][R30.64] ;  /* 0x000000081e08b981 */ /* 0x000162000c1e1b00 */
[----:B-1----:R-:W-:-:S03]  /*1070*/  CS2R R26, SRZ ;  /* 0x00000000001a7805 */ /* 0x002fc6000001ff00 */
[----:B------:R-:W5:Y:S01]  /*1080*/  @!P5 LDG.E.64 R14, desc[UR8][R44.64] ;  /* 0x000000082c0ed981 */ /* 0x000f62000c1e1b00 */
[----:B--2---:R-:W-:-:S03]  /*1090*/  CS2R R28, SRZ ;  /* 0x00000000001c7805 */ /* 0x004fc6000001ff00 */
[----:B------:R-:W5:Y:S01]  /*10a0*/  @!P4 LDG.E.64 R26, desc[UR8][R38.64] ;  /* 0x00000008261ac981 */ /* 0x000f62000c1e1b00 */
[----:B0-----:R-:W-:-:S03]  /*10b0*/  CS2R R30, SRZ ;  /* 0x00000000001e7805 */ /* 0x001fc6000001ff00 */
[----:B------:R-:W5:Y:S04]  /*10c0*/  @!P5 LDG.E.64 R28, desc[UR8][R46.64] ;  /* 0x000000082e1cd981 */ /* 0x000f68000c1e1b00 */
[----:B------:R-:W5:Y:S04]  /*10d0*/  @!P6 LDG.E.64 R36, desc[UR8][R48.64] ;  /* 0x000000083024e981 */ /* 0x000f68000c1e1b00 */
[----:B------:R-:W5:Y:S01]  /*10e0*/  @!P6 LDG.E.64 R30, desc[UR8][R50.64] ;  /* 0x00000008321ee981 */ /* 0x000f62000c1e1b00 */
[----:B------:R-:W-:Y:S02]  /*10f0*/  MOV R66, 0x3f800000 ;  /* 0x3f80000000427802 */ /* 0x000fe40000000f00 */
[----:B------:R-:W-:-:S02]  /*1100*/  CS2R R42, SRZ ;  /* 0x00000000002a7805 */ /* 0x000fc4000001ff00 */
[----:B------:R-:W-:-:S04]  /*1110*/  CS2R R24, SRZ ;  /* 0x0000000000187805 */ /* 0x000fc8000001ff00 */
[----:B------:R0:W5:Y:S01]  /*1120*/  @P1 LDG.E.64 R42, desc[UR8][R10.64] ;  /* 0x000000080a2a1981 */ /* 0x000162000c1e1b00 */
[----:B------:R-:W-:Y:S03]  /*1130*/  BSSY B0, `(.L_x_1422) ;  /* 0x0000017000007945 */ /* 0x000fe60003800000 */
[----:B------:R1:W5:Y:S01]  /*1140*/  @!P3 LDG.E.64 R24, desc[UR8][R34.64] ;  /* 0x000000082218b981 */ /* 0x000362000c1e1b00 */
[----:B0-----:R-:W-:Y:S02]  /*1150*/  CS2R R10, SRZ ;  /* 0x00000000000a7805 */ /* 0x001fe4000001ff00 */
[----:B-1----:R-:W-:-:S04]  /*1160*/  CS2R R34, SRZ ;  /* 0x0000000000227805 */ /* 0x002fc8000001ff00 */
[----:B------:R0:W5:Y:S02]  /*1170*/  @!P4 LDG.E.64 R10, desc[UR8][R32.64] ;  /* 0x00000008200ac981 */ /* 0x000164000c1e1b00 */
[----:B0-----:R-:W-:Y:S01]  /*1180*/  CS2R R32, SRZ ;  /* 0x0000000000207805 */ /* 0x001fe2000001ff00 */
[----:B------:R-:W-:-:S05]  /*1190*/  FFMA.FTZ R13, -R12, R12, R13 ;  /* 0x0000000c0c0d7223 */ /* 0x000fca000001010d */
        /* <DEDUP_REMOVED lines=11> */
[----:B0-----:R-:W-:-:S06]  /*1250*/  IMAD.WIDE R32, R41, 0x4, R32 ;  /* 0x0000000429207825 */ /* 0x001fcc00078e0220 */
[----:B------:R-:W5:Y:S01]  /*1260*/  LDG.E.64 R32, desc[UR8][R32.64] ;  /* 0x0000000820207981 */ /* 0x000f62000c1e1b00 */
[----:B--2---:R-:W-:-:S04]  /*1270*/  @P0 LEA R38, P2, R41, R38, 0x2 ;  /* 0x0000002629260211 */ /* 0x004fc800078410ff */
[----:B------:R-:W-:-:S05]  /*1280*/  @P0 LEA.HI.X R39, R41, R39, R0, 0x2, P2 ;  /* 0x0000002729270211 */ /* 0x000fca00010f1400 */
[----:B------:R0:W5:Y:S04]  /*1290*/  @P0 LDG.E.64 R34, desc[UR8][R38.64] ;  /* 0x0000000826220981 */ /* 0x000168000c1e1b00 */
.L_x_1423:
[----:B------:R-:W-:Y:S05]  /*12a0*/  BSYNC B0 ;  /* 0x0000000000007941 */ /* 0x000fea0003800000 */
.L_x_1422:
[----:B------:R-:W-:Y:S01]  /*12b0*/  ISETP.NE.AND P5, PT, RZ, UR10, PT ;  /* 0x0000000aff007c0c */ /* 0x000fe2000bfa5270 */
[C---:B-----5:R-:W-:Y:S01]  /*12c0*/  FADD.FTZ R57, -R12.reuse, R42 ;  /* 0x0000002a0c397221 */ /* 0x060fe20000010100 */
[C---:B------:R-:W-:Y:S01]  /*12d0*/  FADD.FTZ R43, -R12.reuse, R43 ;  /* 0x0000002b0c2b7221 */ /* 0x040fe20000010100 */
[C---:B------:R-:W-:Y:S01]  /*12e0*/  FADD.FTZ R45, -R12.reuse, R2 ;  /* 0x000000020c2d7221 */ /* 0x040fe20000010100 */
[----:B------:R-:W-:Y:S01]  /*12f0*/  FADD.FTZ R47, -R12, R3 ;  /* 0x000000030c2f7221 */ /* 0x000fe20000010100 */
[----:B0-----:R-:W-:Y:S01]  /*1300*/  MOV R39, R20 ;  /* 0x0000001400277202 */ /* 0x001fe20000000f00 */
        /* <DEDUP_REMOVED lines=23> */
.L_x_1424:
        /* <DEDUP_REMOVED lines=21> */
[----:B-1----:R-:W-:-:S03]  /*15d0*/  FADD.FTZ R50, -R48, 1 ;  /* 0x3f80000030327421 */ /* 0x002fc60000010100 */
[----:B------:R-:W-:Y:S01]  /*15e0*/  FMUL.FTZ R38, R49, R38 ;  /* 0x0000002631267220 */ /* 0x000fe20000410000 */
[----:B------:R-:W-:Y:S01]  /*15f0*/  FFMA.FTZ R50, R41, R50, 1 ;  /* 0x3f80000029327423 */ /* 0x000fe20000010032 */
[----:B------:R-:W-:-:S04]  /*1600*/  FMUL.FTZ R41, R17, R48 ;  /* 0x0000003011297220 */ /* 0x000fc80000410000 */
[----:B------:R-:W-:-:S07]  /*1610*/  FMUL.FTZ R41, R41, R50 ;  /* 0x0000003229297220 */ /* 0x000fce0000410000 */
.L_x_1425:
        /* <DEDUP_REMOVED lines=31> */
.L_x_1426:
        /* <DEDUP_REMOVED lines=31> */
.L_x_1427:
        /* <DEDUP_REMOVED lines=31> */
.L_x_1428:
[----:B------:R-:W-:Y:S01]  /*1bf0*/  FFMA.FTZ R52, R6, R48, R13 ;  /* 0x0000003006347223 */ /* 0x000fe2000001000d */
[----:B------:R-:W-:Y:S01]  /*1c00*/  FMUL.FTZ R50, R46, R32 ;  /* 0x000000202e327220 */ /* 0x000fe20000410000 */
[----:B------:R-:W-:Y:S01]  /*1c10*/  FADD.FTZ R49, R48, R49 ;  /* 0x0000003130317221 */ /* 0x000fe20000010000 */
[----:B------:R-:W-:Y:S01]  /*1c20*/  FMUL.FTZ R48, R47, R33 ;  /* 0x000000212f307220 */ /* 0x000fe20000410000 */
[----:B------:R-:W-:Y:S01]  /*1c30*/  FADD.FTZ R51, -R12, R11 ;  /* 0x0000000b0c337221 */ /* 0x000fe20000010100 */
[----:B------:R-:W-:Y:S01]  /*1c40*/  FFMA.FTZ R13, R9, R50, R52 ;  /* 0x00000032090d7223 */ /* 0x000fe20000010034 */
[----:B------:R-:W-:-:S03]  /*1c50*/  FADD.FTZ R49, R49, R50 ;  /* 0x0000003231317221 */ /* 0x000fc60000010000 */
[----:B------:R-:W-:Y:S01]  /*1c60*/  FFMA.FTZ R92, R8, R48, R13 ;  /* 0x00000030085c7223 */ /* 0x000fe2000001000d */
[----:B------:R-:W-:Y:S01]  /*1c70*/  FADD.FTZ R13, -R12, R10 ;  /* 0x0000000a0c0d7221 */ /* 0x000fe20000010100 */
[----:B------:R-:W-:Y:S01]  /*1c80*/  FADD.FTZ R85, R48, R49 ;  /* 0x0000003130557221 */ /* 0x000fe20000010000 */
[----:B------:R-:W-:Y:S01]  /*1c90*/  MOV R48, R26 ;  /* 0x0000001a00307202 */ /* 0x000fe20000000f00 */
[-C--:B------:R-:W-:Y:S01]  /*1ca0*/  FMUL.FTZ R10, R51, R66.reuse ;  /* 0x00000042330a7220 */ /* 0x080fe20000410000 */
[----:B------:R-:W-:Y:S01]  /*1cb0*/  MOV R49, R27 ;  /* 0x0000001b00317202 */ /* 0x000fe20000000f00 */
        /* <DEDUP_REMOVED lines=17> */
[----:B------:R-:W-:-:S03]  /*1dd0*/  FMUL.FTZ R48, R26, R51 ;  /* 0x000000331a307220 */ /* 0x000fc60000410000 */
[----:B------:R-:W-:Y:S01]  /*1de0*/  FMUL.FTZ R49, R49, R90 ;  /* 0x0000005a31317220 */ /* 0x000fe20000410000 */
[----:B------:R-:W-:-:S07]  /*1df0*/  FMUL.FTZ R48, R48, R13 ;  /* 0x0000000d30307220 */ /* 0x000fce0000410000 */
.L_x_1429:
[----:B------:R-:W-:Y:S01]  /*1e00*/  FMUL.FTZ R50, R48, R32 ;  /* 0x0000002030327220 */ /* 0x000fe20000410000 */
[C---:B------:R-:W-:Y:S01]  /*1e10*/  FADD.FTZ R53, -R12.reuse, R14 ;  /* 0x0000000e0c357221 */ /* 0x040fe20000010100 */
[----:B------:R-:W-:Y:S01]  /*1e20*/  FMUL.FTZ R14, R49, R33 ;  /* 0x00000021310e7220 */ /* 0x000fe20000410000 */
[C---:B------:R-:W-:Y:S01]  /*1e30*/  FADD.FTZ R15, -R12.reuse, R15 ;  /* 0x0000000f0c0f7221 */ /* 0x040fe20000010100 */
[----:B------:R-:W-:Y:S01]  /*1e40*/  FFMA.FTZ R13, R11, R50, R92 ;  /* 0x000000320b0d7223 */ /* 0x000fe2000001005c */
        /* <DEDUP_REMOVED lines=22> */
[----:B------:R-:W-:-:S04]  /*1fb0*/  FFMA.FTZ R53, R14, R53, 1 ;  /* 0x3f8000000e357423 */ /* 0x000fc80000010035 */
[----:B------:R-:W-:Y:S01]  /*1fc0*/  FMUL.FTZ R36, R36, R53 ;  /* 0x0000003524247220 */ /* 0x000fe20000410000 */
[----:B-1----:R-:W-:Y:S01]  /*1fd0*/  FADD.FTZ R14, -R52, 1 ;  /* 0x3f800000340e7421 */ /* 0x002fe20000010100 */
[----:B------:R-:W-:-:S03]  /*1fe0*/  FMUL.FTZ R37, R29, R52 ;  /* 0x000000341d257220 */ /* 0x000fc60000410000 */
[----:B------:R-:W-:-:S04]  /*1ff0*/  FFMA.FTZ R14, R15, R14, 1 ;  /* 0x3f8000000f0e7423 */ /* 0x000fc8000001000e */
[----:B------:R-:W-:-:S07]  /*2000*/  FMUL.FTZ R37, R37, R14 ;  /* 0x0000000e25257220 */ /* 0x000fce0000410000 */
.L_x_1430:
[----:B------:R-:W-:Y:S01]  /*2010*/  FMUL.FTZ R14, R36, R32 ;  /* 0x00000020240e7220 */ /* 0x000fe20000410000 */
[----:B------:R-:W-:-:S03]  /*2020*/  MOV R50, R30 ;  /* 0x0000001e00327202 */ /* 0x000fc60000000f00 */
[----:B------:R-:W-:Y:S01]  /*2030*/  FFMA.FTZ R15, R13, R14, R54 ;  /* 0x0000000e0d0f7223 */ /* 0x000fe20000010036 */
[----:B------:R-:W-:Y:S01]  /*2040*/  FADD.FTZ R51, R91, R14 ;  /* 0x0000000e5b337221 */ /* 0x000fe20000010000 */
[----:B------:R-:W-:-:S04]  /*2050*/  FMUL.FTZ R14, R37, R33 ;  /* 0x00000021250e7220 */ /* 0x000fc80000410000 */
[----:B------:R-:W-:Y:S01]  /*2060*/  FFMA.FTZ R92, R12, R14, R15 ;  /* 0x0000000e0c5c7223 */ /* 0x000fe2000001000f */
[----:B------:R-:W-:Y:S01]  /*2070*/  FADD.FTZ R91, R14, R51 ;  /* 0x000000330e5b7221 */ /* 0x000fe20000010000 */
[-C--:B------:R-:W-:Y:S01]  /*2080*/  FMUL.FTZ R15, R55, R66.reuse ;  /* 0x00000042370f7220 */ /* 0x080fe20000410000 */
[----:B------:R-:W-:Y:S01]  /*2090*/  FMUL.FTZ R14, R85, R66 ;  /* 0x00000042550e7220 */ /* 0x000fe20000410000 */
[----:B------:R-:W-:Y:S01]  /*20a0*/  MOV R51, R31 ;  /* 0x0000001f00337202 */ /* 0x000fe20000000f00 */
        /* <DEDUP_REMOVED lines=19> */
.L_x_1431:
[----:B------:R-:W-:Y:S01]  /*21e0*/  FMUL.FTZ R52, R50, R32 ;  /* 0x0000002032347220 */ /* 0x000fe20000410000 */
[----:B------:R-:W-:Y:S01]  /*21f0*/  FMUL.FTZ R54, R51, R33 ;  /* 0x0000002133367220 */ /* 0x000fe20000410000 */
[----:B------:R-:W-:Y:S01]  /*2200*/  ISETP.GT.AND P0, PT, R64, 0x1e, PT ;  /* 0x0000001e4000780c */ /* 0x000fe20003f04270 */
[----:B------:R-:W-:Y:S01]  /*2210*/  FFMA.FTZ R90, R57, R39, RZ ;  /* 0x00000027395a7223 */ /* 0x000fe200000100ff */
[----:B------:R-:W-:Y:S01]  /*2220*/  FFMA.FTZ R53, R15, R52, R92 ;  /* 0x000000340f357223 */ /* 0x000fe2000001005c */
[----:B------:R-:W-:Y:S01]  /*2230*/  FADD.FTZ R55, R91, R52 ;  /* 0x000000345b377221 */ /* 0x000fe20000010000 */
[----:B------:R-:W-:Y:S01]  /*2240*/  FADD.FTZ R39, RZ, R39 ;  /* 0x00000027ff277221 */ /* 0x000fe20000010000 */
[----:B------:R-:W-:Y:S01]  /*2250*/  FFMA.FTZ R90, R3, R38, R90 ;  /* 0x00000026035a7223 */ /* 0x000fe2000001005a */
[----:B------:R-:W-:Y:S01]  /*2260*/  FFMA.FTZ R52, R14, R54, R53 ;  /* 0x000000360e347223 */ /* 0x000fe20000010035 */
[----:B------:R-:W-:Y:S01]  /*2270*/  FADD.FTZ R53, R54, R55 ;  /* 0x0000003736357221 */ /* 0x000fe20000010000 */
[----:B------:R-:W-:Y:S01]  /*2280*/  FADD.FTZ R85, R39, R38 ;  /* 0x0000002627557221 */ /* 0x000fe20000010000 */
[----:B------:R-:W-:Y:S01]  /*2290*/  FFMA.FTZ R39, R0, R40, RZ ;  /* 0x0000002800277223 */ /* 0x000fe200000100ff */
[----:B------:R-:W-:Y:S01]  /*22a0*/  FADD.FTZ R38, RZ, R40 ;  /* 0x00000028ff267221 */ /* 0x000fe20000010000 */
[----:B------:R-:W0:Y:S01]  /*22b0*/  SHFL.DOWN PT, R55, R52, 0x1, 0x1f ;  /* 0x08201f0034377f89 */ /* 0x000e2200000e0000 */
[----:B------:R-:W1:Y:S01]  /*22c0*/  S2UR UR11, SR_CgaCtaId ;  /* 0x00000000000b79c3 */ /* 0x000e620000008800 */
[----:B------:R-:W-:Y:S01]  /*22d0*/  FFMA.FTZ R39, R2, R41, R39 ;  /* 0x0000002902277223 */ /* 0x000fe20000010027 */
[----:B------:R-:W-:Y:S01]  /*22e0*/  FADD.FTZ R38, R38, R41 ;  /* 0x0000002926267221 */ /* 0x000fe20000010000 */
[----:B------:R-:W2:Y:S01]  /*22f0*/  SHFL.DOWN PT, R54, R53, 0x1, 0x1f ;  /* 0x08201f0035367f89 */ /* 0x000ea200000e0000 */
        /* <DEDUP_REMOVED lines=12> */
[----:B------:R-:W-:Y:S01]  /*23c0*/  UMOV UR6, 0x400 ;  /* 0x0000040000067882 */ /* 0x000fe20000000000 */
[----:B------:R-:W-:Y:S01]  /*23d0*/  FADD.FTZ R85, R85, R48 ;  /* 0x0000003055557221 */ /* 0x000fe20000010000 */
[----:B------:R-:W-:Y:S01]  /*23e0*/  UIADD3 UR5, UR6, 0xa0, URZ ;  /* 0x000000a006057890 */ /* 0x000fe2000fffe03f */
[----:B------:R-:W-:Y:S01]  /*23f0*/  FFMA.FTZ R90, R11, R48, R90 ;  /* 0x000000300b5a7223 */ /* 0x000fe2000001005a */
[----:B------:R-:W-:Y:S01]  /*2400*/  FADD.FTZ R40, R40, R49 ;  /* 0x0000003128287221 */ /* 0x000fe20000010000 */
[----:B------:R-:W-:Y:S01]  /*2410*/  FFMA.FTZ R41, R10, R49, R41 ;  /* 0x000000310a297223 */ /* 0x000fe20000010029 */
[----:B------:R-:W-:Y:S01]  /*2420*/  FADD.FTZ R85, R85, R36 ;  /* 0x0000002455557221 */ /* 0x000fe20000010000 */
[----:B0-----:R-:W-:Y:S01]  /*2430*/  @!P0 FADD.FTZ R52, R52, R55 ;  /* 0x0000003734348221 */ /* 0x001fe20000010000 */
[----:B-1----:R-:W-:Y:S01]  /*2440*/  ULEA UR5, UR11, UR5, 0x18 ;  /* 0x000000050b057291 */ /* 0x002fe2000f8ec03f */
[----:B------:R-:W-:Y:S01]  /*2450*/  FFMA.FTZ R90, R13, R36, R90 ;  /* 0x000000240d5a7223 */ /* 0x000fe2000001005a */
[----:B------:R-:W-:Y:S01]  /*2460*/  ISETP.NE.AND P2, PT, R83, RZ, PT ;  /* 0x000000ff5300720c */ /* 0x000fe20003f45270 */
[----:B--2---:R-:W-:Y:S01]  /*2470*/  @!P0 FADD.FTZ R53, R53, R54 ;  /* 0x0000003635358221 */ /* 0x004fe20000010000 */
[----:B------:R-:W0:Y:S01]  /*2480*/  SHFL.DOWN PT, R55, R52, 0x2, 0x1f ;  /* 0x08401f0034377f89 */ /* 0x000e2200000e0000 */
[----:B------:R-:W-:Y:S01]  /*2490*/  ISETP.GT.AND P0, PT, R64, 0x1d, PT ;  /* 0x0000001d4000780c */ /* 0x000fe20003f04270 */
[----:B------:R-:W-:Y:S01]  /*24a0*/  FADD.FTZ R36, R40, R37 ;  /* 0x0000002528247221 */ /* 0x000fe20000010000 */
[----:B------:R-:W-:Y:S01]  /*24b0*/  FFMA.FTZ R41, R12, R37, R41 ;  /* 0x000000250c297223 */ /* 0x000fe20000010029 */
[----:B------:R-:W1:Y:S01]  /*24c0*/  SHFL.DOWN PT, R54, R53, 0x2, 0x1f ;  /* 0x08401f0035367f89 */ /* 0x000e6200000e0000 */
[----:B------:R-:W-:Y:S01]  /*24d0*/  FADD.FTZ R42, R85, R50 ;  /* 0x00000032552a7221 */ /* 0x000fe20000010000 */
[----:B------:R-:W-:Y:S01]  /*24e0*/  FFMA.FTZ R40, R15, R50, R90 ;  /* 0x000000320f287223 */ /* 0x000fe2000001005a */
[----:B------:R-:W-:Y:S01]  /*24f0*/  FFMA.FTZ R41, R14, R51, R41 ;  /* 0x000000330e297223 */ /* 0x000fe20000010029 */
[----:B------:R-:W-:Y:S01]  /*2500*/  FADD.FTZ R43, R36, R51 ;  /* 0x00000033242b7221 */ /* 0x000fe20000010000 */
[C---:B------:R-:W-:Y:S01]  /*2510*/  LEA R85, R83.reuse, UR5, 0x4 ;  /* 0x0000000553557c11 */ /* 0x040fe2000f8e20ff */
[----:B------:R-:W-:Y:S01]  /*2520*/  BSSY B0, `(.L_x_1432) ;  /* 0x000003f000007945 */ /* 0x000fe20003800000 */
[----:B------:R-:W-:-:S03]  /*2530*/  ISETP.GT.U32.AND P3, PT, R83, 0xe, PT ;  /* 0x0000000e5300780c */ /* 0x000fc60003f64070 */
[----:B------:R-:W-:Y:S01]  /*2540*/  STS.128 [R85], R40 ;  /* 0x0000002855007388 */ /* 0x000fe20000000c00 */
        /* <DEDUP_REMOVED lines=33> */
[----:B------:R-:W-:-:S03]  /*2760*/  FADD.FTZ R36, R36, R55 ;  /* 0x0000003724247221 */ /* 0x000fc60000010000 */
[----:B---3--:R-:W-:Y:S01]  /*2770*/  FADD.FTZ R91, R91, R44 ;  /* 0x0000002c5b5b7221 */ /* 0x008fe20000010000 */
[----:B------:R-:W-:Y:S02]  /*2780*/  FADD.FTZ R44, R36, R45 ;  /* 0x0000002d242c7221 */ /* 0x000fe40000010000 */
[----:B------:R-:W0:Y:S01]  /*2790*/  LDS.128 R36, [UR5+0x50] ;  /* 0x00005005ff247984 */ /* 0x000e220008000c00 */
[----:B------:R-:W-:Y:S01]  /*27a0*/  FADD.FTZ R91, R91, R46 ;  /* 0x0000002e5b5b7221 */ /* 0x000fe20000010000 */
[----:B------:R-:W-:Y:S02]  /*27b0*/  FADD.FTZ R52, R44, R47 ;  /* 0x0000002f2c347221 */ /* 0x000fe40000010000 */
[----:B------:R-:W1:Y:S01]  /*27c0*/  LDS.128 R44, [UR5+0x60] ;  /* 0x00006005ff2c7984 */ /* 0x000e620008000c00 */
[----:B----4-:R-:W-:Y:S01]  /*27d0*/  FADD.FTZ R91, R91, R48 ;  /* 0x000000305b5b7221 */ /* 0x010fe20000010000 */
[----:B------:R-:W-:Y:S02]  /*27e0*/  FADD.FTZ R90, R52, R49 ;  /* 0x00000031345a7221 */ /* 0x000fe40000010000 */
[----:B------:R-:W2:Y:S01]  /*27f0*/  LDS.128 R52, [UR5+0x70] ;  /* 0x00007005ff347984 */ /* 0x000ea20008000c00 */
[----:B------:R-:W-:Y:S01]  /*2800*/  FADD.FTZ R91, R91, R50 ;  /* 0x000000325b5b7221 */ /* 0x000fe20000010000 */
[----:B------:R-:W-:-:S02]  /*2810*/  FADD.FTZ R90, R90, R51 ;  /* 0x000000335a5a7221 */ /* 0x000fc40000010000 */
        /* <DEDUP_REMOVED lines=15> */
.L_x_1433:
[----:B------:R-:W-:Y:S05]  /*2910*/  BSYNC B0 ;  /* 0x0000000000007941 */ /* 0x000fea0003800000 */
.L_x_1432:
        /* <DEDUP_REMOVED lines=20> */
[----:B------:R-:W-:Y:S04]  /*2a60*/  LDS.128 R48, [R85+0x780] ;  /* 0x0007800055307984 */ /* 0x000fe80000000c00 */
        /* <DEDUP_REMOVED lines=19> */
[----:B------:R-:W-:Y:S01]  /*2ba0*/  FADD.FTZ R90, R90, R43 ;  /* 0x0000002b5a5a7221 */ /* 0x000fe20000010000 */
[----:B------:R-:W-:Y:S01]  /*2bb0*/  FADD.FTZ R39, R39, R48 ;  /* 0x0000003027277221 */ /* 0x000fe20000010000 */
[----:B------:R-:W1:Y:S01]  /*2bc0*/  LDS.128 R40, [R85+0x960] ;  /* 0x0009600055287984 */ /* 0x000e620000000c00 */
[----:B------:R-:W-:Y:S01]  /*2bd0*/  FADD.FTZ R38, R38, R49 ;  /* 0x0000003126267221 */ /* 0x000fe20000010000 */
[----:B------:R-:W-:Y:S01]  /*2be0*/  FADD.FTZ R91, R91, R50 ;  /* 0x000000325b5b7221 */ /* 0x000fe20000010000 */
[----:B------:R-:W-:Y:S01]  /*2bf0*/  FADD.FTZ R90, R90, R51 ;  /* 0x000000335a5a7221 */ /* 0x000fe20000010000 */
[----:B--2---:R-:W-:Y:S01]  /*2c00*/  FADD.FTZ R39, R39, R44 ;  /* 0x0000002c27277221 */ /* 0x004fe20000010000 */
[----:B------:R-:W2:Y:S01]  /*2c10*/  LDS.128 R48, [R85+0xb40] ;  /* 0x000b400055307984 */ /* 0x000ea20000000c00 */
[----:B------:R-:W-:Y:S01]  /*2c20*/  FADD.FTZ R38, R38, R45 ;  /* 0x0000002d26267221 */ /* 0x000fe20000010000 */
[----:B------:R-:W-:Y:S01]  /*2c30*/  FADD.FTZ R91, R91, R46 ;  /* 0x0000002e5b5b7221 */ /* 0x000fe20000010000 */
[----:B------:R-:W-:-:S02]  /*2c40*/  FADD.FTZ R90, R90, R47 ;  /* 0x0000002f5a5a7221 */ /* 0x000fc40000010000 */
        /* <DEDUP_REMOVED lines=29> */
[----:B------:R-:W-:Y:S01]  /*2e20*/  FADD.FTZ R90, R90, R55 ;  /* 0x000000375a5a7221 */ /* 0x000fe20000010000 */
[----:B---3--:R-:W-:Y:S01]  /*2e30*/  FADD.FTZ R39, R39, R48 ;  /* 0x0000003027277221 */ /* 0x008fe20000010000 */
[----:B------:R-:W3:Y:S01]  /*2e40*/  LDS.128 R52, [R85+0x11d0] ;  /* 0x0011d00055347984 */ /* 0x000ee20000000c00 */
[----:B------:R-:W-:Y:S01]  /*2e50*/  FADD.FTZ R38, R38, R49 ;  /* 0x0000003126267221 */ /* 0x000fe20000010000 */
[----:B------:R-:W-:Y:S01]  /*2e60*/  FADD.FTZ R91, R91, R50 ;  /* 0x000000325b5b7221 */ /* 0x000fe20000010000 */
[----:B------:R-:W-:-:S02]  /*2e70*/  FADD.FTZ R90, R90, R51 ;  /* 0x000000335a5a7221 */ /* 0x000fc40000010000 */
[----:B------:R-:W4:Y:S01]  /*2e80*/  LDS.128 R48, [R85+0x12c0] ;  /* 0x0012c00055307984 */ /* 0x000f220000000c00 */
        /* <DEDUP_REMOVED lines=33> */
[----:B------:R-:W-:Y:S01]  /*30a0*/  FADD.FTZ R90, R90, R51 ;  /* 0x000000335a5a7221 */ /* 0x000fe20000010000 */
[----:B------:R-:W-:Y:S01]  /*30b0*/  FADD.FTZ R39, R39, R52 ;  /* 0x0000003427277221 */ /* 0x000fe20000010000 */
[----:B------:R-:W3:Y:S01]  /*30c0*/  LDS.128 R48, [R85+0x1950] ;  /* 0x0019500055307984 */ /* 0x000ee20000000c00 */
[----:B------:R-:W-:Y:S01]  /*30d0*/  FADD.FTZ R38, R38, R53 ;  /* 0x0000003526267221 */ /* 0x000fe20000010000 */
[----:B------:R-:W-:Y:S01]  /*30e0*/  FADD.FTZ R91, R91, R54 ;  /* 0x000000365b5b7221 */ /* 0x000fe20000010000 */
[----:B------:R-:W-:-:S02]  /*30f0*/  FADD.FTZ R90, R90, R55 ;  /* 0x000000375a5a7221 */ /* 0x000fc40000010000 */
[----:B------:R-:W-:Y:S01]  /*3100*/  LDS.128 R52, [R85+0x1d10] ;  /* 0x001d100055347984 */ /* 0x000fe20000000c00 */
        /* <DEDUP_REMOVED lines=31> */
.L_x_1435:
[----:B------:R-:W-:Y:S05]  /*3300*/  BSYNC B0 ;  /* 0x0000000000007941 */ /* 0x000fea0003800000 */
.L_x_1434:
        /* <DEDUP_REMOVED lines=18> */
.L_x_1437:
[----:B------:R-:W-:Y:S05]  /*3430*/  BSYNC B0 ;  /* 0x0000000000007941 */ /* 0x000fea0003800000 */
.L_x_1436:
[----:B------:R-:W-:Y:S05]  /*3440*/  @!P0 BRA `(.L_x_1438) ;  /* 0x0000001000888947 */ /* 0x000fea0003800000 */
[----:B------:R-:W1:Y:S01]  /*3450*/  LDC R39, c[0x0][0x10] ;  /* 0x00000400ff277b82 */ /* 0x000e620000000800 */
[----:B------:R-:W3:Y:S01]  /*3460*/  S2R R48, SR_CTAID.Y ;  /* 0x0000000000307919 */ /* 0x000ee20000002600 */
[----:B--2---:R-:W-:-:S06]  /*3470*/  LOP3.LUT R42, R68, 0x1, RZ, 0xc0, !PT ;  /* 0x00000001442a7812 */ /* 0x004fcc00078ec0ff */
[----:B------:R-:W2:Y:S08]  /*3480*/  LDC.64 R40, c[0x0][0x258] ;  /* 0x00009600ff287b82 */ /* 0x000eb00000000a00 */
[----:B------:R-:W4:Y:S01]  /*3490*/  LDC.64 R50, c[0x0][0x260] ;  /* 0x00009800ff327b82 */ /* 0x000f220000000a00 */
[----:B-1----:R-:W-:-:S04]  /*34a0*/  IMAD R43, R42, R39, RZ ;  /* 0x000000272a2b7224 */ /* 0x002fc800078e02ff */
[C---:B------:R-:W-:Y:S01]  /*34b0*/  IMAD R42, R43.reuse, R38, RZ ;  /* 0x000000262b2a7224 */ /* 0x040fe200078e02ff */
[----:B---3--:R-:W-:-:S04]  /*34c0*/  IADD3 R43, R43, R48, RZ ;  /* 0x000000302b2b7210 */ /* 0x008fc80007ffe0ff */
[----:B------:R-:W-:Y:S01]  /*34d0*/  SHF.L.U32 R45, R42, 0x1, RZ ;  /* 0x000000012a2d7819 */ /* 0x000fe200000006ff */
[----:B--2---:R-:W-:-:S04]  /*34e0*/  IMAD.WIDE.U32 R40, R43, 0x4, R40 ;  /* 0x000000042b287825 */ /* 0x004fc800078e0028 */
[----:B----4-:R-:W-:Y:S01]  /*34f0*/  IMAD.WIDE R50, R45, 0x4, R50 ;  /* 0x000000042d327825 */ /* 0x010fe200078e0232 */
        /* <DEDUP_REMOVED lines=8> */
[----:B------:R-:W-:Y:S02]  /*3580*/  SEL R47, R38, RZ, !P0 ;  /* 0x000000ff262f7207 */ /* 0x000fe40004000000 */
[----:B------:R-:W-:Y:S02]  /*3590*/  IMAD.WIDE.U32 R42, R43, 0x8, R50 ;  /* 0x000000082b2a7825 */ /* 0x000fe400078e0032 */
        /* <DEDUP_REMOVED lines=10> */
.L_x_1440:
[----:B--2---:R-:W2:Y:S04]  /*3640*/  LDG.E.STRONG.GPU R42, desc[UR8][R40.64] ;  /* 0x00000008282a7981 */ /* 0x004ea8000c1ef900 */
[----:B--2---:R-:W-:Y:S01]  /*3650*/  CCTL.IVALL ;  /* 0x00000000ff00798f */ /* 0x004fe20002000000 */
[----:B------:R-:W-:Y:S05]  /*3660*/  YIELD ;  /* 0x0000000000007946 */ /* 0x000fea0003800000 */
[----:B------:R-:W-:-:S13]  /*3670*/  ISETP.NE.AND P0, PT, R42, R47, PT ;  /* 0x0000002f2a00720c */ /* 0x000fda0003f05270 */
[----:B------:R-:W-:Y:S05]  /*3680*/  @P0 BRA `(.L_x_1440) ;  /* 0xfffffffc00ec0947 */ /* 0x000fea000383ffff */
.L_x_1439:
        /* <DEDUP_REMOVED lines=17> */
.L_x_1444:
        /* <DEDUP_REMOVED lines=115> */
.L_x_1443:
[----:B------:R-:W-:-:S13]  /*3ed0*/  ISETP.GT.AND P3, PT, R49, 0x4, PT ;  /* 0x000000043100780c */ /* 0x000fda0003f64270 */
[----:B------:R-:W-:Y:S05]  /*3ee0*/  @!P3 BRA `(.L_x_1445) ;  /* 0x0000000000ecb947 */ /* 0x000fea0003800000 */
[C---:B------:R-:W-:Y:S02]  /*3ef0*/  IADD3 R43, R52.reuse, 0x1, RZ ;  /* 0x00000001342b7810 */ /* 0x040fe40007ffe0ff */
[C---:B------:R-:W-:Y:S02]  /*3f00*/  ISETP.EQ.OR P0, PT, R52.reuse, UR7, P2 ;  /* 0x0000000734007c0c */ /* 0x040fe40009702670 */
        /* <DEDUP_REMOVED lines=57> */
.L_x_1445:
[----:B------:R-:W-:-:S13]  /*42a0*/  ISETP.NE.OR P0, PT, R49, RZ, P0 ;  /* 0x000000ff3100720c */ /* 0x000fda0000705670 */
[----:B------:R-:W-:Y:S05]  /*42b0*/  @!P0 BRA `(.L_x_1441) ;  /* 0x00000000007c8947 */ /* 0x000fea0003800000 */
.L_x_1442:
[C---:B------:R-:W-:Y:S02]  /*42c0*/  ISETP.EQ.OR P4, PT, R52.reuse, UR7, P2 ;  /* 0x0000000734007c0c */ /* 0x040fe40009782670 */
[C---:B------:R-:W-:Y:S02]  /*42d0*/  IADD3 R43, R52.reuse, 0x1, RZ ;  /* 0x00000001342b7810 */ /* 0x040fe40007ffe0ff */
[C---:B------:R-:W-:Y:S02]  /*42e0*/  IADD3 R45, R52.reuse, 0x2, RZ ;  /* 0x00000002342d7810 */ /* 0x040fe40007ffe0ff */
        /* <DEDUP_REMOVED lines=28> */
.L_x_1441:
        /* <DEDUP_REMOVED lines=11> */
.L_x_1447:
[----:B------:R-:W-:Y:S05]  /*4560*/  BSYNC B0 ;  /* 0x0000000000007941 */ /* 0x000fea0003800000 */
.L_x_1446:
        /* <DEDUP_REMOVED lines=16> */
.L_x_1438:
[----:B------:R-:W1:Y:S01]  /*4670*/  S2UR UR6, SR_CgaCtaId ;  /* 0x00000000000679c3 */ /* 0x000e620000008800 */
[----:B------:R-:W-:Y:S01]  /*4680*/  UMOV UR5, 0x400 ;  /* 0x0000040000057882 */ /* 0x000fe20000000000 */
[----:B------:R-:W-:Y:S02]  /*4690*/  ULDC.64 UR14, c[0x0][0x290] ;  /* 0x0000a400000e7ab9 */ /* 0x000fe40000000a00 */
[----:B------:R-:W-:Y:S02]  /*46a0*/  ISETP.GE.U32.AND P0, PT, R80, UR14, PT ;  /* 0x0000000e50007c0c */ /* 0x000fe4000bf06070 */
[----:B------:R-:W-:Y:S02]  /*46b0*/  ISETP.GE.U32.AND P3, PT, R79, UR14, PT ;  /* 0x0000000e4f007c0c */ /* 0x000fe4000bf66070 */
[----:B------:R-:W-:Y:S02]  /*46c0*/  ISETP.GE.U32.AND P4, PT, R78, UR14, PT ;  /* 0x0000000e4e007c0c */ /* 0x000fe4000bf86070 */
[----:B------:R-:W-:-:S04]  /*46d0*/  ISETP.GE.AND.EX P3, PT, R73, UR15, PT, P3 ;  /* 0x0000000f49007c0c */ /* 0x000fc8000bf66330 */
[----:B------:R-:W-:Y:S01]  /*46e0*/  ISETP.GT.U32.OR P3, PT, R83, 0x1df, P3 ;  /* 0x000001df5300780c */ /* 0x000fe20001f64470 */
[----:B-1----:R-:W-:-:S09]  /*46f0*/  ULEA UR5, UR6, UR5, 0x18 ;  /* 0x0000000506057291 */ /* 0x002fd2000f8ec03f */
[----:B------:R-:W-:Y:S01]  /*4700*/  @!P2 STS.64 [UR5+0x90], R36 ;  /* 0x00009024ff00a988 */ /* 0x000fe20008000a05 */
[----:B------:R-:W-:Y:S01]  /*4710*/  BAR.SYNC.DEFER_BLOCKING 0x0 ;  /* 0x0000000000007b1d */ /* 0x000fe20000010000 */
[----:B------:R-:W-:Y:S02]  /*4720*/  ISETP.GE.AND.EX P2, PT, R75, UR15, PT, P0 ;  /* 0x0000000f4b007c0c */ /* 0x000fe4000bf46300 */
[----:B------:R-:W-:Y:S02]  /*4730*/  ISETP.GE.U32.AND P0, PT, R76, UR14, PT ;  /* 0x0000000e4c007c0c */ /* 0x000fe4000bf06070 */
[----:B------:R-:W-:Y:S01]  /*4740*/  ISETP.GT.U32.OR P2, PT, R83, 0x1df, P2 ;  /* 0x000001df5300780c */ /* 0x000fe20001744470 */
[----:B------:R-:W0:Y:S01]  /*4750*/  LDS.64 R38, [UR5+0x90] ;  /* 0x00009005ff267984 */ /* 0x000e220008000a00 */
[----:B------:R-:W-:Y:S02]  /*4760*/  ULDC UR5, c[0x0][0x2bc] ;  /* 0x0000af0000057ab9 */ /* 0x000fe40000000800 */
[----:B0-2---:R-:W-:Y:S01]  /*4770*/  FMUL.FTZ R36, R38, UR5 ;  /* 0x0000000526247c20 */ /* 0x005fe20008410000 */
[----:B------:R-:W-:Y:S01]  /*4780*/  FMUL.FTZ R37, R39, UR5 ;  /* 0x0000000527257c20 */ /* 0x000fe20008410000 */
[----:B------:R-:W-:Y:S07]  /*4790*/  @!P5 BRA `(.L_x_1448) ;  /* 0x000000000048d947 */ /* 0x000fee0003800000 */
        /* <DEDUP_REMOVED lines=18> */
.L_x_1448:
[----:B------:R-:W-:Y:S04]  /*48c0*/  BSSY B0, `(.L_x_1449) ;  /* 0x0000013000007945 */ /* 0x000fe80003800000 */
[----:B------:R-:W-:Y:S05]  /*48d0*/  @!P1 BRA `(.L_x_1450) ;  /* 0x0000000000449947 */ /* 0x000fea0003800000 */
[----:B------:R-:W-:Y:S01]  /*48e0*/  ULDC.64 UR12, c[0x0][0x288] ;  /* 0x0000a200000c7ab9 */ /* 0x000fe20000000a00 */
[----:B------:R-:W-:Y:S01]  /*48f0*/  MOV R38, R86 ;  /* 0x0000005600267202 */ /* 0x000fe20000000f00 */
        /* <DEDUP_REMOVED lines=15> */
.L_x_1450:
[----:B------:R-:W-:Y:S05]  /*49f0*/  BSYNC B0 ;  /* 0x0000000000007941 */ /* 0x000fea0003800000 */
.L_x_1449:
[----:B------:R-:W-:Y:S05]  /*4a00*/  @!P5 BRA `(.L_x_1451) ;  /* 0x000000000048d947 */ /* 0x000fea0003800000 */
        /* <DEDUP_REMOVED lines=18> */
.L_x_1451:
[----:B------:R-:W-:Y:S04]  /*4b30*/  BSSY B0, `(.L_x_1452) ;  /* 0x0000013000007945 */ /* 0x000fe80003800000 */
[----:B------:R-:W-:Y:S05]  /*4b40*/  @P2 BRA `(.L_x_1453) ;  /* 0x0000000000442947 */ /* 0x000fea0003800000 */
        /* <DEDUP_REMOVED lines=17> */
.L_x_1453:
[----:B------:R-:W-:Y:S05]  /*4c60*/  BSYNC B0 ;  /* 0x0000000000007941 */ /* 0x000fea0003800000 */
.L_x_1452:
[----:B------:R-:W-:Y:S05]  /*4c70*/  @!P5 BRA `(.L_x_1454) ;  /* 0x000000000048d947 */ /* 0x000fea0003800000 */
[----:B------:R-:W-:Y:S01]  /*4c80*/  FFMA.FTZ R0, R5, R32, R34 ;  /* 0x0000002005007223 */ /* 0x000fe20000010022 */
[----:B-1----:R-:W-:-:S03]  /*4c90*/  FFMA.FTZ R2, R4, R33, R35 ;  /* 0x0000002104027223 */ /* 0x002fc60000010023 */
        /* <DEDUP_REMOVED lines=16> */
.L_x_1454:
[----:B------:R-:W-:Y:S04]  /*4da0*/  BSSY B0, `(.L_x_1455) ;  /* 0x0000013000007945 */ /* 0x000fe80003800000 */
[----:B------:R-:W-:Y:S05]  /*4db0*/  @P3 BRA `(.L_x_1456) ;  /* 0x0000000000443947 */ /* 0x000fea0003800000 */
[----:B------:R-:W-:Y:S01]  /*4dc0*/  ULDC.64 UR12, c[0x0][0x288] ;  /* 0x0000a200000c7ab9 */ /* 0x000fe20000000a00 */
[----:B-1----:R-:W-:Y:S01]  /*4dd0*/  MOV R2, R86 ;  /* 0x0000005600027202 */ /* 0x002fe20000000f00 */
[----:B------:R-:W-:Y:S01]  /*4de0*/  IMAD R0, R73, UR12, RZ ;  /* 0x0000000c49007c24 */ /* 0x000fe2000f8e02ff */
[----:B------:R-:W-:Y:S01]  /*4df0*/  MOV R3, R89 ;  /* 0x0000005900037202 */ /* 0x000fe20000000f00 */
[-CC-:B------:R-:W-:Y:S01]  /*4e00*/  FFMA.FTZ R5, R5, R36.reuse, R37.reuse ;  /* 0x0000002405057223 */ /* 0x180fe20000010025 */
[----:B------:R-:W-:Y:S01]  /*4e10*/  FFMA.FTZ R4, R4, R36, R37 ;  /* 0x0000002404047223 */ /* 0x000fe20000010025 */
[----:B------:R-:W-:-:S04]  /*4e20*/  IMAD.WIDE.U32 R16, R79, UR12, R2 ;  /* 0x0000000c4f107c25 */ /* 0x000fc8000f8e0002 */
[----:B------:R-:W-:Y:S01]  /*4e30*/  FFMA.FTZ R5, R32, R18, -R5 ;  /* 0x0000001220057223 */ /* 0x000fe20000010805 */
[----:B------:R-:W-:Y:S01]  /*4e40*/  FFMA.FTZ R19, R33, R19, -R4 ;  /* 0x0000001321137223 */ /* 0x000fe20000010804 */
[----:B------:R-:W-:Y:S01]  /*4e50*/  IMAD R3, R79, UR13, R0 ;  /* 0x0000000d4f037c24 */ /* 0x000fe2000f8e0200 */
[----:B------:R-:W-:Y:S01]  /*4e60*/  ULDC.64 UR12, c[0x0][0x210] ;  /* 0x00008400000c7ab9 */ /* 0x000fe20000000a00 */
[-C--:B------:R-:W-:Y:S01]  /*4e70*/  FMUL.FTZ R4, R5, R66.reuse ;  /* 0x0000004205047220 */ /* 0x080fe20000410000 */
[----:B------:R-:W-:Y:S01]  /*4e80*/  LEA R2, P2, R16, UR12, 0x2 ;  /* 0x0000000c10027c11 */ /* 0x000fe2000f8410ff */
[----:B------:R-:W-:Y:S01]  /*4e90*/  FMUL.FTZ R5, R19, R66 ;  /* 0x0000004213057220 */ /* 0x000fe20000410000 */
[----:B------:R-:W-:-:S04]  /*4ea0*/  IADD3 R3, R17, R3, RZ ;  /* 0x0000000311037210 */ /* 0x000fc80007ffe0ff */
[----:B------:R-:W-:-:S05]  /*4eb0*/  LEA.HI.X R3, R16, UR13, R3, 0x2, P2 ;  /* 0x0000000d10037c11 */ /* 0x000fca00090f1403 */
[----:B------:R2:W-:Y:S02]  /*4ec0*/  STG.E.64 desc[UR8][R2.64], R4 ;  /* 0x0000000402007986 */ /* 0x0005e4000c101b08 */
.L_x_1456:
[----:B------:R-:W-:Y:S05]  /*4ed0*/  BSYNC B0 ;  /* 0x0000000000007941 */ /* 0x000fea0003800000 */
.L_x_1455:
[----:B------:R-:W-:Y:S02]  /*4ee0*/  ISETP.GE.U32.AND P2, PT, R74, UR14, PT ;  /* 0x0000000e4a007c0c */ /* 0x000fe4000bf46070 */
[----:B------:R-:W-:Y:S02]  /*4ef0*/  ISETP.GE.U32.AND P3, PT, R72, UR14, PT ;  /* 0x0000000e48007c0c */ /* 0x000fe4000bf66070 */
[----:B------:R-:W-:Y:S02]  /*4f00*/  ISETP.GE.U32.AND P6, PT, R70, UR14, PT ;  /* 0x0000000e46007c0c */ /* 0x000fe4000bfc6070 */
[----:B------:R-:W-:Y:S02]  /*4f10*/  ISETP.GE.AND.EX P4, PT, R71, UR15, PT, P4 ;  /* 0x0000000f47007c0c */ /* 0x000fe4000bf86340 */
[----:B------:R-:W-:Y:S02]  /*4f20*/  ISETP.GE.AND.EX P0, PT, R69, UR15, PT, P0 ;  /* 0x0000000f45007c0c */ /* 0x000fe4000bf06300 */
[----:B------:R-:W-:-:S02]  /*4f30*/  ISETP.GE.AND.EX P2, PT, R67, UR15, PT, P2 ;  /* 0x0000000f43007c0c */ /* 0x000fc4000bf46320 */
[----:B------:R-:W-:Y:S02]  /*4f40*/  ISETP.GE.AND.EX P3, PT, R65, UR15, PT, P3 ;  /* 0x0000000f41007c0c */ /* 0x000fe4000bf66330 */
[----:B------:R-:W-:Y:S02]  /*4f50*/  ISETP.GE.AND.EX P6, PT, R63, UR15, PT, P6 ;  /* 0x0000000f3f007c0c */ /* 0x000fe4000bfc6360 */
[C---:B------:R-:W-:Y:S02]  /*4f60*/  ISETP.GT.U32.OR P4, PT, R83.reuse, 0x1df, P4 ;  /* 0x000001df5300780c */ /* 0x040fe40002784470 */
[C---:B------:R-:W-:Y:S02]  /*4f70*/  ISETP.GT.U32.OR P0, PT, R83.reuse, 0x1df, P0 ;  /* 0x000001df5300780c */ /* 0x040fe40000704470 */
[C---:B------:R-:W-:Y:S02]  /*4f80*/  ISETP.GT.U32.OR P2, PT, R83.reuse, 0x1df, P2 ;  /* 0x000001df5300780c */ /* 0x040fe40001744470 */
[----:B------:R-:W-:-:S02]  /*4f90*/  ISETP.GT.U32.OR P3, PT, R83, 0x1df, P3 ;  /* 0x000001df5300780c */ /* 0x000fc40001f64470 */
[----:B------:R-:W-:Y:S01]  /*4fa0*/  ISETP.GT.U32.OR P6, PT, R83, 0x1df, P6 ;  /* 0x000001df5300780c */ /* 0x000fe200037c4470 */
[----:B------:R-:W-:-:S12]  /*4fb0*/  @!P5 BRA `(.L_x_1457) ;  /* 0x000000000048d947 */ /* 0x000fd80003800000 */
[----:B------:R-:W-:Y:S01]  /*4fc0*/  FFMA.FTZ R0, R7, R32, R34 ;  /* 0x0000002007007223 */ /* 0x000fe20000010022 */
[----:B-12---:R-:W-:-:S03]  /*4fd0*/  FFMA.FTZ R2, R6, R33, R35 ;  /* 0x0000002106027223 */ /* 0x006fc60000010023 */
[----:B------:R-:W-:Y:S01]  /*4fe0*/  FMUL.FTZ R3, R0, -1.4426950216293334961 ;  /* 0xbfb8aa3b00037820 */ /* 0x000fe20000410000 */
[----:B------:R-:W-:-:S05]  /*4ff0*/  FMUL.FTZ R16, R2, -1.4426950216293334961 ;  /* 0xbfb8aa3b02107820 */ /* 0x000fca0000410000 */
[----:B------:R-:W1:Y:S08]  /*5000*/  MUFU.EX2 R3, R3 ;  /* 0x0000000300037308 */ /* 0x000e700000000800 */
[----:B------:R-:W2:Y:S01]  /*5010*/  MUFU.EX2 R16, R16 ;  /* 0x0000001000107308 */ /* 0x000ea20000000800 */
[----:B-1----:R-:W-:-:S07]  /*5020*/  FADD.FTZ R4, R3, 1 ;  /* 0x3f80000003047421 */ /* 0x002fce0000010000 */
[----:B------:R-:W1:Y:S01]  /*5030*/  MUFU.RCP R5, R4 ;  /* 0x0000000400057308 */ /* 0x000e620000001000 */
[----:B--2---:R-:W-:-:S07]  /*5040*/  FADD.FTZ R17, R16, 1 ;  /* 0x3f80000010117421 */ /* 0x004fce0000010000 */
[----:B------:R-:W0:Y:S01]  /*5050*/  MUFU.RCP R18, R17 ;  /* 0x0000001100127308 */ /* 0x000e220000001000 */
        /* <DEDUP_REMOVED lines=8> */
.L_x_1457:
[----:B------:R-:W-:Y:S04]  /*50e0*/  BSSY B0, `(.L_x_1458) ;  /* 0x0000013000007945 */ /* 0x000fe80003800000 */
[----:B------:R-:W-:Y:S05]  /*50f0*/  @P4 BRA `(.L_x_1459) ;  /* 0x0000000000444947 */ /* 0x000fea0003800000 */
[----:B------:R-:W-:Y:S01]  /*5100*/  ULDC.64 UR12, c[0x0][0x288] ;  /* 0x0000a200000c7ab9 */ /* 0x000fe20000000a00 */
[----:B-12---:R-:W-:Y:S01]  /*5110*/  MOV R2, R86 ;  /* 0x0000005600027202 */ /* 0x006fe20000000f00 */
        /* <DEDUP_REMOVED lines=15> */
.L_x_1459:
[----:B------:R-:W-:Y:S05]  /*5210*/  BSYNC B0 ;  /* 0x0000000000007941 */ /* 0x000fea0003800000 */
.L_x_1458:
[----:B------:R-:W-:Y:S05]  /*5220*/  @!P5 BRA `(.L_x_1460) ;  /* 0x000000000048d947 */ /* 0x000fea0003800000 */
[----:B------:R-:W-:Y:S01]  /*5230*/  FFMA.FTZ R0, R9, R32, R34 ;  /* 0x0000002009007223 */ /* 0x000fe20000010022 */
[----:B-123--:R-:W-:-:S03]  /*5240*/  FFMA.FTZ R2, R8, R33, R35 ;  /* 0x0000002108027223 */ /* 0x00efc60000010023 */
[----:B------:R-:W-:Y:S01]  /*5250*/  FMUL.FTZ R3, R0, -1.4426950216293334961 ;  /* 0xbfb8aa3b00037820 */ /* 0x000fe20000410000 */
[----:B------:R-:W-:-:S05]  /*5260*/  FMUL.FTZ R6, R2, -1.4426950216293334961 ;  /* 0xbfb8aa3b02067820 */ /* 0x000fca0000410000 */
[----:B------:R-:W1:Y:S08]  /*5270*/  MUFU.EX2 R3, R3 ;  /* 0x0000000300037308 */ /* 0x000e700000000800 */
[----:B------:R-:W2:Y:S01]  /*5280*/  MUFU.EX2 R6, R6 ;  /* 0x0000000600067308 */ /* 0x000ea20000000800 */
[----:B-1----:R-:W-:-:S07]  /*5290*/  FADD.FTZ R4, R3, 1 ;  /* 0x3f80000003047421 */ /* 0x002fce0000010000 */
[----:B------:R-:W1:Y:S01]  /*52a0*/  MUFU.RCP R5, R4 ;  /* 0x0000000400057308 */ /* 0x000e620000001000 */
[----:B--2---:R-:W-:-:S07]  /*52b0*/  FADD.FTZ R7, R6, 1 ;  /* 0x3f80000006077421 */ /* 0x004fce0000010000 */
[----:B------:R-:W2:Y:S01]  /*52c0*/  MUFU.RCP R16, R7 ;  /* 0x0000000700107308 */ /* 0x000ea20000001000 */
[----:B-1----:R-:W-:Y:S01]  /*52d0*/  FADD.FTZ R17, -R5, 1 ;  /* 0x3f80000005117421 */ /* 0x002fe20000010100 */
[----:B------:R-:W-:-:S03]  /*52e0*/  FMUL.FTZ R24, R24, R5 ;  /* 0x0000000518187220 */ /* 0x000fc60000410000 */
[----:B------:R-:W-:Y:S01]  /*52f0*/  FFMA.FTZ R17, R0, R17, 1 ;  /* 0x3f80000000117423 */ /* 0x000fe20000010011 */
[----:B--2---:R-:W-:Y:S01]  /*5300*/  FADD.FTZ R19, -R16, 1 ;  /* 0x3f80000010137421 */ /* 0x004fe20000010100 */
[----:B------:R-:W-:Y:S02]  /*5310*/  FMUL.FTZ R25, R25, R16 ;  /* 0x0000001019197220 */ /* 0x000fe40000410000 */
[----:B------:R-:W-:Y:S01]  /*5320*/  FMUL.FTZ R24, R24, R17 ;  /* 0x0000001118187220 */ /* 0x000fe20000410000 */
[----:B------:R-:W-:-:S04]  /*5330*/  FFMA.FTZ R2, R2, R19, 1 ;  /* 0x3f80000002027423 */ /* 0x000fc80000010013 */
[----:B------:R-:W-:-:S07]  /*5340*/  FMUL.FTZ R25, R25, R2 ;  /* 0x0000000219197220 */ /* 0x000fce0000410000 */
.L_x_1460:
        /* <DEDUP_REMOVED lines=19> */
.L_x_1462:
[----:B------:R-:W-:Y:S05]  /*5480*/  BSYNC B0 ;  /* 0x0000000000007941 */ /* 0x000fea0003800000 */
.L_x_1461:
[----:B------:R-:W-:Y:S05]  /*5490*/  @!P5 BRA `(.L_x_1463) ;  /* 0x000000000048d947 */ /* 0x000fea0003800000 */
[----:B------:R-:W-:Y:S01]  /*54a0*/  FFMA.FTZ R0, R11, R32, R34 ;  /* 0x000000200b007223 */ /* 0x000fe20000010022 */
[----:B-1234-:R-:W-:-:S03]  /*54b0*/  FFMA.FTZ R2, R10, R33, R35 ;  /* 0x000000210a027223 */ /* 0x01efc60000010023 */
        /* <DEDUP_REMOVED lines=16> */
.L_x_1463:
[----:B------:R-:W-:Y:S04]  /*55c0*/  BSSY B0, `(.L_x_1464) ;  /* 0x0000013000007945 */ /* 0x000fe80003800000 */
[----:B------:R-:W-:Y:S05]  /*55d0*/  @P2 BRA `(.L_x_1465) ;  /* 0x0000000000442947 */ /* 0x000fea0003800000 */
[----:B------:R-:W-:Y:S01]  /*55e0*/  ULDC.64 UR12, c[0x0][0x288] ;  /* 0x0000a200000c7ab9 */ /* 0x000fe20000000a00 */
[----:B-1234-:R-:W-:Y:S01]  /*55f0*/  MOV R2, R86 ;  /* 0x0000005600027202 */ /* 0x01efe20000000f00 */
        /* <DEDUP_REMOVED lines=15> */
.L_x_1465:
[----:B------:R-:W-:Y:S05]  /*56f0*/  BSYNC B0 ;  /* 0x0000000000007941 */ /* 0x000fea0003800000 */
.L_x_1464:
        /* <DEDUP_REMOVED lines=19> */
.L_x_1466:
        /* <DEDUP_REMOVED lines=19> */
.L_x_1468:
[----:B------:R-:W-:Y:S05]  /*5960*/  BSYNC B0 ;  /* 0x0000000000007941 */ /* 0x000fea0003800000 */
.L_x_1467:
[----:B------:R-:W-:Y:S05]  /*5970*/  @!P5 BRA `(.L_x_1469) ;  /* 0x000000000048d947 */ /* 0x000fea0003800000 */
[----:B------:R-:W-:Y:S01]  /*5980*/  FFMA.FTZ R34, R15, R32, R34 ;  /* 0x000000200f227223 */ /* 0x000fe20000010022 */
[----:B------:R-:W-:-:S03]  /*5990*/  FFMA.FTZ R35, R14, R33, R35 ;  /* 0x000000210e237223 */ /* 0x000fc60000010023 */
[----:B------:R-:W-:Y:S01]  /*59a0*/  FMUL.FTZ R0, R34, -1.4426950216293334961 ;  /* 0xbfb8aa3b22007820 */ /* 0x000fe20000410000 */
[----:B--2---:R-:W-:-:S05]  /*59b0*/  FMUL.FTZ R4, R35, -1.4426950216293334961 ;  /* 0xbfb8aa3b23047820 */ /* 0x004fca0000410000 */
[----:B------:R-:W1:Y:S08]  /*59c0*/  MUFU.EX2 R0, R0 ;  /* 0x0000000000007308 */ /* 0x000e700000000800 */
[----:B------:R-:W2:Y:S01]  /*59d0*/  MUFU.EX2 R4, R4 ;  /* 0x0000000400047308 */ /* 0x000ea20000000800 */
[----:B-1-34-:R-:W-:-:S07]  /*59e0*/  FADD.FTZ R2, R0, 1 ;  /* 0x3f80000000027421 */ /* 0x01afce0000010000 */
        /* <DEDUP_REMOVED lines=11> */
.L_x_1469:
[----:B------:R-:W-:Y:S04]  /*5aa0*/  BSSY B0, `(.L_x_1470) ;  /* 0x0000012000007945 */ /* 0x000fe80003800000 */
[----:B------:R-:W-:Y:S05]  /*5ab0*/  @P6 BRA `(.L_x_1471) ;  /* 0x0000000000406947 */ /* 0x000fea0003800000 */
[----:B------:R-:W-:Y:S01]  /*5ac0*/  ULDC.64 UR12, c[0x0][0x288] ;  /* 0x0000a200000c7ab9 */ /* 0x000fe20000000a00 */
[----:B------:R-:W-:Y:S01]  /*5ad0*/  MOV R87, R89 ;  /* 0x0000005900577202 */ /* 0x000fe20000000f00 */
[----:B------:R-:W-:Y:S02]  /*5ae0*/  IMAD R63, R63, UR12, RZ ;  /* 0x0000000c3f3f7c24 */ /* 0x000fe4000f8e02ff */
        /* <DEDUP_REMOVED lines=8> */
[----:B-1234-:R-:W-:Y:S01]  /*5b70*/  LEA R2, P0, R86, UR12, 0x2 ;  /* 0x0000000c56027c11 */ /* 0x01efe2000f8010ff */
[----:B------:R-:W-:Y:S01]  /*5b80*/  FMUL.FTZ R31, R31, R66 ;  /* 0x000000421f1f7220 */ /* 0x000fe20000410000 */
[----:B------:R-:W-:-:S04]  /*5b90*/  IADD3 R63, R87, R63, RZ ;  /* 0x0000003f573f7210 */ /* 0x000fc80007ffe0ff */
[----:B------:R-:W-:-:S05]  /*5ba0*/  LEA.HI.X R3, R86, UR13, R63, 0x2, P0 ;  /* 0x0000000d56037c11 */ /* 0x000fca00080f143f */
[----:B------:R1:W-:Y:S02]  /*5bb0*/  STG.E.64 desc[UR8][R2.64], R30 ;  /* 0x0000001e02007986 */ /* 0x0003e4000c101b08 */
.L_x_1471:
[----:B------:R-:W-:Y:S05]  /*5bc0*/  BSYNC B0 ;  /* 0x0000000000007941 */ /* 0x000fea0003800000 */
.L_x_1470:
[----:B-1234-:R-:W1:Y:S01]  /*5bd0*/  LDC R3, c[0x0][0x10] ;  /* 0x00000400ff037b82 */ /* 0x01ee620000000800 */
[----:B------:R-:W-:Y:S02]  /*5be0*/  IADD3 R68, R68, 0x1, RZ ;  /* 0x0000000144447810 */ /* 0x000fe40007ffe0ff */
[----:B-1----:R-:W-:-:S04]  /*5bf0*/  IADD3 R82, R3, R82, RZ ;  /* 0x0000005203527210 */ /* 0x002fc80007ffe0ff */
[----:B------:R-:W-:-:S13]  /*5c00*/  ISETP.GE.AND P0, PT, R82, UR4, PT ;  /* 0x0000000452007c0c */ /* 0x000fda000bf06270 */
[----:B------:R-:W-:Y:S05]  /*5c10*/  @!P0 BRA `(.L_x_1472) ;  /* 0xffffffa400c88947 */ /* 0x000fea000383ffff */
.L_x_1421:
[----:B------:R-:W1:Y:S01]  /*5c20*/  LDC R4, c[0x0][0xc] ;  /* 0x00000300ff047b82 */ /* 0x000e620000000800 */
[----:B------:R-:W-:Y:S01]  /*5c30*/  ISETP.NE.AND P1, PT, R83, RZ, PT ;  /* 0x000000ff5300720c */ /* 0x000fe20003f25270 */
[----:B------:R-:W-:Y:S06]  /*5c40*/  BSSY B0, `(.L_x_1473) ;  /* 0x0000011000007945 */ /* 0x000fec0003800000 */
[----:B------:R-:W2:Y:S08]  /*5c50*/  LDC R7, c[0x0][0x10] ;  /* 0x00000400ff077b82 */ /* 0x000eb00000000800 */
[----:B------:R-:W3:Y:S01]  /*5c60*/  LDC.64 R2, c[0x0][0x258] ;  /* 0x00009600ff027b82 */ /* 0x000ee20000000a00 */
[----:B-1----:R-:W-:-:S02]  /*5c70*/  ISETP.NE.AND P0, PT, R4, 0x1, PT ;  /* 0x000000010400780c */ /* 0x002fc40003f05270 */
[----:B--2---:R-:W-:-:S04]  /*5c80*/  SHF.L.U32 R0, R7, 0x1, RZ ;  /* 0x0000000107007819 */ /* 0x004fc800000006ff */
        /* <DEDUP_REMOVED lines=12> */
.L_x_1474:
[----:B------:R-:W-:Y:S05]  /*5d50*/  BSYNC B0 ;  /* 0x0000000000007941 */ /* 0x000fea0003800000 */
.L_x_1473:
[----:B------:R-:W2:Y:S01]  /*5d60*/  S2UR UR4, SR_CTAID.X ;  /* 0x00000000000479c3 */ /* 0x000ea20000002500 */
[----:B------:R-:W-:Y:S02]  /*5d70*/  IADD3 R0, R4, -0x1, RZ ;  /* 0xffffffff04007810 */ /* 0x000fe40007ffe0ff */
[----:B-1----:R-:W-:-:S05]  /*5d80*/  IADD3 R5, R7, -0x1, RZ ;  /* 0xffffffff07057810 */ /* 0x002fca0007ffe0ff */
[----:B------:R-:W1:Y:S01]  /*5d90*/  S2UR UR5, SR_CTAID.Y ;  /* 0x00000000000579c3 */ /* 0x000e620000002600 */
[----:B--2---:R-:W-:-:S04]  /*5da0*/  ISETP.NE.AND P0, PT, R0, UR4, PT ;  /* 0x0000000400007c0c */ /* 0x004fc8000bf05270 */
[----:B-1----:R-:W-:-:S13]  /*5db0*/  ISETP.NE.OR P0, PT, R5, UR5, P0 ;  /* 0x0000000505007c0c */ /* 0x002fda0008705670 */
[----:B------:R-:W-:Y:S05]  /*5dc0*/  @P0 EXIT ;  /* 0x000000000000094d */ /* 0x000fea0003800000 */
[----:B------:R-:W-:Y:S05]  /*5dd0*/  @P1 BRA `(.L_x_1475) ;  /* 0x0000000000201947 */ /* 0x000fea0003800000 */
[----:B------:R-:W-:-:S05]  /*5de0*/  IMAD R0, R4, R7, RZ ;  /* 0x0000000704007224 */ /* 0x000fca00078e02ff */
[----:B------:R-:W-:-:S13]  /*5df0*/  ISETP.NE.AND P0, PT, R0, -0x1, PT ;  /* 0xffffffff0000780c */ /* 0x000fda0003f05270 */
[----:B------:R-:W-:Y:S05]  /*5e00*/  @!P0 BRA `(.L_x_1475) ;  /* 0x0000000000148947 */ /* 0x000fea0003800000 */
.L_x_1476:
[----:B------:R-:W2:Y:S04]  /*5e10*/  LDG.E.STRONG.GPU R5, desc[UR8][R2.64] ;  /* 0x0000000802057981 */ /* 0x000ea8000c1ef900 */
[----:B--2---:R-:W-:Y:S01]  /*5e20*/  CCTL.IVALL ;  /* 0x00000000ff00798f */ /* 0x004fe20002000000 */
[----:B------:R-:W-:Y:S05]  /*5e30*/  YIELD ;  /* 0x0000000000007946 */ /* 0x000fea0003800000 */
[----:B------:R-:W-:-:S13]  /*5e40*/  ISETP.NE.AND P0, PT, R5, R0, PT ;  /* 0x000000000500720c */ /* 0x000fda0003f05270 */
[----:B------:R-:W-:Y:S05]  /*5e50*/  @P0 BRA `(.L_x_1476) ;  /* 0xfffffffc00ec0947 */ /* 0x000fea000383ffff */
.L_x_1475:
[----:B------:R-:W-:Y:S05]  /*5e60*/  WARPSYNC.ALL ;  /* 0x0000000000007948 */ /* 0x000fea0003800000 */
[----:B------:R-:W1:Y:S08]  /*5e70*/  LDC.64 R22, c[0x0][0x288] ;  /* 0x0000a200ff167b82 */ /* 0x000e700000000a00 */
        /* <DEDUP_REMOVED lines=22> */
.L_x_1477:
[----:B------:R-:W-:-:S04]  /*5fe0*/  LEA R6, P0, R83, UR4, 0x2 ;  /* 0x0000000453067c11 */ /* 0x000fc8000f8010ff */
[----:B------:R-:W-:Y:S02]  /*5ff0*/  LEA.HI.X R7, R83, UR5, R0, 0x2, P0 ;  /* 0x0000000553077c11 */ /* 0x000fe400080f1400 */
[-C--:B------:R-:W-:Y:S02]  /*6000*/  LEA R8, P0, R24, R6.reuse, 0x2 ;  /* 0x0000000618087211 */ /* 0x080fe400078010ff */
[-C--:B------:R-:W-:Y:S01]  /*6010*/  LEA R12, P1, R22, R6.reuse, 0x2 ;  /* 0x00000006160c7211 */ /* 0x080fe200078210ff */
[----:B---3--:R-:W3:Y:S01]  /*6020*/  LDG.E R18, desc[UR8][R6.64] ;  /* 0x0000000806127981 */ /* 0x008ee2000c1e1900 */
[----:B------:R-:W-:Y:S02]  /*6030*/  LEA R10, P2, R27, R6, 0x2 ;  /* 0x000000061b0a7211 */ /* 0x000fe400078410ff */
[----:B------:R-:W-:Y:S02]  /*6040*/  IADD3.X R9, R7, R31, RZ, P0, !PT ;  /* 0x0000001f07097210 */ /* 0x000fe400007fe4ff */
[----:B------:R-:W-:-:S02]  /*6050*/  IADD3.X R13, R23, R7, RZ, P1, !PT ;  /* 0x00000007170d7210 */ /* 0x000fc40000ffe4ff */
[----:B------:R-:W-:Y:S01]  /*6060*/  IADD3.X R11, R7, R29, RZ, P2, !PT ;  /* 0x0000001d070b7210 */ /* 0x000fe200017fe4ff */
[----:B------:R-:W3:Y:S04]  /*6070*/  LDG.E R19, desc[UR8][R8.64] ;  /* 0x0000000808137981 */ /* 0x000ee8000c1e1900 */
[----:B0-----:R-:W4:Y:S04]  /*6080*/  LDG.E R20, desc[UR8][R12.64] ;  /* 0x000000080c147981 */ /* 0x001f28000c1e1900 */
        /* <DEDUP_REMOVED lines=12> */
.L_x_1478:
        /* <DEDUP_REMOVED lines=11> */
.L_x_3277:


//--------------------- .text._Z35group_norm_nhwc_bwd_one_pass_kernelI11Fp32IOFp32WLi512ELi30ELi480EEv26Group_norm_nhwc_bwd_params --------------------------
	.section	.text._Z35group_norm_nhwc_bwd_one_pass_kernelI11Fp32IOFp32WLi512ELi30ELi480EEv26Group_norm_nhwc_bwd_params,"ax",@progbits
	.align	128
        .global         _Z35group_norm_nhwc_bwd_one_pass_kernelI11Fp32IOFp32WLi512ELi30ELi480EEv26Group_norm_nhwc_bwd_params
        .type           _Z35group_norm_nhwc_bwd_one_pass_kernelI11Fp32IOFp32WLi512ELi30ELi480EEv26Group_norm_nhwc_bwd_params,@function
        .size           _Z35group_norm_nhwc_bwd_one_pass_kernelI11Fp32IOFp32WLi512ELi30ELi480EEv26Group_norm_nhwc_bwd_params,(.L_x_3278 - _Z35group_norm_nhwc_bwd_one_pass_kernelI11Fp32IOFp32WLi512ELi30ELi480EEv26Group_norm_nhwc_bwd_params)
        .other          _Z35group_norm_nhwc_bwd_one_pass_kernelI11Fp32IOFp32WLi512ELi30ELi480EEv26Group_norm_nhwc_bwd_params,@"STO_CUDA_ENTRY STV_DEFAULT"
_Z35group_norm_nhwc_bwd_one_pass_kernelI11Fp32IOFp32WLi512ELi30ELi480EEv26Group_norm_nhwc_bwd_params:
.text._Z35group_norm_nhwc_bwd_one_pass_kernelI11Fp32IOFp32WLi512ELi30ELi480EEv26Group_norm_nhwc_bwd_params:
        /* <DEDUP_REMOVED lines=19> */
[----:B------:R-:W-:Y:S01]  /*0130*/  HFMA2.MMA R76, -RZ, RZ, 0, 0 ;  /* 0x00000000ff4c7435 */ /* 0x000fe200000001ff */
[----:B------:R-:W-:-:S06]  /*0140*/  MOV R81, R79 ;  /* 0x0000004f00517202 */ /* 0x000fcc0000000f00 */
[----:B------:R-:W3:Y:S01]  /*0150*/  LDC R74, c[0x0][0x10] ;  /* 0x00000400ff4a7b82 */ /* 0x000ee20000000800 */
[----:B0-----:R-:W-:-:S07]  /*0160*/  IMAD R86, R5, UR7, R88 ;  /* 0x0000000705567c24 */ /* 0x001fce000f8e0258 */
[----:B------:R-:W0:Y:S01]  /*0170*/  LDC R72, c[0x0][0xc] ;  /* 0x00000300ff487b82 */ /* 0x000e220000000800 */
[----:B------:R-:W-:Y:S01]  /*0180*/  IMAD R88, R88, -0xf, R87 ;  /* 0xfffffff158587824 */ /* 0x000fe200078e0257 */
[C---:B------:R-:W-:Y:S02]  /*0190*/  IADD3 R0, R86.reuse, 0x60, RZ ;  /* 0x0000006056007810 */ /* 0x040fe40007ffe0ff */
[----:B------:R-:W-:Y:S01]  /*01a0*/  IADD3 R2, R86, 0x80, RZ ;  /* 0x0000008056027810 */ /* 0x000fe20007ffe0ff */
[----:B--2---:R-:W-:Y:S01]  /*01b0*/  ULEA UR5, UR6, UR5, 0x18 ;  /* 0x0000000506057291 */ /* 0x004fe2000f8ec03f */
[----:B------:R-:W-:Y:S02]  /*01c0*/  ISETP.LT.U32.AND P0, PT, R0, UR10, PT ;  /* 0x0000000a00007c0c */ /* 0x000fe4000bf01070 */
[----:B------:R-:W-:Y:S02]  /*01d0*/  SHF.R.S32.HI R0, RZ, 0x1f, R0 ;  /* 0x0000001fff007819 */ /* 0x000fe40000011400 */
[----:B------:R-:W-:-:S02]  /*01e0*/  ISETP.LT.U32.AND P1, PT, R2, UR10, PT ;  /* 0x0000000a02007c0c */ /* 0x000fc4000bf21070 */
[----:B------:R-:W-:Y:S01]  /*01f0*/  ISETP.LT.AND.EX P0, PT, R0, UR11, !P4, P0 ;  /* 0x0000000b00007c0c */ /* 0x000fe2000e701300 */
[----:B---3--:R-:W-:Y:S01]  /*0200*/  IMAD R85, R74, UR7, R79 ;  /* 0x000000074a557c24 */ /* 0x008fe2000f8e024f */
[----:B------:R-:W-:Y:S02]  /*0210*/  SHF.R.S32.HI R2, RZ, 0x1f, R2 ;  /* 0x0000001fff027819 */ /* 0x000fe40000011402 */
[----:B------:R-:W-:Y:S02]  /*0220*/  IADD3 R3, R86, 0xa0, RZ ;  /* 0x000000a056037810 */ /* 0x000fe40007ffe0ff */
[----:B------:R-:W-:Y:S02]  /*0230*/  ISETP.LT.AND.EX P1, PT, R2, UR11, !P4, P1 ;  /* 0x0000000b02007c0c */ /* 0x000fe4000e721310 */
[----:B------:R-:W-:Y:S02]  /*0240*/  ISETP.LT.U32.AND P2, PT, R3, UR10, PT ;  /* 0x0000000a03007c0c */ /* 0x000fe4000bf41070 */
[----:B------:R-:W-:-:S02]  /*0250*/  SHF.R.S32.HI R3, RZ, 0x1f, R3 ;  /* 0x0000001fff037819 */ /* 0x000fc40000011403 */
[----:B------:R-:W-:Y:S02]  /*0260*/  IADD3 R0, R86, 0xc0, RZ ;  /* 0x000000c056007810 */ /* 0x000fe40007ffe0ff */
[----:B------:R-:W-:Y:S02]  /*0270*/  @P0 LOP3.LUT R89, R89, 0x100, RZ, 0xfc, !PT ;  /* 0x0000010059590812 */ /* 0x000fe400078efcff */
[----:B------:R-:W-:Y:S02]  /*0280*/  ISETP.LT.AND.EX P0, PT, R3, UR11, !P4, P2 ;  /* 0x0000000b03007c0c */ /* 0x000fe4000e701320 */
[----:B------:R-:W-:Y:S02]  /*0290*/  LOP3.LUT R89, R89, 0xffffff7f, RZ, 0xc0, !PT ;  /* 0xffffff7f59597812 */ /* 0x000fe400078ec0ff */
[----:B------:R-:W-:Y:S02]  /*02a0*/  ISETP.LT.U32.AND P2, PT, R0, UR10, PT ;  /* 0x0000000a00007c0c */ /* 0x000fe4000bf41070 */
[----:B------:R-:W-:-:S02]  /*02b0*/  SHF.R.S32.HI R0, RZ, 0x1f, R0 ;  /* 0x0000001fff007819 */ /* 0x000fc40000011400 */
[----:B------:R-:W-:Y:S02]  /*02c0*/  @P1 LOP3.LUT R89, R89, 0x80, RZ, 0xfc, !PT ;  /* 0x0000008059591812 */ /* 0x000fe400078efcff */
[----:B------:R-:W-:Y:S02]  /*02d0*/  IADD3 R2, R86, 0xe0, RZ ;  /* 0x000000e056027810 */ /* 0x000fe40007ffe0ff */
        /* <DEDUP_REMOVED lines=11> */
[----:B------:R-:W-:Y:S02]  /*0390*/  ISETP.LT.AND.EX P0, PT, R3, UR11, !P4, P0 ;  /* 0x0000000b03007c0c */ /* 0x000fe4000e701300 */
[----:B------:R-:W-:Y:S02]  /*03a0*/  LOP3.LUT R89, R89, 0xffffffef, RZ, 0xc0, !PT ;  /* 0xffffffef59597812 */ /* 0x000fe400078ec0ff */
[----:B------:R-:W-:Y:S02]  /*03b0*/  IADD3 R0, R86, 0x120, RZ ;  /* 0x0000012056007810 */ /* 0x000fe40007ffe0ff */
[----:B------:R-:W-:Y:S02]  /*03c0*/  @P1 LOP3.LUT R89, R89, 0x10, RZ, 0xfc, !PT ;  /* 0x0000001059591812 */ /* 0x000fe400078efcff */
[----:B------:R-:W-:-:S02]  /*03d0*/  SHF.R.S32.HI R3, RZ, 0x1f, R0 ;  /* 0x0000001fff037819 */ /* 0x000fc40000011400 */
[----:B------:R-:W-:Y:S02]  /*03e0*/  LOP3.LUT R89, R89, 0xfffffff7, RZ, 0xc0, !PT ;  /* 0xfffffff759597812 */ /* 0x000fe400078ec0ff */
[----:B------:R-:W-:Y:S02]  /*03f0*/  IADD3 R2, R86, 0x140, RZ ;  /* 0x0000014056027810 */ /* 0x000fe40007ffe0ff */
[----:B------:R-:W-:Y:S02]  /*0400*/  @P0 LOP3.LUT R89, R89, 0x8, RZ, 0xfc, !PT ;  /* 0x0000000859590812 */ /* 0x000fe400078efcff */
[----:B------:R-:W-:Y:S02]  /*0410*/  ISETP.LT.U32.AND P0, PT, R0, UR10, PT ;  /* 0x0000000a00007c0c */ /* 0x000fe4000bf01070 */
[----:B------:R-:W-:Y:S02]  /*0420*/  IADD3 R0, R86, 0x160, RZ ;  /* 0x0000016056007810 */ /* 0x000fe40007ffe0ff */
[----:B------:R-:W-:-:S02]  /*0430*/  ISETP.LT.AND.EX P0, PT, R3, UR11, !P4, P0 ;  /* 0x0000000b03007c0c */ /* 0x000fc4000e701300 */
[----:B------:R-:W-:Y:S02]  /*0440*/  SHF.R.S32.HI R3, RZ, 0x1f, R2 ;  /* 0x0000001fff037819 */ /* 0x000fe40000011402 */
[----:B------:R-:W-:Y:S02]  /*0450*/  ISETP.LT.U32.AND P1, PT, R2, UR10, PT ;  /* 0x0000000a02007c0c */ /* 0x000fe4000bf21070 */
[----:B------:R-:W-:Y:S02]  /*0460*/  SHF.R.S32.HI R2, RZ, 0x1f, R0 ;  /* 0x0000001fff027819 */ /* 0x000fe40000011400 */
[----:B------:R-:W-:Y:S02]  /*0470*/  ISETP.LT.U32.AND P2, PT, R0, UR10, PT ;  /* 0x0000000a00007c0c */ /* 0x000fe4000bf41070 */
[----:B------:R-:W-:Y:S02]  /*0480*/  ISETP.LT.AND.EX P1, PT, R3, UR11, !P4, P1 ;  /* 0x0000000b03007c0c */ /* 0x000fe4000e721310 */
[----:B------:R-:W-:-:S02]  /*0490*/  ISETP.LT.AND.EX P2, PT, R2, UR11, !P4, P2 ;  /* 0x0000000b02007c0c */ /* 0x000fc4000e741320 */
[----:B------:R-:W-:Y:S01]  /*04a0*/  SHF.R.S32.HI R77, RZ, 0x1f, R86 ;  /* 0x0000001fff4d7819 */ /* 0x000fe20000011456 */
[----:B------:R-:W2:Y:S01]  /*04b0*/  LDC.64 R2, c[0x0][0x288] ;  /* 0x0000a200ff027b82 */ /* 0x000ea20000000a00 */
[C---:B------:R-:W-:Y:S02]  /*04c0*/  ISETP.LT.U32.AND P3, PT, R86.reuse, UR10, PT ;  /* 0x0000000a56007c0c */ /* 0x040fe4000bf61070 */
[----:B------:R-:W-:Y:S02]  /*04d0*/  LOP3.LUT R89, R89, 0xfffffdff, RZ, 0xc0, !PT ;  /* 0xfffffdff59597812 */ /* 0x000fe400078ec0ff */
[----:B------:R-:W-:Y:S02]  /*04e0*/  ISETP.LT.AND.EX P3, PT, R77, UR11, !P4, P3 ;  /* 0x0000000b4d007c0c */ /* 0x000fe4000e761330 */
[C---:B------:R-:W-:Y:S02]  /*04f0*/  IADD3 R84, R86.reuse, 0x20, RZ ;  /* 0x0000002056547810 */ /* 0x040fe40007ffe0ff */
[----:B------:R-:W-:-:S02]  /*0500*/  IADD3 R82, R86, 0x40, RZ ;  /* 0x0000004056527810 */ /* 0x000fc40007ffe0ff */
[----:B------:R-:W-:Y:S02]  /*0510*/  SHF.R.S32.HI R75, RZ, 0x1f, R84 ;  /* 0x0000001fff4b7819 */ /* 0x000fe40000011454 */
[----:B------:R-:W-:Y:S02]  /*0520*/  SHF.R.S32.HI R73, RZ, 0x1f, R82 ;  /* 0x0000001fff497819 */ /* 0x000fe40000011452 */
[----:B------:R-:W-:Y:S02]  /*0530*/  ISETP.LT.U32.AND P5, PT, R82, UR10, PT ;  /* 0x0000000a52007c0c */ /* 0x000fe4000bfa1070 */
[----:B------:R-:W-:Y:S02]  /*0540*/  SHF.R.S32.HI R0, RZ, 0x1f, R87 ;  /* 0x0000001fff007819 */ /* 0x000fe40000011457 */
[----:B------:R-:W-:Y:S02]  /*0550*/  @P3 LOP3.LUT R89, R89, 0x200, RZ, 0xfc, !PT ;  /* 0x0000020059593812 */ /* 0x000fe400078efcff */
[----:B------:R-:W-:Y:S01]  /*0560*/  ISETP.LT.U32.AND P3, PT, R84, UR10, PT ;  /* 0x0000000a54007c0c */ /* 0x000fe2000bf61070 */
[----:B------:R-:W-:Y:S01]  /*0570*/  ULDC.U8 UR10, c[0x0][0x2a4] ;  /* 0x0000a900000a7ab9 */ /* 0x000fe20000000000 */
[----:B------:R-:W-:-:S02]  /*0580*/  LEA.HI R0, R0, R87, RZ, 0x5 ;  /* 0x0000005700007211 */ /* 0x000fc400078f28ff */
[----:B------:R-:W-:Y:S02]  /*0590*/  ISETP.LT.AND.EX P3, PT, R75, UR11, !P4, P3 ;  /* 0x0000000b4b007c0c */ /* 0x000fe4000e761330 */
[----:B------:R-:W-:Y:S02]  /*05a0*/  ISETP.LT.AND.EX P4, PT, R73, UR11, !P4, P5 ;  /* 0x0000000b49007c0c */ /* 0x000fe4000e781350 */
[C---:B--2---:R-:W-:Y:S02]  /*05b0*/  LEA.HI R4, P5, R3.reuse, R2, RZ, 0x1 ;  /* 0x0000000203047211 */ /* 0x044fe400078b08ff */
[-C--:B------:R-:W-:Y:S02]  /*05c0*/  LEA R7, R3, R3.reuse, 0x1 ;  /* 0x0000000303077211 */ /* 0x080fe400078e08ff */
[----:B------:R-:W-:Y:S01]  /*05d0*/  IADD3.X R5, RZ, R3, RZ, P5, !PT ;  /* 0x00000003ff057210 */ /* 0x000fe20002ffe4ff */
[----:B------:R-:W-:Y:S01]  /*05e0*/  IMAD.WIDE.U32 R2, R2, 0x3, RZ ;  /* 0x0000000302027825 */ /* 0x000fe200078e00ff */
[----:B------:R-:W-:-:S02]  /*05f0*/  SHF.R.S32.HI R0, RZ, 0x5, R0 ;  /* 0x00000005ff007819 */ /* 0x000fc40000011400 */
[----:B0-----:R-:W-:Y:S02]  /*0600*/  LOP3.LUT R83, R72, 0x3, RZ, 0xc0, !PT ;  /* 0x0000000348537812 */ /* 0x001fe400078ec0ff */
[----:B------:R-:W-:Y:S02]  /*0610*/  IADD3 R3, R3, R7, RZ ;  /* 0x0000000703037210 */ /* 0x000fe40007ffe0ff */
[----:B------:R-:W-:Y:S02]  /*0620*/  IADD3 R80, R86, 0x1e0, RZ ;  /* 0x000001e056507810 */ /* 0x000fe40007ffe0ff */
[----:B------:R-:W-:Y:S02]  /*0630*/  LEA.HI R7, P5, R3, R2, RZ, 0x1 ;  /* 0x0000000203077211 */ /* 0x000fe400078b08ff */
[----:B------:R-:W-:Y:S02]  /*0640*/  LEA R2, R0, UR5, 0x3 ;  /* 0x0000000500027c11 */ /* 0x000fe4000f8e18ff */
[----:B------:R-:W-:-:S02]  /*0650*/  IADD3.X R6, RZ, R3, RZ, P5, !PT ;  /* 0x00000003ff067210 */ /* 0x000fc40002ffe4ff */
[--C-:B------:R-:W-:Y:S02]  /*0660*/  SHF.R.S64 R4, R4, 0x1, R5.reuse ;  /* 0x0000000104047819 */ /* 0x100fe40000001005 */
[----:B------:R-:W-:Y:S02]  /*0670*/  SHF.R.S32.HI R3, RZ, 0x1, R5 ;  /* 0x00000001ff037819 */ /* 0x000fe40000011405 */
[--C-:B------:R-:W-:Y:S02]  /*0680*/  SHF.R.S64 R7, R7, 0x1, R6.reuse ;  /* 0x0000000107077819 */ /* 0x100fe40000001006 */
[----:B------:R-:W-:Y:S02]  /*0690*/  SHF.R.S32.HI R0, RZ, 0x1, R6 ;  /* 0x00000001ff007819 */ /* 0x000fe40000011406 */
[----:B------:R-:W-:Y:S02]  /*06a0*/  SHF.L.U32 R88, R88, 0x1, RZ ;  /* 0x0000000158587819 */ /* 0x000fe400000006ff */
[----:B------:R-:W-:-:S02]  /*06b0*/  IADD3 R78, -R83, R72, RZ ;  /* 0x00000048534e7210 */ /* 0x000fc40007ffe1ff */
[----:B------:R-:W-:Y:S02]  /*06c0*/  SHF.R.S32.HI R71, RZ, 0x1f, R80 ;  /* 0x0000001fff477819 */ /* 0x000fe40000011450 */
[----:B------:R-:W-:Y:S02]  /*06d0*/  SHF.L.U64.HI R68, R4, 0x2, R3 ;  /* 0x0000000204447819 */ /* 0x000fe40000010203 */
[----:B-1----:R-:W-:-:S07]  /*06e0*/  SHF.L.U64.HI R69, R7, 0x2, R0 ;  /* 0x0000000207457819 */ /* 0x002fce0000010200 */
.L_x_1562:
[----:B01----:R-:W0:Y:S01]  /*06f0*/  LDC R10, c[0x0][0x2a0] ;  /* 0x0000a800ff0a7b82 */ /* 0x003e220000000800 */
[----:B------:R-:W-:Y:S01]  /*0700*/  LOP3.LUT P6, RZ, R89, 0x200, RZ, 0xc0, !PT ;  /* 0x0000020059ff7812 */ /* 0x000fe200078cc0ff */
[----:B------:R-:W-:Y:S01]  /*0710*/  ULDC.64 UR12, c[0x0][0x298] ;  /* 0x0000a600000c7ab9 */ /* 0x000fe20000000a00 */
[----:B------:R-:W-:Y:S02]  /*0720*/  P2R R12, PR, RZ, 0x8 ;  /* 0x00000008ff0c7803 */ /* 0x000fe40000000000 */
[C---:B------:R-:W-:Y:S02]  /*0730*/  IADD3 R13, R86.reuse, 0x80, RZ ;  /* 0x00000080560d7810 */ /* 0x040fe40007ffe0ff */
[C---:B------:R-:W-:Y:S01]  /*0740*/  IADD3 R17, R86.reuse, 0x180, RZ ;  /* 0x0000018056117810 */ /* 0x040fe20007ffe0ff */
[----:B------:R-:W1:Y:S01]  /*0750*/  @P3 LDC.64 R22, c[0x0][0x230] ;  /* 0x00008c00ff163b82 */ /* 0x000e620000000a00 */
[----:B------:R-:W-:-:S07]  /*0760*/  IADD3 R19, R86, 0x1a0, RZ ;  /* 0x000001a056137810 */ /* 0x000fce0007ffe0ff */
[----:B--2---:R-:W2:Y:S01]  /*0770*/  @P6 LDC.64 R58, c[0x0][0x230] ;  /* 0x00008c00ff3a6b82 */ /* 0x004ea20000000a00 */
        /* <DEDUP_REMOVED lines=24> */
[----:B------:R-:W-:-:S11]  /*0900*/  LOP3.LUT R0, R81, R10, RZ, 0x3c, !PT ;  /* 0x0000000a51007212 */ /* 0x000fd600078e3cff */
[----:B------:R-:W-:Y:S02]  /*0910*/  @P5 IADD3 R9, R9, 0x1, RZ ;  /* 0x0000000109095810 */ /* 0x000fe40007ffe0ff */
[----:B------:R-:W-:-:S13]  /*0920*/  ISETP.GE.AND P5, PT, R81, RZ, PT ;  /* 0x000000ff5100720c */ /* 0x000fda0003fa6270 */
[----:B------:R-:W-:Y:S02]  /*0930*/  @!P5 IADD3 R3, -R3, RZ, RZ ;  /* 0x000000ff0303d210 */ /* 0x000fe40007ffe1ff */
[----:B------:R-:W-:Y:S02]  /*0940*/  ISETP.GE.AND P5, PT, R0, RZ, PT ;  /* 0x000000ff0000720c */ /* 0x000fe40003fa6270 */
[----:B------:R-:W-:-:S11]  /*0950*/  LOP3.LUT R0, RZ, R10, RZ, 0x33, !PT ;  /* 0x0000000aff007212 */ /* 0x000fd600078e33ff */
[----:B------:R-:W-:Y:S02]  /*0960*/  @!P5 IADD3 R9, -R9, RZ, RZ ;  /* 0x000000ff0909d210 */ /* 0x000fe40007ffe1ff */
[----:B------:R-:W-:Y:S02]  /*0970*/  ISETP.NE.AND P5, PT, R10, RZ, PT ;  /* 0x000000ff0a00720c */ /* 0x000fe40003fa5270 */
[----:B------:R-:W1:Y:S02]  /*0980*/  @P6 LDC.64 R10, c[0x0][0x288] ;  /* 0x0000a200ff0a6b82 */ /* 0x000e640000000a00 */
[C---:B------:R-:W-:Y:S02]  /*0990*/  SEL R120, R0.reuse, R3, !P5 ;  /* 0x0000000300787207 */ /* 0x040fe40006800000 */
[----:B------:R-:W-:-:S03]  /*09a0*/  SEL R9, R0, R9, !P5 ;  /* 0x0000000900097207 */ /* 0x000fc60006800000 */
[----:B------:R-:W-:Y:S01]  /*09b0*/  IMAD R3, R120, 0x1e, RZ ;  /* 0x0000001e78037824 */ /* 0x000fe200078e02ff */
[----:B------:R-:W-:-:S04]  /*09c0*/  SHF.R.S32.HI R0, RZ, 0x1f, R9 ;  /* 0x0000001fff007819 */ /* 0x000fc80000011409 */
[----:B------:R-:W-:Y:S01]  /*09d0*/  SHF.R.S32.HI R5, RZ, 0x1f, R3 ;  /* 0x0000001fff057819 */ /* 0x000fe20000011403 */
[----:B------:R-:W-:Y:S01]  /*09e0*/  IMAD R0, R0, UR12, RZ ;  /* 0x0000000c00007c24 */ /* 0x000fe2000f8e02ff */
[----:B------:R-:W-:-:S03]  /*09f0*/  IADD3 R122, P5, R88, R3, RZ ;  /* 0x00000003587a7210 */ /* 0x000fc60007fbe0ff */
[----:B------:R-:W-:Y:S01]  /*0a00*/  IMAD R125, R9, UR13, R0 ;  /* 0x0000000d097d7c24 */ /* 0x000fe2000f8e0200 */
[----:B------:R-:W-:-:S03]  /*0a10*/  LEA.HI.X.SX32 R123, R88, R5, 0x1, P5 ;  /* 0x00000005587b7211 */ /* 0x000fc600028f0eff */
        /* <DEDUP_REMOVED lines=10> */
[----:B------:R-:W-:Y:S02]  /*0ac0*/  @P6 SHF.L.U64.HI R8, R8, 0x2, R5 ;  /* 0x0000000208086819 */ /* 0x000fe40000010205 */
[----:B--2---:R-:W-:-:S02]  /*0ad0*/  @P6 IADD3 R58, P5, R57, R58, RZ ;  /* 0x0000003a393a6210 */ /* 0x004fc40007fbe0ff */
        /* <DEDUP_REMOVED lines=21> */
[----:B------:R-:W-:Y:S02]  /*0c30*/  @P4 MOV R8, R122 ;  /* 0x0000007a00084202 */ /* 0x000fe40000000f00 */
[----:B------:R-:W-:-:S13]  /*0c40*/  LOP3.LUT P3, RZ, R89, 0x80, RZ, 0xc0, !PT ;  /* 0x0000008059ff7812 */ /* 0x000fda000786c0ff */
[----:B------:R-:W3:Y:S01]  /*0c50*/  @P3 LDC.64 R64, c[0x0][0x230] ;  /* 0x00008c00ff403b82 */ /* 0x000ee20000000a00 */
[-C--:B-1----:R-:W-:Y:S02]  /*0c60*/  @P4 IMAD R0, R73, R10.reuse, RZ ;  /* 0x0000000a49004224 */ /* 0x082fe400078e02ff */
[----:B------:R-:W-:-:S04]  /*0c70*/  @P4 IMAD.WIDE.U32 R8, R82, R10, R8 ;  /* 0x0000000a52084225 */ /* 0x000fc800078e0008 */
[----:B------:R-:W-:Y:S01]  /*0c80*/  @P4 IMAD R5, R82, R11, R0 ;  /* 0x0000000b52054224 */ /* 0x000fe200078e0200 */
[C---:B------:R-:W-:Y:S01]  /*0c90*/  @P4 SHF.L.U32 R27, R8.reuse, 0x2, RZ ;  /* 0x00000002081b4819 */ /* 0x040fe200000006ff */
[----:B------:R-:W1:Y:S03]  /*0ca0*/  @P4 LDC.64 R10, c[0x0][0x228] ;  /* 0x00008a00ff0a4b82 */ /* 0x000e660000000a00 */
[----:B------:R-:W-:Y:S02]  /*0cb0*/  @P4 IADD3 R5, R9, R5, RZ ;  /* 0x0000000509054210 */ /* 0x000fe40007ffe0ff */
[----:B0-----:R-:W-:Y:S02]  /*0cc0*/  @P4 IADD3 R24, P5, R27, R24, RZ ;  /* 0x000000181b184210 */ /* 0x001fe40007fbe0ff */
[----:B------:R-:W-:Y:S02]  /*0cd0*/  @P4 SHF.L.U64.HI R8, R8, 0x2, R5 ;  /* 0x0000000208084819 */ /* 0x000fe40000010205 */
[----:B------:R-:W-:-:S02]  /*0ce0*/  SHF.R.S32.HI R5, RZ, 0x1f, R13 ;  /* 0x0000001fff057819 */ /* 0x000fc4000001140d */
[----:B------:R-:W-:Y:S02]  /*0cf0*/  @P4 IADD3.X R25, R8, R25, RZ, P5, !PT ;  /* 0x0000001908194210 */ /* 0x000fe40002ffe4ff */
[----:B------:R-:W-:Y:S02]  /*0d00*/  @P3 MOV R9, R125 ;  /* 0x0000007d00093202 */ /* 0x000fe40000000f00 */
[----:B-1----:R-:W-:-:S04]  /*0d10*/  @P4 IADD3 R26, P5, R27, R10, RZ ;  /* 0x0000000a1b1a4210 */ /* 0x002fc80007fbe0ff */
[----:B------:R-:W-:Y:S02]  /*0d20*/  @P4 IADD3.X R27, R8, R11, RZ, P5, !PT ;  /* 0x0000000b081b4210 */ /* 0x000fe40002ffe4ff */
[----:B------:R-:W0:Y:S01]  /*0d30*/  @P3 LDC.64 R10, c[0x0][0x288] ;  /* 0x0000a200ff0a3b82 */ /* 0x000e220000000a00 */
[----:B------:R-:W-:Y:S01]  /*0d40*/  @P3 MOV R8, R122 ;  /* 0x0000007a00083202 */ /* 0x000fe20000000f00 */
[----:B0-----:R-:W-:-:S04]  /*0d50*/  @P3 IMAD R0, R5, R10, RZ ;  /* 0x0000000a05003224 */ /* 0x001fc800078e02ff */
[----:B------:R-:W-:-:S04]  /*0d60*/  @P3 IMAD.WIDE.U32 R8, R13, R10, R8 ;  /* 0x0000000a0d083225 */ /* 0x000fc800078e0008 */
[----:B------:R-:W-:Y:S01]  /*0d70*/  @P3 IMAD R5, R13, R11, R0 ;  /* 0x0000000b0d053224 */ /* 0x000fe200078e0200 */
[----:B------:R-:W-:Y:S01]  /*0d80*/  @P3 SHF.L.U32 R63, R8, 0x2, RZ ;  /* 0x00000002083f3819 */ /* 0x000fe200000006ff */
[----:B------:R-:W0:Y:S01]  /*0d90*/  @P3 LDC.64 R10, c[0x0][0x228] ;  /* 0x00008a00ff0a3b82 */ /* 0x000e220000000a00 */
[----:B------:R-:W-:Y:S02]  /*0da0*/  IADD3 R13, R86, 0xa0, RZ ;  /* 0x000000a0560d7810 */ /* 0x000fe40007ffe0ff */
[----:B------:R-:W-:Y:S02]  /*0db0*/  @P3 IADD3 R5, R9, R5, RZ ;  /* 0x0000000509053210 */ /* 0x000fe40007ffe0ff */
[----:B---3--:R-:W-:Y:S02]  /*0dc0*/  @P3 IADD3 R64, P5, R63, R64, RZ ;  /* 0x000000403f403210 */ /* 0x008fe40007fbe0ff */
[----:B------:R-:W-:Y:S02]  /*0dd0*/  @P3 SHF.L.U64.HI R8, R8, 0x2, R5 ;  /* 0x0000000208083819 */ /* 0x000fe40000010205 */
[----:B------:R-:W-:-:S02]  /*0de0*/  SHF.R.S32.HI R5, RZ, 0x1f, R13 ;  /* 0x0000001fff057819 */ /* 0x000fc4000001140d */
[----:B------:R-:W-:Y:S02]  /*0df0*/  @P3 IADD3.X R65, R8, R65, RZ, P5, !PT ;  /* 0x0000004108413210 */ /* 0x000fe40002ffe4ff */
[----:B------:R-:W-:Y:S02]  /*0e00*/  @P6 MOV R9, R125 ;  /* 0x0000007d00096202 */ /* 0x000fe40000000f00 */
[----:B0-----:R-:W-:-:S04]  /*0e10*/  @P3 IADD3 R62, P5, R63, R10, RZ ;  /* 0x0000000a3f3e3210 */ /* 0x001fc80007fbe0ff */
[----:B------:R-:W-:Y:S02]  /*0e20*/  @P3 IADD3.X R63, R8, R11, RZ, P5, !PT ;  /* 0x0000000b083f3210 */ /* 0x000fe40002ffe4ff */
[----:B------:R-:W0:Y:S01]  /*0e30*/  @P6 LDC.64 R10, c[0x0][0x288] ;  /* 0x0000a200ff0a6b82 */ /* 0x000e220000000a00 */
[----:B------:R-:W-:Y:S02]  /*0e40*/  @P6 MOV R8, R122 ;  /* 0x0000007a00086202 */ /* 0x000fe40000000f00 */
[----:B------:R-:W-:-:S13]  /*0e50*/  LOP3.LUT P3, RZ, R89, 0x20, RZ, 0xc0, !PT ;  /* 0x0000002059ff7812 */ /* 0x000fda000786c0ff */
[----:B------:R-:W1:Y:S01]  /*0e60*/  @P3 LDC.64 R30, c[0x0][0x230] ;  /* 0x00008c00ff1e3b82 */ /* 0x000e620000000a00 */
[-C--:B0-----:R-:W-:Y:S02]  /*0e70*/  @P6 IMAD R0, R5, R10.reuse, RZ ;  /* 0x0000000a05006224 */ /* 0x081fe400078e02ff */
[----:B------:R-:W-:-:S04]  /*0e80*/  @P6 IMAD.WIDE.U32 R8, R13, R10, R8 ;  /* 0x0000000a0d086225 */ /* 0x000fc800078e0008 */
[----:B------:R-:W-:Y:S01]  /*0e90*/  @P6 IMAD R5, R13, R11, R0 ;  /* 0x0000000b0d056224 */ /* 0x000fe200078e0200 */
[----:B------:R-:W-:Y:S01]  /*0ea0*/  @P6 SHF.L.U32 R67, R8, 0x2, RZ ;  /* 0x0000000208436819 */ /* 0x000fe200000006ff */
[----:B------:R-:W0:Y:S01]  /*0eb0*/  @P6 LDC.64 R10, c[0x0][0x228] ;  /* 0x00008a00ff0a6b82 */ /* 0x000e220000000a00 */
[----:B------:R-:W-:Y:S02]  /*0ec0*/  IADD3 R13, R86, 0xc0, RZ ;  /* 0x000000c0560d7810 */ /* 0x000fe40007ffe0ff */
[----:B------:R-:W-:Y:S02]  /*0ed0*/  @P6 IADD3 R5, R9, R5, RZ ;  /* 0x0000000509056210 */ /* 0x000fe40007ffe0ff */
[----:B--2---:R-:W-:Y:S02]  /*0ee0*/  @P6 IADD3 R28, P5, R67, R28, RZ ;  /* 0x0000001c431c6210 */ /* 0x004fe40007fbe0ff */
        /* <DEDUP_REMOVED lines=9> */
[----:B------:R-:W2:Y:S01]  /*0f80*/  @P6 LDC.64 R92, c[0x0][0x230] ;  /* 0x00008c00ff5c6b82 */ /* 0x000ea20000000a00 */
[-C--:B0-----:R-:W-:Y:S02]  /*0f90*/  @P3 IMAD R0, R5, R10.reuse, RZ ;  /* 0x0000000a05003224 */ /* 0x081fe400078e02ff */
[----:B------:R-:W-:-:S04]  /*0fa0*/  @P3 IMAD.WIDE.U32 R8, R13, R10, R8 ;  /* 0x0000000a0d083225 */ /* 0x000fc800078e0008 */
[----:B------:R-:W-:Y:S01]  /*0fb0*/  @P3 IMAD R5, R13, R11, R0 ;  /* 0x0000000b0d053224 */ /* 0x000fe200078e0200 */
[----:B------:R-:W-:Y:S01]  /*0fc0*/  @P3 SHF.L.U32 R33, R8, 0x2, RZ ;  /* 0x0000000208213819 */ /* 0x000fe200000006ff */
[----:B------:R-:W0:Y:S01]  /*0fd0*/  @P3 LDC.64 R10, c[0x0][0x228] ;  /* 0x00008a00ff0a3b82 */ /* 0x000e220000000a00 */
[----:B------:R-:W-:Y:S02]  /*0fe0*/  IADD3 R13, R86, 0xe0, RZ ;  /* 0x000000e0560d7810 */ /* 0x000fe40007ffe0ff */
[----:B------:R-:W-:Y:S02]  /*0ff0*/  @P3 IADD3 R5, R9, R5, RZ ;  /* 0x0000000509053210 */ /* 0x000fe40007ffe0ff */
[----:B-1----:R-:W-:Y:S02]  /*1000*/  @P3 IADD3 R30, P5, R33, R30, RZ ;  /* 0x0000001e211e3210 */ /* 0x002fe40007fbe0ff */
        /* <DEDUP_REMOVED lines=44> */
[----:B0-----:R-:W-:-:S07]  /*12d0*/  @P0 IMAD R0, R5, R10, RZ ;  /* 0x0000000a05000224 */ /* 0x001fce00078e02ff */
[----:B------:R-:W0:Y:S01]  /*12e0*/  @P3 LDC.64 R104, c[0x0][0x228] ;  /* 0x00008a00ff683b82 */ /* 0x000e220000000a00 */
[----:B------:R-:W-:-:S04]  /*12f0*/  @P0 IMAD.WIDE.U32 R8, R13, R10, R8 ;  /* 0x0000000a0d080225 */ /* 0x000fc800078e0008 */
[----:B------:R-:W-:Y:S01]  /*1300*/  @P0 IMAD R5, R13, R11, R0 ;  /* 0x0000000b0d050224 */ /* 0x000fe200078e0200 */
[----:B------:R-:W-:Y:S02]  /*1310*/  @P0 SHF.L.U32 R39, R8, 0x2, RZ ;  /* 0x0000000208270819 */ /* 0x000fe400000006ff */
[----:B------:R-:W2:Y:S01]  /*1320*/  @P0 LDC.64 R10, c[0x0][0x228] ;  /* 0x00008a00ff0a0b82 */ /* 0x000ea20000000a00 */
[----:B------:R-:W-:Y:S02]  /*1330*/  IADD3 R13, R86, 0x140, RZ ;  /* 0x00000140560d7810 */ /* 0x000fe40007ffe0ff */
[----:B------:R-:W-:Y:S02]  /*1340*/  @P0 IADD3 R5, R9, R5, RZ ;  /* 0x0000000509050210 */ /* 0x000fe40007ffe0ff */
[----:B----4-:R-:W-:Y:S02]  /*1350*/  @P0 IADD3 R36, P5, R39, R36, RZ ;  /* 0x0000002427240210 */ /* 0x010fe40007fbe0ff */
[----:B------:R-:W-:-:S02]  /*1360*/  @P0 SHF.L.U64.HI R8, R8, 0x2, R5 ;  /* 0x0000000208080819 */ /* 0x000fc40000010205 */
[----:B------:R-:W-:Y:S02]  /*1370*/  SHF.R.S32.HI R5, RZ, 0x1f, R13 ;  /* 0x0000001fff057819 */ /* 0x000fe4000001140d */
[----:B------:R-:W-:Y:S02]  /*1380*/  @P0 IADD3.X R37, R8, R37, RZ, P5, !PT ;  /* 0x0000002508250210 */ /* 0x000fe40002ffe4ff */
[----:B------:R-:W-:Y:S02]  /*1390*/  @P1 MOV R9, R125 ;  /* 0x0000007d00091202 */ /* 0x000fe40000000f00 */
[----:B------:R-:W-:Y:S02]  /*13a0*/  P2R R0, PR, RZ, 0x1 ;  /* 0x00000001ff007803 */ /* 0x000fe40000000000 */
[----:B--2---:R-:W-:-:S04]  /*13b0*/  @P0 IADD3 R38, P5, R39, R10, RZ ;  /* 0x0000000a27260210 */ /* 0x004fc80007fbe0ff */
[----:B------:R-:W-:Y:S02]  /*13c0*/  @P0 IADD3.X R39, R8, R11, RZ, P5, !PT ;  /* 0x0000000b08270210 */ /* 0x000fe40002ffe4ff */
[----:B------:R-:W2:Y:S01]  /*13d0*/  @P1 LDC.64 R10, c[0x0][0x288] ;  /* 0x0000a200ff0a1b82 */ /* 0x000ea20000000a00 */
[----:B------:R-:W-:Y:S01]  /*13e0*/  @P1 MOV R8, R122 ;  /* 0x0000007a00081202 */ /* 0x000fe20000000f00 */
[----:B--2---:R-:W-:-:S04]  /*13f0*/  @P1 IMAD R6, R5, R10, RZ ;  /* 0x0000000a05061224 */ /* 0x004fc800078e02ff */
[----:B------:R-:W-:-:S04]  /*1400*/  @P1 IMAD.WIDE.U32 R8, R13, R10, R8 ;  /* 0x0000000a0d081225 */ /* 0x000fc800078e0008 */
[----:B------:R-:W-:Y:S01]  /*1410*/  @P1 IMAD R5, R13, R11, R6 ;  /* 0x0000000b0d051224 */ /* 0x000fe200078e0206 */
[----:B------:R-:W-:Y:S01]  /*1420*/  @P1 SHF.L.U32 R41, R8, 0x2, RZ ;  /* 0x0000000208291819 */ /* 0x000fe200000006ff */
[----:B------:R-:W2:Y:S01]  /*1430*/  @P1 LDC.64 R10, c[0x0][0x228] ;  /* 0x00008a00ff0a1b82 */ /* 0x000ea20000000a00 */
[----:B------:R-:W-:Y:S02]  /*1440*/  IADD3 R13, R86, 0x160, RZ ;  /* 0x00000160560d7810 */ /* 0x000fe40007ffe0ff */
[----:B------:R-:W-:Y:S02]  /*1450*/  @P1 IADD3 R5, R9, R5, RZ ;  /* 0x0000000509051210 */ /* 0x000fe40007ffe0ff */
[----:B------:R-:W-:Y:S02]  /*1460*/  @P1 IADD3 R108, P5, R41, R108, RZ ;  /* 0x0000006c296c1210 */ /* 0x000fe40007fbe0ff */
[----:B------:R-:W-:Y:S02]  /*1470*/  @P1 SHF.L.U64.HI R8, R8, 0x2, R5 ;  /* 0x0000000208081819 */ /* 0x000fe40000010205 */
[----:B------:R-:W-:-:S02]  /*1480*/  SHF.R.S32.HI R9, RZ, 0x1f, R13 ;  /* 0x0000001fff097819 */ /* 0x000fc4000001140d */
[----:B------:R-:W-:Y:S02]  /*1490*/  @P1 IADD3.X R109, R8, R109, RZ, P5, !PT ;  /* 0x0000006d086d1210 */ /* 0x000fe40002ffe4ff */
[----:B------:R-:W-:Y:S02]  /*14a0*/  P2R R5, PR, RZ, 0x2 ;  /* 0x00000002ff057803 */ /* 0x000fe40000000000 */
[----:B--2---:R-:W-:-:S04]  /*14b0*/  @P1 IADD3 R40, P5, R41, R10, RZ ;  /* 0x0000000a29281210 */ /* 0x004fc80007fbe0ff */
[----:B------:R-:W-:Y:S02]  /*14c0*/  @P1 IADD3.X R41, R8, R11, RZ, P5, !PT ;  /* 0x0000000b08291210 */ /* 0x000fe40002ffe4ff */
[----:B------:R-:W2:Y:S01]  /*14d0*/  @P2 LDC.64 R10, c[0x0][0x288] ;  /* 0x0000a200ff0a2b82 */ /* 0x000ea20000000a00 */
[----:B------:R-:W-:Y:S01]  /*14e0*/  @P2 MOV R8, R122 ;  /* 0x0000007a00082202 */ /* 0x000fe20000000f00 */
[----:B--2---:R-:W-:Y:S01]  /*14f0*/  @P2 IMAD R6, R9, R10, RZ ;  /* 0x0000000a09062224 */ /* 0x004fe200078e02ff */
[----:B------:R-:W-:-:S03]  /*1500*/  @P2 MOV R9, R125 ;  /* 0x0000007d00092202 */ /* 0x000fc60000000f00 */
[C---:B------:R-:W-:Y:S01]  /*1510*/  @P2 IMAD R11, R13.reuse, R11, R6 ;  /* 0x0000000b0d0b2224 */ /* 0x040fe200078e0206 */
[----:B------:R-:W-:Y:S01]  /*1520*/  P2R R6, PR, RZ, 0x4 ;  /* 0x00000004ff067803 */ /* 0x000fe20000000000 */
[----:B------:R-:W-:Y:S02]  /*1530*/  @P2 IMAD.WIDE.U32 R8, R13, R10, R8 ;  /* 0x0000000a0d082225 */ /* 0x000fe400078e0008 */
[----:B------:R-:W2:Y:S03]  /*1540*/  LDC R13, c[0x0][0x2ac] ;  /* 0x0000ab00ff0d7b82 */ /* 0x000ea60000000800 */
[----:B------:R-:W-:Y:S02]  /*1550*/  @P2 IADD3 R9, R9, R11, RZ ;  /* 0x0000000b09092210 */ /* 0x000fe40007ffe0ff */
[C---:B------:R-:W-:Y:S02]  /*1560*/  @P2 SHF.L.U32 R103, R8.reuse, 0x2, RZ ;  /* 0x0000000208672819 */ /* 0x040fe400000006ff */
[----:B------:R-:W-:Y:S01]  /*1570*/  @P2 SHF.L.U64.HI R8, R8, 0x2, R9 ;  /* 0x0000000208082819 */ /* 0x000fe20000010209 */
[----:B------:R-:W3:Y:S01]  /*1580*/  @P2 LDC.64 R10, c[0x0][0x228] ;  /* 0x00008a00ff0a2b82 */ /* 0x000ee20000000a00 */
[----:B------:R-:W-:-:S04]  /*1590*/  @P2 IADD3 R42, P5, R103, R42, RZ ;  /* 0x0000002a672a2210 */ /* 0x000fc80007fbe0ff */
[----:B------:R-:W-:Y:S02]  /*15a0*/  @P2 IADD3.X R43, R8, R43, RZ, P5, !PT ;  /* 0x0000002b082b2210 */ /* 0x000fe40002ffe4ff */
[----:B---3--:R-:W-:-:S04]  /*15b0*/  @P2 IADD3 R102, P5, R103, R10, RZ ;  /* 0x0000000a67662210 */ /* 0x008fc80007fbe0ff */
[----:B------:R-:W-:Y:S01]  /*15c0*/  @P2 IADD3.X R103, R8, R11, RZ, P5, !PT ;  /* 0x0000000b08672210 */ /* 0x000fe20002ffe4ff */
[----:B------:R-:W-:Y:S01]  /*15d0*/  IMAD.WIDE.U32 R8, R87, -0x77777777, RZ ;  /* 0x8888888957087825 */ /* 0x000fe200078e00ff */
[----:B------:R-:W-:-:S04]  /*15e0*/  SHF.R.S32.HI R11, RZ, 0x1f, R17 ;  /* 0x0000001fff0b7819 */ /* 0x000fc80000011411 */
[----:B------:R-:W-:-:S05]  /*15f0*/  SHF.R.U32.HI R8, RZ, 0x3, R9 ;  /* 0x00000003ff087819 */ /* 0x000fca0000011609 */
[----:B--2---:R-:W-:-:S05]  /*1600*/  IMAD R13, R13, UR7, R8 ;  /* 0x000000070d0d7c24 */ /* 0x004fca000f8e0208 */
[----:B------:R-:W-:-:S04]  /*1610*/  IADD3 R8, R13, 0x180, RZ ;  /* 0x000001800d087810 */ /* 0x000fc80007ffe0ff */
[----:B------:R-:W-:Y:S02]  /*1620*/  SHF.R.S32.HI R9, RZ, 0x1f, R8 ;  /* 0x0000001fff097819 */ /* 0x000fe40000011408 */
[----:B------:R-:W-:-:S04]  /*1630*/  ISETP.GE.U32.AND P5, PT, R8, UR12, PT ;  /* 0x0000000c08007c0c */ /* 0x000fc8000bfa6070 */
[----:B------:R-:W-:-:S04]  /*1640*/  ISETP.GE.AND.EX P5, PT, R9, UR13, PT, P5 ;  /* 0x0000000d09007c0c */ /* 0x000fc8000bfa6350 */
[----:B------:R-:W-:-:S13]  /*1650*/  ISETP.LT.U32.AND P2, PT, R87, 0x1e0, !P5 ;  /* 0x000001e05700780c */ /* 0x000fda0006f41070 */
[----:B------:R-:W2:Y:S08]  /*1660*/  @P2 LDC.64 R8, c[0x0][0x288] ;  /* 0x0000a200ff082b82 */ /* 0x000eb00000000a00 */
[----:B------:R-:W3:Y:S01]  /*1670*/  @P2 LDC.64 R52, c[0x0][0x230] ;  /* 0x00008c00ff342b82 */ /* 0x000ee20000000a00 */
[----:B--2---:R-:W-:Y:S01]  /*1680*/  @P2 IMAD R10, R11, R8, RZ ;  /* 0x000000080b0a2224 */ /* 0x004fe200078e02ff */
[----:B------:R-:W-:-:S03]  /*1690*/  @P2 MOV R11, R125 ;  /* 0x0000007d000b2202 */ /* 0x000fc60000000f00 */
[----:B------:R-:W-:Y:S01]  /*16a0*/  @P2 IMAD R15, R17, R9, R10 ;  /* 0x00000009110f2224 */ /* 0x000fe200078e020a */
[----:B------:R-:W-:-:S05]  /*16b0*/  @P2 MOV R10, R122 ;  /* 0x0000007a000a2202 */ /* 0x000fca0000000f00 */
[----:B------:R-:W-:Y:S02]  /*16c0*/  @P2 IMAD.WIDE.U32 R8, R17, R8, R10 ;  /* 0x0000000811082225 */ /* 0x000fe400078e000a */
[----:B------:R-:W2:Y:S03]  /*16d0*/  @P2 LDC.64 R10, c[0x0][0x228] ;  /* 0x00008a00ff0a2b82 */ /* 0x000ea60000000a00 */
[----:B------:R-:W-:Y:S02]  /*16e0*/  @P2 IADD3 R9, R9, R15, RZ ;  /* 0x0000000f09092210 */ /* 0x000fe40007ffe0ff */
[C---:B------:R-:W-:Y:S02]  /*16f0*/  @P2 SHF.L.U32 R15, R8.reuse, 0x2, RZ ;  /* 0x00000002080f2819 */ /* 0x040fe400000006ff */
[----:B------:R-:W-:Y:S02]  /*1700*/  @P2 SHF.L.U64.HI R8, R8, 0x2, R9 ;  /* 0x0000000208082819 */ /* 0x000fe40000010209 */
[----:B---3--:R-:W-:-:S04]  /*1710*/  @P2 IADD3 R52, P5, R15, R52, RZ ;  /* 0x000000340f342210 */ /* 0x008fc80007fbe0ff */
[----:B------:R-:W-:Y:S02]  /*1720*/  @P2 IADD3.X R53, R8, R53, RZ, P5, !PT ;  /* 0x0000003508352210 */ /* 0x000fe40002ffe4ff */
[----:B--2---:R-:W-:-:S04]  /*1730*/  @P2 IADD3 R14, P5, R15, R10, RZ ;  /* 0x0000000a0f0e2210 */ /* 0x004fc80007fbe0ff */
[----:B------:R-:W-:Y:S02]  /*1740*/  @P2 IADD3.X R15, R8, R11, RZ, P5, !PT ;  /* 0x0000000b080f2210 */ /* 0x000fe40002ffe4ff */
[----:B------:R-:W-:Y:S02]  /*1750*/  IADD3 R8, R13, 0x1a0, RZ ;  /* 0x000001a00d087810 */ /* 0x000fe40007ffe0ff */
[----:B------:R-:W-:Y:S02]  /*1760*/  SHF.R.S32.HI R11, RZ, 0x1f, R19 ;  /* 0x0000001fff0b7819 */ /* 0x000fe40000011413 */
        /* <DEDUP_REMOVED lines=10> */
[----:B------:R-:W-:Y:S01]  /*1810*/  @P1 IMAD.WIDE.U32 R8, R19, R8, R10 ;  /* 0x0000000813081225 */ /* 0x000fe200078e000a */
[----:B------:R-:W-:-:S04]  /*1820*/  IADD3 R19, R86, 0x1c0, RZ ;  /* 0x000001c056137810 */ /* 0x000fc80007ffe0ff */
[----:B------:R-:W-:Y:S02]  /*1830*/  @P1 IADD3 R11, R9, R17, RZ ;  /* 0x00000011090b1210 */ /* 0x000fe40007ffe0ff */
[----:B------:R-:W2:Y:S01]  /*1840*/  @P1 LDC.64 R16, c[0x0][0x228] ;  /* 0x00008a00ff101b82 */ /* 0x000ea20000000a00 */
[C---:B------:R-:W-:Y:S02]  /*1850*/  @P1 SHF.L.U32 R9, R8.reuse, 0x2, RZ ;  /* 0x0000000208091819 */ /* 0x040fe400000006ff */
[----:B------:R-:W-:Y:S02]  /*1860*/  @P1 SHF.L.U64.HI R8, R8, 0x2, R11 ;  /* 0x0000000208081819 */ /* 0x000fe4000001020b */
[----:B---3--:R-:W-:Y:S02]  /*1870*/  @P1 IADD3 R98, P5, R9, R98, RZ ;  /* 0x0000006209621210 */ /* 0x008fe40007fbe0ff */
[----:B------:R-:W-:Y:S02]  /*1880*/  SHF.R.S32.HI R11, RZ, 0x1f, R19 ;  /* 0x0000001fff0b7819 */ /* 0x000fe40000011413 */
[----:B------:R-:W-:-:S02]  /*1890*/  @P1 IADD3.X R99, R8, R99, RZ, P5, !PT ;  /* 0x0000006308631210 */ /* 0x000fc40002ffe4ff */
[----:B--2---:R-:W-:-:S04]  /*18a0*/  @P1 IADD3 R16, P5, R9, R16, RZ ;  /* 0x0000001009101210 */ /* 0x004fc80007fbe0ff */
[----:B------:R-:W-:Y:S02]  /*18b0*/  @P1 IADD3.X R17, R8, R17, RZ, P5, !PT ;  /* 0x0000001108111210 */ /* 0x000fe40002ffe4ff */
[C---:B------:R-:W-:Y:S02]  /*18c0*/  IADD3 R8, R13.reuse, 0x1c0, RZ ;  /* 0x000001c00d087810 */ /* 0x040fe40007ffe0ff */
[----:B------:R-:W-:Y:S02]  /*18d0*/  IADD3 R13, R13, 0x1e0, RZ ;  /* 0x000001e00d0d7810 */ /* 0x000fe40007ffe0ff */
[----:B------:R-:W-:Y:S02]  /*18e0*/  SHF.R.S32.HI R9, RZ, 0x1f, R8 ;  /* 0x0000001fff097819 */ /* 0x000fe40000011408 */
[----:B------:R-:W-:-:S04]  /*18f0*/  ISETP.GE.U32.AND P5, PT, R8, UR12, PT ;  /* 0x0000000c08007c0c */ /* 0x000fc8000bfa6070 */
[----:B------:R-:W-:-:S04]  /*1900*/  ISETP.GE.AND.EX P5, PT, R9, UR13, PT, P5 ;  /* 0x0000000d09007c0c */ /* 0x000fc8000bfa6350 */
[----:B------:R-:W-:-:S13]  /*1910*/  ISETP.LT.U32.AND P5, PT, R87, 0x1e0, !P5 ;  /* 0x000001e05700780c */ /* 0x000fda0006fa1070 */
[----:B------:R-:W2:Y:S08]  /*1920*/  @P5 LDC.64 R8, c[0x0][0x288] ;  /* 0x0000a200ff085b82 */ /* 0x000eb00000000a00 */
[----:B------:R-:W3:Y:S08]  /*1930*/  @P5 LDC.64 R100, c[0x0][0x230] ;  /* 0x00008c00ff645b82 */ /* 0x000ef00000000a00 */
[----:B------:R-:W4:Y:S01]  /*1940*/  @P5 LDC.64 R54, c[0x0][0x228] ;  /* 0x00008a00ff365b82 */ /* 0x000f220000000a00 */
[----:B--2---:R-:W-:Y:S01]  /*1950*/  @P5 IMAD R10, R11, R8, RZ ;  /* 0x000000080b0a5224 */ /* 0x004fe200078e02ff */
[----:B------:R-:W-:-:S03]  /*1960*/  @P5 MOV R11, R125 ;  /* 0x0000007d000b5202 */ /* 0x000fc60000000f00 */
[----:B------:R-:W-:Y:S01]  /*1970*/  @P5 IMAD R9, R19, R9, R10 ;  /* 0x0000000913095224 */ /* 0x000fe200078e020a */
[----:B------:R-:W-:-:S05]  /*1980*/  @P5 MOV R10, R122 ;  /* 0x0000007a000a5202 */ /* 0x000fca0000000f00 */
[----:B------:R-:W-:Y:S01]  /*1990*/  @P5 IMAD.WIDE.U32 R10, R19, R8, R10 ;  /* 0x00000008130a5225 */ /* 0x000fe200078e000a */
[----:B------:R-:W-:-:S04]  /*19a0*/  SHF.R.S32.HI R8, RZ, 0x1f, R13 ;  /* 0x0000001fff087819 */ /* 0x000fc8000001140d */
[----:B------:R-:W-:Y:S02]  /*19b0*/  @P5 IADD3 R11, R11, R9, RZ ;  /* 0x000000090b0b5210 */ /* 0x000fe40007ffe0ff */
[C---:B------:R-:W-:Y:S02]  /*19c0*/  @P5 SHF.L.U32 R9, R10.reuse, 0x2, RZ ;  /* 0x000000020a095819 */ /* 0x040fe400000006ff */
[----:B------:R-:W-:Y:S02]  /*19d0*/  @P5 SHF.L.U64.HI R10, R10, 0x2, R11 ;  /* 0x000000020a0a5819 */ /* 0x000fe4000001020b */
[----:B---3--:R-:W-:-:S04]  /*19e0*/  @P5 IADD3 R100, P6, R9, R100, RZ ;  /* 0x0000006409645210 */ /* 0x008fc80007fde0ff */
[----:B------:R-:W-:Y:S02]  /*19f0*/  @P5 IADD3.X R101, R10, R101, RZ, P6, !PT ;  /* 0x000000650a655210 */ /* 0x000fe400037fe4ff */
[----:B----4-:R-:W-:-:S04]  /*1a00*/  @P5 IADD3 R54, P6, R9, R54, RZ ;  /* 0x0000003609365210 */ /* 0x010fc80007fde0ff */
[----:B------:R-:W-:Y:S02]  /*1a10*/  @P5 IADD3.X R55, R10, R55, RZ, P6, !PT ;  /* 0x000000370a375210 */ /* 0x000fe400037fe4ff */
[----:B------:R-:W-:Y:S02]  /*1a20*/  ISETP.GE.U32.AND P6, PT, R13, UR12, PT ;  /* 0x0000000c0d007c0c */ /* 0x000fe4000bfc6070 */
[----:B------:R-:W-:Y:S02]  /*1a30*/  IADD3 R13, R86, 0x60, RZ ;  /* 0x00000060560d7810 */ /* 0x000fe40007ffe0ff */
[----:B------:R-:W-:-:S04]  /*1a40*/  ISETP.GE.AND.EX P6, PT, R8, UR13, PT, P6 ;  /* 0x0000000d08007c0c */ /* 0x000fc8000bfc6360 */
[----:B------:R-:W-:-:S13]  /*1a50*/  ISETP.LT.U32.AND P6, PT, R87, 0x1e0, !P6 ;  /* 0x000001e05700780c */ /* 0x000fda00077c1070 */
[----:B------:R-:W2:Y:S01]  /*1a60*/  @P6 LDC.64 R8, c[0x0][0x288] ;  /* 0x0000a200ff086b82 */ /* 0x000ea20000000a00 */
[----:B------:R-:W-:-:S07]  /*1a70*/  @P6 MOV R11, R125 ;  /* 0x0000007d000b6202 */ /* 0x000fce0000000f00 */
[----:B------:R-:W3:Y:S08]  /*1a80*/  @P6 LDC.64 R18, c[0x0][0x230] ;  /* 0x00008c00ff126b82 */ /* 0x000ef00000000a00 */
[----:B------:R-:W4:Y:S01]  /*1a90*/  @P6 LDC.64 R20, c[0x0][0x228] ;  /* 0x00008a00ff146b82 */ /* 0x000f220000000a00 */
[----:B--2---:R-:W-:-:S04]  /*1aa0*/  @P6 IMAD R10, R71, R8, RZ ;  /* 0x00000008470a6224 */ /* 0x004fc800078e02ff */
[----:B------:R-:W-:Y:S01]  /*1ab0*/  @P6 IMAD R9, R80, R9, R10 ;  /* 0x0000000950096224 */ /* 0x000fe200078e020a */
[----:B------:R-:W-:-:S05]  /*1ac0*/  @P6 MOV R10, R122 ;  /* 0x0000007a000a6202 */ /* 0x000fca0000000f00 */
[----:B------:R-:W-:-:S05]  /*1ad0*/  @P6 IMAD.WIDE.U32 R10, R80, R8, R10 ;  /* 0x00000008500a6225 */ /* 0x000fca00078e000a */
[----:B------:R-:W-:Y:S02]  /*1ae0*/  @P6 IADD3 R11, R11, R9, RZ ;  /* 0x000000090b0b6210 */ /* 0x000fe40007ffe0ff */
[C---:B------:R-:W-:Y:S02]  /*1af0*/  @P6 SHF.L.U32 R9, R10.reuse, 0x2, RZ ;  /* 0x000000020a096819 */ /* 0x040fe400000006ff */
[----:B------:R-:W-:Y:S02]  /*1b00*/  @P6 SHF.L.U64.HI R10, R10, 0x2, R11 ;  /* 0x000000020a0a6819 */ /* 0x000fe4000001020b */
[----:B---3--:R-:W-:Y:S02]  /*1b10*/  @P6 IADD3 R18, P0, R9, R18, RZ ;  /* 0x0000001209126210 */ /* 0x008fe40007f1e0ff */
[----:B------:R-:W-:Y:S02]  /*1b20*/  SHF.R.S32.HI R11, RZ, 0x1f, R13 ;  /* 0x0000001fff0b7819 */ /* 0x000fe4000001140d */
[----:B------:R-:W-:-:S02]  /*1b30*/  @P6 IADD3.X R19, R10, R19, RZ, P0, !PT ;  /* 0x000000130a136210 */ /* 0x000fc400007fe4ff */
[----:B----4-:R-:W-:Y:S02]  /*1b40*/  @P6 IADD3 R20, P0, R9, R20, RZ ;  /* 0x0000001409146210 */ /* 0x010fe40007f1e0ff */
[----:B------:R-:W2:Y:S02]  /*1b50*/  @P3 LDC.64 R8, c[0x0][0x288] ;  /* 0x0000a200ff083b82 */ /* 0x000ea40000000a00 */
[----:B------:R-:W-:Y:S01]  /*1b60*/  @P6 IADD3.X R21, R10, R21, RZ, P0, !PT ;  /* 0x000000150a156210 */ /* 0x000fe200007fe4ff */
[----:B--2---:R-:W-:Y:S01]  /*1b70*/  @P3 IMAD R10, R11, R8, RZ ;  /* 0x000000080b0a3224 */ /* 0x004fe200078e02ff */
[----:B------:R-:W-:-:S03]  /*1b80*/  @P3 MOV R11, R125 ;  /* 0x0000007d000b3202 */ /* 0x000fc60000000f00 */
        /* <DEDUP_REMOVED lines=8> */
[----:B0-----:R-:W-:Y:S02]  /*1c10*/  @P3 IADD3 R104, P0, R9, R104, RZ ;  /* 0x0000006809683210 */ /* 0x001fe40007f1e0ff */
[----:B------:R-:W0:Y:S02]  /*1c20*/  LDC.64 R8, c[0x0][0x248] ;  /* 0x00009200ff087b82 */ /* 0x000e240000000a00 */
[----:B------:R-:W-:Y:S02]  /*1c30*/  @P3 IADD3.X R105, R10, R105, RZ, P0, !PT ;  /* 0x000000690a693210 */ /* 0x000fe400007fe4ff */
[----:B------:R-:W-:Y:S01]  /*1c40*/  ISETP.NE.AND P3, PT, R12, RZ, PT ;  /* 0x000000ff0c00720c */ /* 0x000fe20003f65270 */
[----:B0-----:R-:W-:-:S06]  /*1c50*/  IMAD.WIDE R44, R81, 0x8, R8 ;  /* 0x00000008512c7825 */ /* 0x001fcc00078e0208 */
[----:B------:R-:W2:Y:S01]  /*1c60*/  LDG.E.64 R44, desc[UR8][R44.64] ;  /* 0x000000082c2c7981 */ /* 0x000ea2000c1e1b00 */
[----:B------:R-:W-:Y:S02]  /*1c70*/  MOV R96, 0x3f800000 ;  /* 0x3f80000000607802 */ /* 0x000fe40000000f00 */
[----:B------:R-:W-:Y:S02]  /*1c80*/  CS2R R46, SRZ ;  /* 0x00000000002e7805 */ /* 0x000fe4000001ff00 */
[----:B------:R-:W-:Y:S02]  /*1c90*/  MOV R8, RZ ;  /* 0x000000ff00087202 */ /* 0x000fe40000000f00 */
[----:B------:R-:W-:Y:S02]  /*1ca0*/  CS2R R48, SRZ ;  /* 0x0000000000307805 */ /* 0x000fe4000001ff00 */
[----:B------:R-:W-:Y:S02]  /*1cb0*/  CS2R R10, SRZ ;  /* 0x00000000000a7805 */ /* 0x000fe4000001ff00 */
[----:B------:R-:W-:Y:S01]  /*1cc0*/  CS2R R50, SRZ ;  /* 0x0000000000327805 */ /* 0x000fe2000001ff00 */
[----:B------:R-:W5:Y:S04]  /*1cd0*/  @P2 LDG.E.64 R46, desc[UR8][R52.64] ;  /* 0x00000008342e2981 */ /* 0x000f68000c1e1b00 */
[----:B------:R0:W5:Y:S04]  /*1ce0*/  @P1 LDG.E.64 R48, desc[UR8][R98.64] ;  /* 0x0000000862301981 */ /* 0x000168000c1e1b00 */
[----:B------:R1:W5:Y:S01]  /*1cf0*/  @P1 LDG.E.64 R10, desc[UR8][R16.64] ;  /* 0x00000008100a1981 */ /* 0x000362000c1e1b00 */
[----:B------:R-:W-:-:S03]  /*1d00*/  LOP3.LUT P1, RZ, R89, 0x40, RZ, 0xc0, !PT ;  /* 0x0000004059ff7812 */ /* 0x000fc6000782c0ff */
[----:B------:R3:W5:Y:S01]  /*1d10*/  @P5 LDG.E.64 R50, desc[UR8][R100.64] ;  /* 0x0000000864325981 */ /* 0x000762000c1e1b00 */
[----:B0-----:R-:W-:Y:S02]  /*1d20*/  CS2R R98, SRZ ;  /* 0x0000000000627805 */ /* 0x001fe4000001ff00 */
[----:B-1----:R-:W-:Y:S02]  /*1d30*/  CS2R R16, SRZ ;  /* 0x0000000000107805 */ /* 0x002fe4000001ff00 */
[----:B---3--:R-:W-:-:S06]  /*1d40*/  CS2R R100, SRZ ;  /* 0x0000000000647805 */ /* 0x008fcc000001ff00 */
[----:B------:R0:W5:Y:S02]  /*1d50*/  @P3 LDG.E.64 R100, desc[UR8][R22.64] ;  /* 0x0000000816643981 */ /* 0x000164000c1e1b00 */
[----:B0-----:R-:W-:Y:S01]  /*1d60*/  CS2R R22, SRZ ;  /* 0x0000000000167805 */ /* 0x001fe2000001ff00 */
[----:B--2---:R-:W-:-:S05]  /*1d70*/  FFMA.FTZ R9, -R44, R44, R45 ;  /* 0x0000002c2c097223 */ /* 0x004fca000001012d */
[----:B------:R-:W-:-:S13]  /*1d80*/  FSETP.GTU.FTZ.AND P0, PT, R9, RZ, PT ;  /* 0x000000ff0900720b */ /* 0x000fda0003f1c000 */
[----:B------:R-:W0:Y:S02]  /*1d90*/  @P0 LDC R12, c[0x0][0x250] ;  /* 0x00009400ff0c0b82 */ /* 0x000e240000000800 */
[----:B0-----:R-:W-:Y:S01]  /*1da0*/  @P0 FADD.FTZ R12, R9, R12 ;  /* 0x0000000c090c0221 */ /* 0x001fe20000010000 */
[----:B------:R-:W-:-:S03]  /*1db0*/  MOV R9, RZ ;  /* 0x000000ff00097202 */ /* 0x000fc60000000f00 */
[----:B------:R0:W1:Y:S01]  /*1dc0*/  @P0 MUFU.RSQ R96, R12 ;  /* 0x0000000c00600308 */ /* 0x0000620000001400 */
[C---:B------:R-:W-:Y:S02]  /*1dd0*/  LOP3.LUT P0, RZ, R89.reuse, 0x200, RZ, 0xc0, !PT ;  /* 0x0000020059ff7812 */ /* 0x040fe4000780c0ff */
[----:B------:R-:W5:Y:S01]  /*1de0*/  @P2 LDG.E.64 R8, desc[UR8][R14.64] ;  /* 0x000000080e082981 */ /* 0x000f62000c1e1b00 */
[----:B------:R-:W-:Y:S02]  /*1df0*/  LOP3.LUT P2, RZ, R89, 0x80, RZ, 0xc0, !PT ;  /* 0x0000008059ff7812 */ /* 0x000fe4000784c0ff */
[----:B0-----:R-:W-:-:S08]  /*1e00*/  CS2R R12, SRZ ;  /* 0x00000000000c7805 */ /* 0x001fd0000001ff00 */
[----:B------:R0:W5:Y:S04]  /*1e10*/  @P0 LDG.E.64 R98, desc[UR8][R58.64] ;  /* 0x000000083a620981 */ /* 0x000168000c1e1b00 */
[----:B------:R-:W5:Y:S01]  /*1e20*/  @P0 LDG.E.64 R16, desc[UR8][R56.64] ;  /* 0x0000000838100981 */ /* 0x000f62000c1e1b00 */
[----:B------:R-:W-:-:S03]  /*1e30*/  LOP3.LUT P0, RZ, R89, 0x10, RZ, 0xc0, !PT ;  /* 0x0000001059ff7812 */ /* 0x000fc6000780c0ff */
[----:B------:R2:W5:Y:S01]  /*1e40*/  @P5 LDG.E.64 R12, desc[UR8][R54.64] ;  /* 0x00000008360c5981 */ /* 0x000562000c1e1b00 */
[----:B0-----:R-:W-:-:S03]  /*1e50*/  CS2R R58, SRZ ;  /* 0x00000000003a7805 */ /* 0x001fc6000001ff00 */
[----:B------:R0:W5:Y:S04]  /*1e60*/  @P2 LDG.E.64 R22, desc[UR8][R62.64] ;  /* 0x000000083e162981 */ /* 0x000168000c1e1b00 */
[----:B------:R3:W5:Y:S01]  /*1e70*/  @P1 LDG.E.64 R58, desc[UR8][R28.64] ;  /* 0x000000081c3a1981 */ /* 0x000762000c1e1b00 */
[----:B--2---:R-:W-:Y:S02]  /*1e80*/  CS2R R54, SRZ ;  /* 0x0000000000367805 */ /* 0x004fe4000001ff00 */
[----:B0-----:R-:W-:Y:S02]  /*1e90*/  CS2R R62, SRZ ;  /* 0x00000000003e7805 */ /* 0x001fe4000001ff00 */
[----:B------:R-:W-:Y:S02]  /*1ea0*/  CS2R R56, SRZ ;  /* 0x0000000000387805 */ /* 0x000fe4000001ff00 */
[----:B------:R0:W5:Y:S01]  /*1eb0*/  @P4 LDG.E.64 R54, desc[UR8][R24.64] ;  /* 0x0000000818364981 */ /* 0x000162000c1e1b00 */
[----:B---3--:R-:W-:-:S03]  /*1ec0*/  CS2R R28, SRZ ;  /* 0x00000000001c7805 */ /* 0x008fc6000001ff00 */
[----:B------:R-:W5:Y:S04]  /*1ed0*/  @P0 LDG.E.64 R62, desc[UR8][R92.64] ;  /* 0x000000085c3e0981 */ /* 0x000f68000c1e1b00 */
[----:B------:R2:W5:Y:S01]  /*1ee0*/  @P0 LDG.E.64 R28, desc[UR8][R90.64] ;  /* 0x000000085a1c0981 */ /* 0x000562000c1e1b00 */
[----:B------:R-:W-:Y:S02]  /*1ef0*/  ISETP.NE.AND P0, PT, R0, RZ, PT ;  /* 0x000000ff0000720c */ /* 0x000fe40003f05270 */
[----:B0-----:R-:W-:Y:S01]  /*1f00*/  CS2R R24, SRZ ;  /* 0x0000000000187805 */ /* 0x001fe2000001ff00 */
[----:B------:R-:W5:Y:S01]  /*1f10*/  @P2 LDG.E.64 R56, desc[UR8][R64.64] ;  /* 0x0000000840382981 */ /* 0x000f62000c1e1b00 */
[----:B------:R-:W-:-:S04]  /*1f20*/  ISETP.NE.AND P2, PT, R6, RZ, PT ;  /* 0x000000ff0600720c */ /* 0x000fc80003f45270 */
[----:B------:R0:W5:Y:S01]  /*1f30*/  @P1 LDG.E.64 R24, desc[UR8][R66.64] ;  /* 0x0000000842181981 */ /* 0x000162000c1e1b00 */
[----:B------:R-:W-:Y:S02]  /*1f40*/  ISETP.NE.AND P1, PT, R5, RZ, PT ;  /* 0x000000ff0500720c */ /* 0x000fe40003f25270 */
[----:B--2---:R-:W-:Y:S02]  /*1f50*/  CS2R R90, SRZ ;  /* 0x00000000005a7805 */ /* 0x004fe4000001ff00 */
[----:B0-----:R-:W-:-:S09]  /*1f60*/  CS2R R66, SRZ ;  /* 0x0000000000427805 */ /* 0x001fd2000001ff00 */
[----:B------:R-:W5:Y:S04]  /*1f70*/  @P1 LDG.E.64 R90, desc[UR8][R108.64] ;  /* 0x000000086c5a1981 */ /* 0x000f68000c1e1b00 */
[----:B------:R0:W5:Y:S02]  /*1f80*/  @P0 LDG.E.64 R66, desc[UR8][R36.64] ;  /* 0x0000000824420981 */ /* 0x000164000c1e1b00 */
[----:B0-----:R-:W-:-:S06]  /*1f90*/  CS2R R36, SRZ ;  /* 0x0000000000247805 */ /* 0x001fcc000001ff00 */
[----:B------:R-:W5:Y:S01]  /*1fa0*/  @P2 LDG.E.64 R36, desc[UR8][R102.64] ;  /* 0x0000000866242981 */ /* 0x000f62000c1e1b00 */
[----:B------:R-:W-:Y:S02]  /*1fb0*/  CS2R R52, SRZ ;  /* 0x0000000000347805 */ /* 0x000fe4000001ff00 */
[----:B------:R-:W-:Y:S02]  /*1fc0*/  CS2R R14, SRZ ;  /* 0x00000000000e7805 */ /* 0x000fe4000001ff00 */
[----:B------:R-:W-:Y:S02]  /*1fd0*/  LOP3.LUT P5, RZ, R89, 0x20, RZ, 0xc0, !PT ;  /* 0x0000002059ff7812 */ /* 0x000fe400078ac0ff */
[----:B------:R0:W5:Y:S04]  /*1fe0*/  @P6 LDG.E.64 R52, desc[UR8][R18.64] ;  /* 0x0000000812346981 */ /* 0x000168000c1e1b00 */
[----:B------:R2:W5:Y:S01]  /*1ff0*/  @P6 LDG.E.64 R14, desc[UR8][R20.64] ;  /* 0x00000008140e6981 */ /* 0x000562000c1e1b00 */
[----:B0-----:R-:W-:-:S02]  /*2000*/  CS2R R18, SRZ ;  /* 0x0000000000127805 */ /* 0x001fc4000001ff00 */
[----:B--2---:R-:W-:Y:S02]  /*2010*/  CS2R R20, SRZ ;  /* 0x0000000000147805 */ /* 0x004fe4000001ff00 */
[----:B------:R-:W-:Y:S02]  /*2020*/  LOP3.LUT P6, RZ, R89, 0x8, RZ, 0xc0, !PT ;  /* 0x0000000859ff7812 */ /* 0x000fe400078cc0ff */
[----:B------:R0:W5:Y:S04]  /*2030*/  @P3 LDG.E.64 R18, desc[UR8][R60.64] ;  /* 0x000000083c123981 */ /* 0x000168000c1e1b00 */
[----:B------:R2:W5:Y:S01]  /*2040*/  @P4 LDG.E.64 R20, desc[UR8][R26.64] ;  /* 0x000000081a144981 */ /* 0x000562000c1e1b00 */
[----:B0-----:R-:W-:Y:S02]  /*2050*/  CS2R R60, SRZ ;  /* 0x00000000003c7805 */ /* 0x001fe4000001ff00 */
[----:B--2---:R-:W-:-:S04]  /*2060*/  CS2R R26, SRZ ;  /* 0x00000000001a7805 */ /* 0x004fc8000001ff00 */
[----:B------:R0:W5:Y:S04]  /*2070*/  @P5 LDG.E.64 R60, desc[UR8][R30.64] ;  /* 0x000000081e3c5981 */ /* 0x000168000c1e1b00 */
[----:B------:R2:W5:Y:S01]  /*2080*/  @P5 LDG.E.64 R26, desc[UR8][R32.64] ;  /* 0x00000008201a5981 */ /* 0x000562000c1e1b00 */
[----:B------:R-:W-:Y:S02]  /*2090*/  LOP3.LUT P5, RZ, R89, 0x100, RZ, 0xc0, !PT ;  /* 0x0000010059ff7812 */ /* 0x000fe400078ac0ff */
[----:B0-----:R-:W-:Y:S02]  /*20a0*/  CS2R R30, SRZ ;  /* 0x00000000001e7805 */ /* 0x001fe4000001ff00 */
[----:B--2---:R-:W-:-:S04]  /*20b0*/  CS2R R32, SRZ ;  /* 0x0000000000207805 */ /* 0x004fc8000001ff00 */
[----:B------:R0:W5:Y:S04]  /*20c0*/  @P6 LDG.E.64 R30, desc[UR8][R94.64] ;  /* 0x000000085e1e6981 */ /* 0x000168000c1e1b00 */
[----:B------:R2:W5:Y:S01]  /*20d0*/  @P0 LDG.E.64 R32, desc[UR8][R38.64] ;  /* 0x0000000826200981 */ /* 0x000562000c1e1b00 */
[----:B0-----:R-:W-:Y:S02]  /*20e0*/  CS2R R94, SRZ ;  /* 0x00000000005e7805 */ /* 0x001fe4000001ff00 */
[----:B--2---:R-:W-:-:S04]  /*20f0*/  CS2R R38, SRZ ;  /* 0x0000000000267805 */ /* 0x004fc8000001ff00 */
[----:B------:R-:W5:Y:S01]  /*2100*/  @P5 LDG.E.64 R94, desc[UR8][R106.64] ;  /* 0x000000086a5e5981 */ /* 0x000f62000c1e1b00 */
[----:B------:R-:W-:-:S03]  /*2110*/  CS2R R64, SRZ ;  /* 0x0000000000407805 */ /* 0x000fc6000001ff00 */
[----:B------:R-:W5:Y:S01]  /*2120*/  @P5 LDG.E.64 R38, desc[UR8][R104.64] ;  /* 0x0000000868265981 */ /* 0x000f62000c1e1b00 */
[----:B------:R-:W-:Y:S02]  /*2130*/  ISETP.GT.U32.AND P5, PT, R87, 0x1df, PT ;  /* 0x000001df5700780c */ /* 0x000fe40003fa4070 */
[----:B------:R-:W-:Y:S01]  /*2140*/  CS2R R92, SRZ ;  /* 0x00000000005c7805 */ /* 0x000fe2000001ff00 */
[----:B------:R0:W5:Y:S01]  /*2150*/  @P6 LDG.E.64 R64, desc[UR8][R34.64] ;  /* 0x0000000822406981 */ /* 0x000162000c1e1b00 */
[----:B------:R-:W-:Y:S04]  /*2160*/  BSSY B0, `(.L_x_1480) ;  /* 0x0000011000007945 */ /* 0x000fe80003800000 */
[----:B------:R2:W5:Y:S01]  /*2170*/  @P2 LDG.E.64 R92, desc[UR8][R42.64] ;  /* 0x000000082a5c2981 */ /* 0x000562000c1e1b00 */
[----:B0-----:R-:W-:-:S02]  /*2180*/  CS2R R34, SRZ ;  /* 0x0000000000227805 */ /* 0x001fc4000001ff00 */
[----:B--2---:R-:W-:-:S04]  /*2190*/  CS2R R42, SRZ ;  /* 0x00000000002a7805 */ /* 0x004fc8000001ff00 */
[----:B------:R0:W5:Y:S02]  /*21a0*/  @P1 LDG.E.64 R34, desc[UR8][R40.64] ;  /* 0x0000000828221981 */ /* 0x000164000c1e1b00 */
[----:B0-----:R-:W-:Y:S01]  /*21b0*/  CS2R R40, SRZ ;  /* 0x0000000000287805 */ /* 0x001fe2000001ff00 */
[----:B-1----:R-:W-:Y:S06]  /*21c0*/  @P5 BRA `(.L_x_1481) ;  /* 0x0000000000285947 */ /* 0x002fec0003800000 */
        /* <DEDUP_REMOVED lines=10> */
.L_x_1481:
[----:B------:R-:W-:Y:S05]  /*2270*/  BSYNC B0 ;  /* 0x0000000000007941 */ /* 0x000fea0003800000 */
.L_x_1480:
[----:B------:R-:W-:Y:S01]  /*2280*/  ISETP.NE.AND P5, PT, RZ, UR10, PT ;  /* 0x0000000aff007c0c */ /* 0x000fe2000bfa5270 */
[C---:B-----5:R-:W-:Y:S01]  /*2290*/  FADD.FTZ R3, -R44.reuse, R98 ;  /* 0x000000622c037221 */ /* 0x060fe20000010100 */
[C---:B------:R-:W-:Y:S01]  /*22a0*/  FADD.FTZ R99, -R44.reuse, R99 ;  /* 0x000000632c637221 */ /* 0x040fe20000010100 */
[----:B------:R-:W-:Y:S01]  /*22b0*/  LOP3.LUT R89, R89, 0xfffffffd, RZ, 0xc0, !PT ;  /* 0xfffffffd59597812 */ /* 0x000fe200078ec0ff */
[C---:B------:R-:W-:Y:S01]  /*22c0*/  FADD.FTZ R107, -R44.reuse, R100 ;  /* 0x000000642c6b7221 */ /* 0x040fe20000010100 */
[----:B------:R-:W-:Y:S01]  /*22d0*/  FADD.FTZ R45, -R44, R101 ;  /* 0x000000652c2d7221 */ /* 0x000fe20000010100 */
[----:B------:R-:W-:Y:S01]  /*22e0*/  MOV R106, R16 ;  /* 0x00000010006a7202 */ /* 0x000fe20000000f00 */
[-C--:B------:R-:W-:Y:S01]  /*22f0*/  FMUL.FTZ R3, R3, R96.reuse ;  /* 0x0000006003037220 */ /* 0x080fe20000410000 */
[----:B------:R-:W-:Y:S01]  /*2300*/  MOV R102, R17 ;  /* 0x0000001100667202 */ /* 0x000fe20000000f00 */
[----:B------:R-:W-:Y:S01]  /*2310*/  FMUL.FTZ R0, R99, R96 ;  /* 0x0000006063007220 */ /* 0x000fe20000410000 */
[----:B------:R-:W-:-:S03]  /*2320*/  MOV R105, R18 ;  /* 0x0000001200697202 */ /* 0x000fc60000000f00 */
        /* <DEDUP_REMOVED lines=20> */
.L_x_1482:
        /* <DEDUP_REMOVED lines=26> */
.L_x_1483:
        /* <DEDUP_REMOVED lines=31> */
.L_x_1484:
        /* <DEDUP_REMOVED lines=31> */
.L_x_1485:
[----:B------:R-:W-:Y:S01]  /*29f0*/  FFMA.FTZ R110, R98, R100, R45 ;  /* 0x00000064626e7223 */ /* 0x000fe2000001002d */
[----:B------:R-:W-:Y:S01]  /*2a00*/  FMUL.FTZ R108, R103, R40 ;  /* 0x00000028676c7220 */ /* 0x000fe20000410000 */
[----:B------:R-:W-:Y:S01]  /*2a10*/  FADD.FTZ R99, R100, R99 ;  /* 0x0000006364637221 */ /* 0x000fe20000010000 */
[C---:B------:R-:W-:Y:S01]  /*2a20*/  FADD.FTZ R109, -R44.reuse, R57 ;  /* 0x000000392c6d7221 */ /* 0x040fe20000010100 */
[----:B------:R-:W-:Y:S01]  /*2a30*/  MOV R45, R23 ;  /* 0x00000017002d7202 */ /* 0x000fe20000000f00 */
[----:B------:R-:W-:Y:S01]  /*2a40*/  FFMA.FTZ R107, R95, R108, R110 ;  /* 0x0000006c5f6b7223 */ /* 0x000fe2000001006e */
[----:B------:R-:W-:Y:S01]  /*2a50*/  FADD.FTZ R108, R99, R108 ;  /* 0x0000006c636c7221 */ /* 0x000fe20000010000 */
[----:B------:R-:W-:Y:S01]  /*2a60*/  FADD.FTZ R99, -R44, R56 ;  /* 0x000000382c637221 */ /* 0x000fe20000010100 */
[----:B------:R-:W-:Y:S01]  /*2a70*/  MOV R56, R22 ;  /* 0x0000001600387202 */ /* 0x000fe20000000f00 */
[----:B------:R-:W-:Y:S01]  /*2a80*/  FMUL.FTZ R57, R54, R41 ;  /* 0x0000002936397220 */ /* 0x000fe20000410000 */
        /* <DEDUP_REMOVED lines=21> */
.L_x_1486:
[----:B------:R-:W-:Y:S01]  /*2be0*/  FFMA.FTZ R112, R94, R57, R107 ;  /* 0x000000395e707223 */ /* 0x000fe2000001006b */
[----:B------:R-:W-:Y:S01]  /*2bf0*/  FMUL.FTZ R110, R56, R40 ;  /* 0x00000028386e7220 */ /* 0x000fe20000410000 */
[----:B------:R-:W-:Y:S01]  /*2c00*/  FADD.FTZ R107, R57, R108 ;  /* 0x0000006c396b7221 */ /* 0x000fe20000010000 */
[C---:B------:R-:W-:Y:S01]  /*2c10*/  FADD.FTZ R114, -R44.reuse, R63 ;  /* 0x0000003f2c727221 */ /* 0x040fe20000010100 */
[C---:B------:R-:W-:Y:S01]  /*2c20*/  FADD.FTZ R63, -R44.reuse, R46 ;  /* 0x0000002e2c3f7221 */ /* 0x040fe20000010100 */
[----:B------:R-:W-:Y:S01]  /*2c30*/  FFMA.FTZ R57, R99, R110, R112 ;  /* 0x0000006e63397223 */ /* 0x000fe20000010070 */
[----:B------:R-:W-:Y:S01]  /*2c40*/  FADD.FTZ R107, R107, R110 ;  /* 0x0000006e6b6b7221 */ /* 0x000fe20000010000 */
[----:B------:R-:W-:Y:S01]  /*2c50*/  FMUL.FTZ R46, R45, R41 ;  /* 0x000000292d2e7220 */ /* 0x000fe20000410000 */
[C---:B------:R-:W-:Y:S01]  /*2c60*/  FADD.FTZ R117, -R44.reuse, R58 ;  /* 0x0000003a2c757221 */ /* 0x040fe20000010100 */
        /* <DEDUP_REMOVED lines=39> */
[----:B-1----:R-:W-:Y:S01]  /*2ee0*/  FADD.FTZ R64, -R60, 1 ;  /* 0x3f8000003c407421 */ /* 0x002fe20000010100 */
[----:B------:R-:W-:-:S03]  /*2ef0*/  FMUL.FTZ R50, R25, R60 ;  /* 0x0000003c19327220 */ /* 0x000fc60000410000 */
[----:B------:R-:W-:Y:S01]  /*2f00*/  FFMA.FTZ R64, R48, R64, 1 ;  /* 0x3f80000030407423 */ /* 0x000fe20000010040 */
[----:B------:R-:W-:-:S03]  /*2f10*/  FMUL.FTZ R48, R46, R62 ;  /* 0x0000003e2e307220 */ /* 0x000fc60000410000 */
[----:B------:R-:W-:-:S07]  /*2f20*/  FMUL.FTZ R46, R50, R64 ;  /* 0x00000040322e7220 */ /* 0x000fce0000410000 */
.L_x_1487:
[----:B------:R-:W-:Y:S01]  /*2f30*/  FMUL.FTZ R58, R48, R40 ;  /* 0x00000028303a7220 */ /* 0x000fe20000410000 */
[----:B------:R-:W-:Y:S01]  /*2f40*/  FFMA.FTZ R60, R3, R106, RZ ;  /* 0x0000006a033c7223 */ /* 0x000fe200000100ff */
[----:B------:R-:W-:Y:S01]  /*2f50*/  FADD.FTZ R50, RZ, R106 ;  /* 0x0000006aff327221 */ /* 0x000fe20000010000 */
[----:B------:R-:W-:Y:S01]  /*2f60*/  FMUL.FTZ R62, R46, R41 ;  /* 0x000000292e3e7220 */ /* 0x000fe20000410000 */
[----:B------:R-:W-:Y:S01]  /*2f70*/  FFMA.FTZ R57, R117, R58, R44 ;  /* 0x0000003a75397223 */ /* 0x000fe2000001002c */
[----:B------:R-:W-:Y:S01]  /*2f80*/  FADD.FTZ R107, R107, R58 ;  /* 0x0000003a6b6b7221 */ /* 0x000fe20000010000 */
[----:B------:R-:W-:Y:S01]  /*2f90*/  FFMA.FTZ R44, R5, R105, R60 ;  /* 0x00000069052c7223 */ /* 0x000fe2000001003c */
[----:B------:R-:W-:Y:S01]  /*2fa0*/  FADD.FTZ R105, R50, R105 ;  /* 0x0000006932697221 */ /* 0x000fe20000010000 */
[----:B------:R-:W-:Y:S01]  /*2fb0*/  FFMA.FTZ R60, R118, R62, R57 ;  /* 0x0000003e763c7223 */ /* 0x000fe20000010039 */
[----:B------:R-:W-:Y:S01]  /*2fc0*/  FADD.FTZ R62, R62, R107 ;  /* 0x0000006b3e3e7221 */ /* 0x000fe20000010000 */
[----:B------:R-:W-:Y:S01]  /*2fd0*/  MOV R58, R26 ;  /* 0x0000001a003a7202 */ /* 0x000fe20000000f00 */
[----:B------:R-:W-:Y:S01]  /*2fe0*/  FMUL.FTZ R115, R115, R96 ;  /* 0x0000006073737220 */ /* 0x000fe20000410000 */
[----:B------:R-:W-:Y:S01]  /*2ff0*/  MOV R50, R27 ;  /* 0x0000001b00327202 */ /* 0x000fe20000000f00 */
        /* <DEDUP_REMOVED lines=22> */
.L_x_1488:
[----:B------:R-:W-:Y:S01]  /*3160*/  FMUL.FTZ R107, R58, R40 ;  /* 0x000000283a6b7220 */ /* 0x000fe20000410000 */
[----:B------:R-:W-:Y:S01]  /*3170*/  FFMA.FTZ R57, R6, R101, R57 ;  /* 0x0000006506397223 */ /* 0x000fe20000010039 */
[----:B------:R-:W-:Y:S01]  /*3180*/  FADD.FTZ R64, R64, R101 ;  /* 0x0000006540407221 */ /* 0x000fe20000010000 */
        /* <DEDUP_REMOVED lines=30> */
.L_x_1489:
[----:B------:R-:W-:Y:S01]  /*3370*/  FMUL.FTZ R107, R60, R40 ;  /* 0x000000283c6b7220 */ /* 0x000fe20000410000 */
[----:B------:R-:W-:Y:S01]  /*3380*/  FADD.FTZ R101, R64, R55 ;  /* 0x0000003740657221 */ /* 0x000fe20000010000 */
[----:B------:R-:W-:Y:S01]  /*3390*/  FFMA.FTZ R105, R98, R55, R57 ;  /* 0x0000003762697223 */ /* 0x000fe20000010039 */
[----:B------:R-:W-:Y:S01]  /*33a0*/  FFMA.FTZ R66, R95, R103, R66 ;  /* 0x000000675f427223 */ /* 0x000fe20000010042 */
[----:B------:R-:W-:Y:S01]  /*33b0*/  FFMA.FTZ R55, R113, R107, R90 ;  /* 0x0000006b71377223 */ /* 0x000fe2000001005a */
[----:B------:R-:W-:Y:S01]  /*33c0*/  FMUL.FTZ R90, R44, R41 ;  /* 0x000000292c5a7220 */ /* 0x000fe20000410000 */
[----:B------:R-:W-:Y:S01]  /*33d0*/  FADD.FTZ R57, R92, R107 ;  /* 0x0000006b5c397221 */ /* 0x000fe20000010000 */
[----:B------:R-:W-:Y:S01]  /*33e0*/  FADD.FTZ R107, R62, R103 ;  /* 0x000000673e6b7221 */ /* 0x000fe20000010000 */
[----:B------:R-:W-:Y:S01]  /*33f0*/  FMUL.FTZ R111, R111, R96 ;  /* 0x000000606f6f7220 */ /* 0x000fe20000410000 */
[----:B------:R-:W-:Y:S01]  /*3400*/  FFMA.FTZ R64, R114, R90, R55 ;  /* 0x0000005a72407223 */ /* 0x000fe20000010037 */
[----:B------:R-:W-:Y:S01]  /*3410*/  FADD.FTZ R90, R90, R57 ;  /* 0x000000395a5a7221 */ /* 0x000fe20000010000 */
[----:B------:R-:W-:Y:S01]  /*3420*/  MOV R57, R30 ;  /* 0x0000001e00397202 */ /* 0x000fe20000000f00 */
        /* <DEDUP_REMOVED lines=21> */
.L_x_1490:
[----:B------:R-:W-:Y:S01]  /*3580*/  FMUL.FTZ R65, R57, R40 ;  /* 0x0000002839417220 */ /* 0x000fe20000410000 */
[----:B------:R-:W-:Y:S01]  /*3590*/  FADD.FTZ R62, R101, R54 ;  /* 0x00000036653e7221 */ /* 0x000fe20000010000 */
[----:B------:R-:W-:Y:S01]  /*35a0*/  FFMA.FTZ R105, R94, R54, R105 ;  /* 0x000000365e697223 */ /* 0x000fe20000010069 */
[----:B------:R-:W-:Y:S01]  /*35b0*/  FADD.FTZ R107, R107, R56 ;  /* 0x000000386b6b7221 */ /* 0x000fe20000010000 */
[----:B------:R-:W-:Y:S01]  /*35c0*/  FFMA.FTZ R101, R111, R65, R64 ;  /* 0x000000416f657223 */ /* 0x000fe20000010040 */
[----:B------:R-:W-:Y:S01]  /*35d0*/  FADD.FTZ R65, R90, R65 ;  /* 0x000000415a417221 */ /* 0x000fe20000010000 */
[----:B------:R-:W-:Y:S01]  /*35e0*/  FMUL.FTZ R90, R55, R41 ;  /* 0x00000029375a7220 */ /* 0x000fe20000410000 */
[----:B------:R-:W-:Y:S01]  /*35f0*/  FFMA.FTZ R66, R99, R56, R66 ;  /* 0x0000003863427223 */ /* 0x000fe20000010042 */
[----:B------:R-:W-:Y:S01]  /*3600*/  MOV R56, R32 ;  /* 0x0000002000387202 */ /* 0x000fe20000000f00 */
[----:B------:R-:W-:Y:S01]  /*3610*/  FMUL.FTZ R109, R109, R96 ;  /* 0x000000606d6d7220 */ /* 0x000fe20000410000 */
[----:B------:R-:W-:Y:S01]  /*3620*/  FFMA.FTZ R64, R112, R90, R101 ;  /* 0x0000005a70407223 */ /* 0x000fe20000010065 */
[----:B------:R-:W-:Y:S01]  /*3630*/  FADD.FTZ R90, R90, R65 ;  /* 0x000000415a5a7221 */ /* 0x000fe20000010000 */
        /* <DEDUP_REMOVED lines=21> */
.L_x_1491:
        /* <DEDUP_REMOVED lines=8> */
[----:B------:R-:W-:Y:S01]  /*3810*/  MOV R48, R34 ;  /* 0x0000002200307202 */ /* 0x000fe20000000f00 */
[----:B------:R-:W-:Y:S01]  /*3820*/  FFMA.FTZ R62, R110, R64, R45 ;  /* 0x000000406e3e7223 */ /* 0x000fe2000001002d */
[----:B------:R-:W-:Y:S01]  /*3830*/  FADD.FTZ R64, R64, R101 ;  /* 0x0000006540407221 */ /* 0x000fe20000010000 */
[----:B------:R-:W-:Y:S01]  /*3840*/  MOV R45, R35 ;  /* 0x00000023002d7202 */ /* 0x000fe20000000f00 */
        /* <DEDUP_REMOVED lines=21> */
.L_x_1492:
[----:B------:R-:W-:Y:S01]  /*39a0*/  FMUL.FTZ R91, R48, R40 ;  /* 0x00000028305b7220 */ /* 0x000fe20000410000 */
[----:B------:R-:W-:Y:S01]  /*39b0*/  FADD.FTZ R59, R65, R46 ;  /* 0x0000002e413b7221 */ /* 0x000fe20000010000 */
[----:B------:R-:W-:Y:S01]  /*39c0*/  FFMA.FTZ R65, R118, R46, R105 ;  /* 0x0000002e76417223 */ /* 0x000fe20000010069 */
        /* <DEDUP_REMOVED lines=30> */
.L_x_1493:
[----:B------:R-:W-:Y:S01]  /*3bb0*/  FMUL.FTZ R91, R58, R40 ;  /* 0x000000283a5b7220 */ /* 0x000fe20000410000 */
[----:B------:R-:W-:Y:S01]  /*3bc0*/  FFMA.FTZ R61, R116, R50, R65 ;  /* 0x00000032743d7223 */ /* 0x000fe20000010041 */
[----:B------:R-:W-:Y:S01]  /*3bd0*/  FADD.FTZ R59, R59, R50 ;  /* 0x000000323b3b7221 */ /* 0x000fe20000010000 */
[----:B------:R-:W-:Y:S01]  /*3be0*/  FADD.FTZ R50, R67, R60 ;  /* 0x0000003c43327221 */ /* 0x000fe20000010000 */
[----:B------:R-:W-:Y:S01]  /*3bf0*/  FFMA.FTZ R65, R105, R91, R62 ;  /* 0x0000005b69417223 */ /* 0x000fe2000001003e */
[----:B------:R-:W-:Y:S01]  /*3c00*/  FMUL.FTZ R62, R46, R41 ;  /* 0x000000292e3e7220 */ /* 0x000fe20000410000 */
[----:B------:R-:W-:Y:S01]  /*3c10*/  FADD.FTZ R91, R66, R91 ;  /* 0x0000005b425b7221 */ /* 0x000fe20000010000 */
[----:B------:R-:W-:Y:S01]  /*3c20*/  FFMA.FTZ R64, R113, R60, R64 ;  /* 0x0000003c71407223 */ /* 0x000fe20000010040 */
        /* <DEDUP_REMOVED lines=25> */
.L_x_1494:
[----:B------:R-:W-:Y:S01]  /*3dc0*/  FMUL.FTZ R90, R62, R40 ;  /* 0x000000283e5a7220 */ /* 0x000fe20000410000 */
[----:B------:R-:W-:Y:S01]  /*3dd0*/  FMUL.FTZ R63, R60, R41 ;  /* 0x000000293c3f7220 */ /* 0x000fe20000410000 */
[-C--:B------:R-:W-:Y:S01]  /*3de0*/  FMUL.FTZ R101, R119, R96.reuse ;  /* 0x0000006077657220 */ /* 0x080fe20000410000 */
[----:B------:R-:W-:Y:S01]  /*3df0*/  FMUL.FTZ R102, R49, R96 ;  /* 0x0000006031667220 */ /* 0x000fe20000410000 */
[----:B------:R-:W-:Y:S01]  /*3e00*/  FFMA.FTZ R47, R103, R90, R66 ;  /* 0x0000005a672f7223 */ /* 0x000fe20000010042 */
[----:B------:R-:W-:Y:S01]  /*3e10*/  FADD.FTZ R90, R65, R90 ;  /* 0x0000005a415a7221 */ /* 0x000fe20000010000 */
[----:B------:R-:W-:Y:S02]  /*3e20*/  MOV R65, R10 ;  /* 0x0000000a00417202 */ /* 0x000fe40000000f00 */
[----:B------:R-:W-:Y:S01]  /*3e30*/  FFMA.FTZ R66, R104, R63, R47 ;  /* 0x0000003f68427223 */ /* 0x000fe2000001002f */
[----:B------:R-:W-:Y:S01]  /*3e40*/  FADD.FTZ R47, R63, R90 ;  /* 0x0000005a3f2f7221 */ /* 0x000fe20000010000 */
        /* <DEDUP_REMOVED lines=16> */
[----:B-1----:R-:W-:-:S04]  /*3f50*/  FADD.FTZ R49, -R92, 1 ;  /* 0x3f8000005c317421 */ /* 0x002fc80000010100 */
[----:B------:R-:W-:Y:S01]  /*3f60*/  FFMA.FTZ R49, R63, R49, 1 ;  /* 0x3f8000003f317423 */ /* 0x000fe20000010031 */
[----:B------:R-:W-:-:S04]  /*3f70*/  FMUL.FTZ R63, R11, R92 ;  /* 0x0000005c0b3f7220 */ /* 0x000fc80000410000 */
[----:B------:R-:W-:-:S07]  /*3f80*/  FMUL.FTZ R63, R63, R49 ;  /* 0x000000313f3f7220 */ /* 0x000fce0000410000 */
.L_x_1495:
[----:B------:R-:W-:Y:S01]  /*3f90*/  FMUL.FTZ R90, R65, R40 ;  /* 0x00000028415a7220 */ /* 0x000fe20000410000 */
[-C--:B------:R-:W-:Y:S01]  /*3fa0*/  FMUL.FTZ R92, R51, R96.reuse ;  /* 0x00000060335c7220 */ /* 0x080fe20000410000 */
[----:B------:R-:W-:Y:S01]  /*3fb0*/  FMUL.FTZ R93, R121, R96 ;  /* 0x00000060795d7220 */ /* 0x000fe20000410000 */
[----:B------:R-:W-:Y:S01]  /*3fc0*/  MOV R51, R13 ;  /* 0x0000000d00337202 */ /* 0x000fe20000000f00 */
[----:B------:R-:W-:Y:S01]  /*3fd0*/  FFMA.FTZ R49, R101, R90, R66 ;  /* 0x0000005a65317223 */ /* 0x000fe20000010042 */
[----:B------:R-:W-:Y:S01]  /*3fe0*/  FADD.FTZ R66, R47, R90 ;  /* 0x0000005a2f427221 */ /* 0x000fe20000010000 */
[----:B------:R-:W-:-:S04]  /*3ff0*/  FMUL.FTZ R47, R63, R41 ;  /* 0x000000293f2f7220 */ /* 0x000fc80000410000 */
        /* <DEDUP_REMOVED lines=22> */
.L_x_1496:
[----:B------:R-:W-:Y:S01]  /*4160*/  FMUL.FTZ R49, R66, R40 ;  /* 0x0000002842317220 */ /* 0x000fe20000410000 */
[----:B------:R-:W-:Y:S01]  /*4170*/  FMUL.FTZ R91, R52, R96 ;  /* 0x00000060345b7220 */ /* 0x000fe20000410000 */
[----:B------:R-:W-:Y:S02]  /*4180*/  MOV R52, R15 ;  /* 0x0000000f00347202 */ /* 0x000fe40000000f00 */
[----:B------:R-:W-:Y:S01]  /*4190*/  FFMA.FTZ R67, R93, R49, R90 ;  /* 0x000000315d437223 */ /* 0x000fe2000001005a */
[----:B------:R-:W-:Y:S01]  /*41a0*/  FADD.FTZ R90, R47, R49 ;  /* 0x000000312f5a7221 */ /* 0x000fe20000010000 */
[----:B------:R-:W-:-:S04]  /*41b0*/  FMUL.FTZ R49, R51, R41 ;  /* 0x0000002933317220 */ /* 0x000fc80000410000 */
[----:B------:R-:W-:Y:S01]  /*41c0*/  FFMA.FTZ R47, R92, R49, R67 ;  /* 0x000000315c2f7223 */ /* 0x000fe20000010043 */
[----:B------:R-:W-:Y:S01]  /*41d0*/  FADD.FTZ R49, R49, R90 ;  /* 0x0000005a31317221 */ /* 0x000fe20000010000 */
[----:B------:R-:W-:Y:S01]  /*41e0*/  FMUL.FTZ R90, R53, R96 ;  /* 0x00000060355a7220 */ /* 0x000fe20000410000 */
[----:B------:R-:W-:Y:S01]  /*41f0*/  MOV R53, R14 ;  /* 0x0000000e00357202 */ /* 0x000fe20000000f00 */
        /* <DEDUP_REMOVED lines=15> */
[----:B0-----:R-:W-:-:S04]  /*42f0*/  FADD.FTZ R67, -R119, 1 ;  /* 0x3f80000077437421 */ /* 0x001fc80000010100 */
[----:B------:R-:W-:Y:S01]  /*4300*/  FFMA.FTZ R67, R52, R67, 1 ;  /* 0x3f80000034437423 */ /* 0x000fe20000010043 */
[----:B------:R-:W-:-:S04]  /*4310*/  FMUL.FTZ R52, R15, R119 ;  /* 0x000000770f347220 */ /* 0x000fc80000410000 */
[----:B------:R-:W-:-:S07]  /*4320*/  FMUL.FTZ R52, R52, R67 ;  /* 0x0000004334347220 */ /* 0x000fce0000410000 */
.L_x_1497:
[----:B------:R-:W-:Y:S01]  /*4330*/  FMUL.FTZ R67, R53, R40 ;  /* 0x0000002835437220 */ /* 0x000fe20000410000 */
[----:B------:R-:W-:Y:S01]  /*4340*/  ISETP.GT.AND P5, PT, R70, 0x1e, PT ;  /* 0x0000001e4600780c */ /* 0x000fe20003fa4270 */
[----:B------:R-:W-:Y:S01]  /*4350*/  FADD.FTZ R59, R59, R44 ;  /* 0x0000002c3b3b7221 */ /* 0x000fe20000010000 */
[----:B------:R-:W-:Y:S01]  /*4360*/  FFMA.FTZ R61, R114, R44, R61 ;  /* 0x0000002c723d7223 */ /* 0x000fe2000001003d */
[----:B------:R-:W-:Y:S01]  /*4370*/  FFMA.FTZ R47, R91, R67, R47 ;  /* 0x000000435b2f7223 */ /* 0x000fe2000001002f */
[----:B------:R-:W-:Y:S01]  /*4380*/  FADD.FTZ R119, R49, R67 ;  /* 0x0000004331777221 */ /* 0x000fe20000010000 */
[----:B------:R-:W-:Y:S01]  /*4390*/  FMUL.FTZ R67, R52, R41 ;  /* 0x0000002934437220 */ /* 0x000fe20000410000 */
[----:B------:R-:W0:Y:S01]  /*43a0*/  S2UR UR11, SR_CgaCtaId ;  /* 0x00000000000b79c3 */ /* 0x000e220000008800 */
[----:B------:R-:W-:Y:S01]  /*43b0*/  FFMA.FTZ R64, R111, R57, R64 ;  /* 0x000000396f407223 */ /* 0x000fe20000010040 */
[----:B------:R-:W-:Y:S01]  /*43c0*/  FADD.FTZ R59, R59, R55 ;  /* 0x000000373b3b7221 */ /* 0x000fe20000010000 */
[----:B------:R-:W-:Y:S01]  /*43d0*/  FFMA.FTZ R49, R90, R67, R47 ;  /* 0x000000435a317223 */ /* 0x000fe2000001002f */
[----:B------:R-:W-:Y:S01]  /*43e0*/  FADD.FTZ R47, R67, R119 ;  /* 0x00000077432f7221 */ /* 0x000fe20000010000 */
[----:B------:R-:W-:Y:S01]  /*43f0*/  FFMA.FTZ R61, R112, R55, R61 ;  /* 0x00000037703d7223 */ /* 0x000fe2000001003d */
[----:B------:R-:W-:Y:S01]  /*4400*/  FFMA.FTZ R64, R109, R56, R64 ;  /* 0x000000386d407223 */ /* 0x000fe20000010040 */
[----:B------:R-:W-:Y:S01]  /*4410*/  FADD.FTZ R44, R59, R54 ;  /* 0x000000363b2c7221 */ /* 0x000fe20000010000 */
[----:B------:R-:W1:Y:S01]  /*4420*/  SHFL.DOWN PT, R67, R49, 0x1, 0x1f ;  /* 0x08201f0031437f89 */ /* 0x000e6200000e0000 */
[----:B------:R-:W-:Y:S01]  /*4430*/  FFMA.FTZ R61, R110, R54, R61 ;  /* 0x000000366e3d7223 */ /* 0x000fe2000001003d */
[----:B------:R-:W-:Y:S01]  /*4440*/  FFMA.FTZ R64, R107, R48, R64 ;  /* 0x000000306b407223 */ /* 0x000fe20000010040 */
[----:B------:R-:W-:Y:S01]  /*4450*/  FADD.FTZ R55, R44, R45 ;  /* 0x0000002d2c377221 */ /* 0x000fe20000010000 */
[----:B------:R-:W2:Y:S01]  /*4460*/  SHFL.DOWN PT, R119, R47, 0x1, 0x1f ;  /* 0x08201f002f777f89 */ /* 0x000ea200000e0000 */
[----:B------:R-:W-:Y:S01]  /*4470*/  FFMA.FTZ R61, R108, R45, R61 ;  /* 0x0000002d6c3d7223 */ /* 0x000fe2000001003d */
[----:B------:R-:W-:Y:S01]  /*4480*/  FFMA.FTZ R64, R105, R58, R64 ;  /* 0x0000003a69407223 */ /* 0x000fe20000010040 */
[----:B------:R-:W-:Y:S01]  /*4490*/  FADD.FTZ R55, R55, R46 ;  /* 0x0000002e37377221 */ /* 0x000fe20000010000 */
[----:B------:R-:W-:Y:S01]  /*44a0*/  UMOV UR6, 0x400 ;  /* 0x0000040000067882 */ /* 0x000fe20000000000 */
[----:B------:R-:W-:Y:S01]  /*44b0*/  FFMA.FTZ R61, R106, R46, R61 ;  /* 0x0000002e6a3d7223 */ /* 0x000fe2000001003d */
[----:B------:R-:W-:Y:S01]  /*44c0*/  FFMA.FTZ R64, R103, R62, R64 ;  /* 0x0000003e67407223 */ /* 0x000fe20000010040 */
[----:B------:R-:W-:Y:S01]  /*44d0*/  FADD.FTZ R46, R55, R60 ;  /* 0x0000003c372e7221 */ /* 0x000fe20000010000 */
[----:B------:R-:W-:Y:S01]  /*44e0*/  UIADD3 UR5, UR6, 0xa0, URZ ;  /* 0x000000a006057890 */ /* 0x000fe2000fffe03f */
[----:B------:R-:W-:Y:S01]  /*44f0*/  FFMA.FTZ R61, R104, R60, R61 ;  /* 0x0000003c683d7223 */ /* 0x000fe2000001003d */
[----:B------:R-:W-:Y:S01]  /*4500*/  FFMA.FTZ R64, R101, R65, R64 ;  /* 0x0000004165407223 */ /* 0x000fe20000010040 */
[----:B------:R-:W-:Y:S01]  /*4510*/  FADD.FTZ R46, R46, R63 ;  /* 0x0000003f2e2e7221 */ /* 0x000fe20000010000 */
[----:B0-----:R-:W-:Y:S01]  /*4520*/  ULEA UR5, UR11, UR5, 0x18 ;  /* 0x000000050b057291 */ /* 0x001fe2000f8ec03f */
[----:B------:R-:W-:Y:S01]  /*4530*/  FFMA.FTZ R61, R102, R63, R61 ;  /* 0x0000003f663d7223 */ /* 0x000fe2000001003d */
[----:B------:R-:W-:Y:S01]  /*4540*/  FFMA.FTZ R64, R93, R66, R64 ;  /* 0x000000425d407223 */ /* 0x000fe20000010040 */
[----:B------:R-:W-:Y:S02]  /*4550*/  BSSY B0, `(.L_x_1498) ;  /* 0x0000052000007945 */ /* 0x000fe40003800000 */
[----:B------:R-:W-:Y:S01]  /*4560*/  FFMA.FTZ R61, R92, R51, R61 ;  /* 0x000000335c3d7223 */ /* 0x000fe2000001003d */
[----:B------:R-:W-:Y:S01]  /*4570*/  FFMA.FTZ R64, R91, R53, R64 ;  /* 0x000000355b407223 */ /* 0x000fe20000010040 */
        /* <DEDUP_REMOVED lines=21> */
[----:B------:R-:W-:Y:S01]  /*46d0*/  FADD.FTZ R67, R50, R57 ;  /* 0x0000003932437221 */ /* 0x000fe20000010000 */
[----:B-1----:R-:W-:-:S03]  /*46e0*/  @!P5 FADD.FTZ R47, R47, R119 ;  /* 0x000000772f2fd221 */ /* 0x002fc60000010000 */
[----:B------:R-:W-:Y:S01]  /*46f0*/  FADD.FTZ R67, R67, R56 ;  /* 0x0000003843437221 */ /* 0x000fe20000010000 */
[----:B------:R-:W-:Y:S02]  /*4700*/  ISETP.NE.AND P5, PT, R70, RZ, PT ;  /* 0x000000ff4600720c */ /* 0x000fe40003fa5270 */
[----:B------:R-:W-:Y:S01]  /*4710*/  LEA R119, R87, UR5, 0x4 ;  /* 0x0000000557777c11 */ /* 0x000fe2000f8e20ff */
[----:B------:R-:W-:-:S04]  /*4720*/  FADD.FTZ R67, R67, R48 ;  /* 0x0000003043437221 */ /* 0x000fc80000010000 */
[----:B------:R-:W-:-:S04]  /*4730*/  FADD.FTZ R67, R67, R58 ;  /* 0x0000003a43437221 */ /* 0x000fc80000010000 */
[----:B------:R-:W-:Y:S01]  /*4740*/  FADD.FTZ R44, R67, R62 ;  /* 0x0000003e432c7221 */ /* 0x000fe20000010000 */
[----:B------:R-:W-:-:S03]  /*4750*/  FADD.FTZ R67, R46, R51 ;  /* 0x000000332e437221 */ /* 0x000fc60000010000 */
[----:B------:R-:W-:Y:S01]  /*4760*/  FADD.FTZ R45, R44, R65 ;  /* 0x000000412c2d7221 */ /* 0x000fe20000010000 */
[----:B------:R-:W-:Y:S01]  /*4770*/  FFMA.FTZ R65, R90, R52, R61 ;  /* 0x000000345a417223 */ /* 0x000fe2000001003d */
[----:B------:R-:W-:Y:S02]  /*4780*/  FADD.FTZ R67, R67, R52 ;  /* 0x0000003443437221 */ /* 0x000fe40000010000 */
[----:B------:R-:W-:Y:S01]  /*4790*/  FADD.FTZ R44, R45, R66 ;  /* 0x000000422d2c7221 */ /* 0x000fe20000010000 */
[----:B------:R-:W-:-:S03]  /*47a0*/  MOV R45, R47 ;  /* 0x0000002f002d7202 */ /* 0x000fc60000000f00 */
[----:B------:R-:W-:Y:S01]  /*47b0*/  FADD.FTZ R66, R44, R53 ;  /* 0x000000352c427221 */ /* 0x000fe20000010000 */
[----:B------:R-:W-:-:S04]  /*47c0*/  MOV R44, R49 ;  /* 0x00000031002c7202 */ /* 0x000fc80000000f00 */
[----:B------:R0:W-:Y:S04]  /*47d0*/  STS.128 [R119], R64 ;  /* 0x0000004077007388 */ /* 0x0001e80000000c00 */
        /* <DEDUP_REMOVED lines=8> */
[----:B------:R-:W-:Y:S01]  /*4860*/  LDS.64 R60, [UR5+0x80] ;  /* 0x00008005ff3c7984 */ /* 0x000fe20008000a00 */
[----:B0-----:R-:W-:Y:S01]  /*4870*/  FADD.FTZ R57, R44, R46 ;  /* 0x0000002e2c397221 */ /* 0x001fe20000010000 */
[----:B------:R-:W-:-:S02]  /*4880*/  FADD.FTZ R56, R45, R47 ;  /* 0x0000002f2d387221 */ /* 0x000fc40000010000 */
[----:B------:R-:W0:Y:S01]  /*4890*/  LDS.128 R44, [UR5+0x40] ;  /* 0x00004005ff2c7984 */ /* 0x000e220008000c00 */
[----:B-1----:R-:W-:Y:S01]  /*48a0*/  FADD.FTZ R57, R57, R52 ;  /* 0x0000003439397221 */ /* 0x002fe20000010000 */
[----:B------:R-:W-:-:S03]  /*48b0*/  FADD.FTZ R56, R56, R53 ;  /* 0x0000003538387221 */ /* 0x000fc60000010000 */
[----:B------:R-:W-:Y:S01]  /*48c0*/  FADD.FTZ R53, R57, R54 ;  /* 0x0000003639357221 */ /* 0x000fe20000010000 */
[----:B------:R-:W-:Y:S02]  /*48d0*/  FADD.FTZ R52, R56, R55 ;  /* 0x0000003738347221 */ /* 0x000fe40000010000 */
[----:B------:R-:W1:Y:S01]  /*48e0*/  LDS.128 R56, [UR5+0x50] ;  /* 0x00005005ff387984 */ /* 0x000e620008000c00 */
[----:B--2---:R-:W-:Y:S01]  /*48f0*/  FADD.FTZ R53, R53, R48 ;  /* 0x0000003035357221 */ /* 0x004fe20000010000 */
[----:B------:R-:W-:-:S03]  /*4900*/  FADD.FTZ R48, R52, R49 ;  /* 0x0000003134307221 */ /* 0x000fc60000010000 */
[----:B------:R-:W-:Y:S01]  /*4910*/  FADD.FTZ R63, R53, R50 ;  /* 0x00000032353f7221 */ /* 0x000fe20000010000 */
[----:B------:R-:W-:Y:S01]  /*4920*/  FADD.FTZ R62, R48, R51 ;  /* 0x00000033303e7221 */ /* 0x000fe20000010000 */
[----:B------:R-:W2:Y:S04]  /*4930*/  LDS.128 R52, [UR5+0x60] ;  /* 0x00006005ff347984 */ /* 0x000ea80008000c00 */
[----:B------:R-:W3:Y:S01]  /*4940*/  LDS.128 R48, [UR5+0x70] ;  /* 0x00007005ff307984 */ /* 0x000ee20008000c00 */
        /* <DEDUP_REMOVED lines=16> */
[----:B------:R-:W-:Y:S01]  /*4a50*/  FADD.FTZ R44, R63, R60 ;  /* 0x0000003c3f2c7221 */ /* 0x000fe20000010000 */
[----:B------:R-:W-:-:S07]  /*4a60*/  FADD.FTZ R45, R62, R61 ;  /* 0x0000003d3e2d7221 */ /* 0x000fce0000010000 */
.L_x_1499:
[----:B------:R-:W-:Y:S05]  /*4a70*/  BSYNC B0 ;  /* 0x0000000000007941 */ /* 0x000fea0003800000 */
.L_x_1498:
        /* <DEDUP_REMOVED lines=27> */
[----:B------:R-:W-:-:S03]  /*4c30*/  FADD.FTZ R47, R47, R62 ;  /* 0x0000003e2f2f7221 */ /* 0x000fc60000010000 */
[----:B------:R-:W-:Y:S02]  /*4c40*/  FADD.FTZ R46, R46, R63 ;  /* 0x0000003f2e2e7221 */ /* 0x000fe40000010000 */
[----:B------:R-:W-:Y:S01]  /*4c50*/  LDS.128 R60, [R119+0xa50] ;  /* 0x000a5000773c7984 */ /* 0x000fe20000000c00 */
[----:B0-----:R-:W-:Y:S01]  /*4c60*/  FADD.FTZ R121, R121, R64 ;  /* 0x0000004079797221 */ /* 0x001fe20000010000 */
[----:B------:R-:W-:Y:S01]  /*4c70*/  FADD.FTZ R56, R56, R65 ;  /* 0x0000004138387221 */ /* 0x000fe20000010000 */
[----:B------:R-:W-:Y:S01]  /*4c80*/  FADD.FTZ R47, R47, R66 ;  /* 0x000000422f2f7221 */ /* 0x000fe20000010000 */
[----:B------:R-:W-:Y:S02]  /*4c90*/  FADD.FTZ R46, R46, R67 ;  /* 0x000000432e2e7221 */ /* 0x000fe40000010000 */
[----:B------:R-:W-:Y:S01]  /*4ca0*/  LDS.128 R64, [R119+0x870] ;  /* 0x0008700077407984 */ /* 0x000fe20000000c00 */
[----:B-1----:R-:W-:Y:S01]  /*4cb0*/  FADD.FTZ R121, R121, R48 ;  /* 0x0000003079797221 */ /* 0x002fe20000010000 */
[----:B------:R-:W-:Y:S01]  /*4cc0*/  FADD.FTZ R48, R56, R49 ;  /* 0x0000003138307221 */ /* 0x000fe20000010000 */
[----:B------:R-:W-:Y:S01]  /*4cd0*/  FADD.FTZ R47, R47, R50 ;  /* 0x000000322f2f7221 */ /* 0x000fe20000010000 */
[----:B------:R-:W0:Y:S01]  /*4ce0*/  LDS.128 R56, [R119+0x780] ;  /* 0x0007800077387984 */ /* 0x000e220000000c00 */
[----:B------:R-:W-:Y:S01]  /*4cf0*/  FADD.FTZ R121, R121, R52 ;  /* 0x0000003479797221 */ /* 0x000fe20000010000 */
[----:B------:R-:W-:Y:S01]  /*4d00*/  FADD.FTZ R46, R46, R51 ;  /* 0x000000332e2e7221 */ /* 0x000fe20000010000 */
[----:B------:R-:W-:Y:S01]  /*4d10*/  FADD.FTZ R52, R48, R53 ;  /* 0x0000003530347221 */ /* 0x000fe20000010000 */
[----:B------:R-:W-:Y:S01]  /*4d20*/  FADD.FTZ R47, R47, R54 ;  /* 0x000000362f2f7221 */ /* 0x000fe20000010000 */
[----:B------:R-:W1:Y:S01]  /*4d30*/  LDS.128 R48, [R119+0x960] ;  /* 0x0009600077307984 */ /* 0x000e620000000c00 */
        /* <DEDUP_REMOVED lines=8> */
[----:B------:R-:W-:Y:S01]  /*4dc0*/  FADD.FTZ R46, R46, R67 ;  /* 0x000000432e2e7221 */ /* 0x000fe20000010000 */
[----:B-1----:R-:W-:Y:S01]  /*4dd0*/  FADD.FTZ R121, R121, R48 ;  /* 0x0000003079797221 */ /* 0x002fe20000010000 */
[----:B------:R-:W-:Y:S01]  /*4de0*/  FADD.FTZ R48, R52, R49 ;  /* 0x0000003134307221 */ /* 0x000fe20000010000 */
[----:B------:R-:W-:Y:S01]  /*4df0*/  LDS.128 R64, [R119+0xc30] ;  /* 0x000c300077407984 */ /* 0x000fe20000000c00 */
[----:B------:R-:W-:Y:S01]  /*4e00*/  FADD.FTZ R47, R47, R50 ;  /* 0x000000322f2f7221 */ /* 0x000fe20000010000 */
[----:B------:R-:W-:Y:S01]  /*4e10*/  FADD.FTZ R121, R121, R60 ;  /* 0x0000003c79797221 */ /* 0x000fe20000010000 */
[----:B------:R-:W-:Y:S01]  /*4e20*/  FADD.FTZ R46, R46, R51 ;  /* 0x000000332e2e7221 */ /* 0x000fe20000010000 */
[----:B------:R-:W0:Y:S01]  /*4e30*/  LDS.128 R52, [R119+0xb40] ;  /* 0x000b400077347984 */ /* 0x000e220000000c00 */
[----:B------:R-:W-:Y:S01]  /*4e40*/  FADD.FTZ R60, R48, R61 ;  /* 0x0000003d303c7221 */ /* 0x000fe20000010000 */
[----:B------:R-:W-:Y:S01]  /*4e50*/  FADD.FTZ R47, R47, R62 ;  /* 0x0000003e2f2f7221 */ /* 0x000fe20000010000 */
[----:B------:R-:W-:Y:S01]  /*4e60*/  FADD.FTZ R46, R46, R63 ;  /* 0x0000003f2e2e7221 */ /* 0x000fe20000010000 */
[----:B------:R-:W1:Y:S04]  /*4e70*/  LDS.128 R48, [R119+0xd20] ;  /* 0x000d200077307984 */ /* 0x000e680000000c00 */
[----:B------:R-:W2:Y:S01]  /*4e80*/  LDS.128 R56, [R119+0xe10] ;  /* 0x000e100077387984 */ /* 0x000ea20000000c00 */
[----:B0-----:R-:W-:Y:S01]  /*4e90*/  FADD.FTZ R121, R121, R52 ;  /* 0x0000003479797221 */ /* 0x001fe20000010000 */
[----:B------:R-:W-:Y:S01]  /*4ea0*/  FADD.FTZ R60, R60, R53 ;  /* 0x000000353c3c7221 */ /* 0x000fe20000010000 */
[----:B------:R-:W-:Y:S01]  /*4eb0*/  FADD.FTZ R47, R47, R54 ;  /* 0x000000362f2f7221 */ /* 0x000fe20000010000 */
[----:B------:R-:W-:Y:S01]  /*4ec0*/  FADD.FTZ R46, R46, R55 ;  /* 0x000000372e2e7221 */ /* 0x000fe20000010000 */
[----:B------:R-:W-:Y:S01]  /*4ed0*/  FADD.FTZ R121, R121, R64 ;  /* 0x0000004079797221 */ /* 0x000fe20000010000 */
[----:B------:R-:W0:Y:S01]  /*4ee0*/  LDS.128 R52, [R119+0xf00] ;  /* 0x000f000077347984 */ /* 0x000e220000000c00 */
[----:B------:R-:W-:Y:S01]  /*4ef0*/  FADD.FTZ R60, R60, R65 ;  /* 0x000000413c3c7221 */ /* 0x000fe20000010000 */
[----:B------:R-:W-:Y:S01]  /*4f00*/  FADD.FTZ R47, R47, R66 ;  /* 0x000000422f2f7221 */ /* 0x000fe20000010000 */
[----:B------:R-:W-:Y:S01]  /*4f10*/  FADD.FTZ R46, R46, R67 ;  /* 0x000000432e2e7221 */ /* 0x000fe20000010000 */
[----:B-1----:R-:W-:Y:S01]  /*4f20*/  FADD.FTZ R121, R121, R48 ;  /* 0x0000003079797221 */ /* 0x002fe20000010000 */
        /* <DEDUP_REMOVED lines=59> */
[----:B------:R-:W-:Y:S01]  /*52e0*/  LDS.128 R64, [R119+0x1d10] ;  /* 0x001d100077407984 */ /* 0x000fe20000000c00 */
[----:B--2---:R-:W-:Y:S01]  /*52f0*/  FADD.FTZ R57, R121, R48 ;  /* 0x0000003079397221 */ /* 0x004fe20000010000 */
        /* <DEDUP_REMOVED lines=24> */
[----:B------:R-:W-:-:S07]  /*5480*/  FADD.FTZ R67, R62, R67 ;  /* 0x000000433e437221 */ /* 0x000fce0000010000 */
.L_x_1501:
[----:B------:R-:W-:Y:S05]  /*5490*/  BSYNC B0 ;  /* 0x0000000000007941 */ /* 0x000fea0003800000 */
.L_x_1500:
[----:B------:R-:W0:Y:S01]  /*54a0*/  LDC.64 R48, c[0x0][0x268] ;  /* 0x00009a00ff307b82 */ /* 0x000e220000000a00 */
[----:B------:R-:W-:Y:S01]  /*54b0*/  IMAD R47, R120, 0xf, R87 ;  /* 0x0000000f782f7824 */ /* 0x000fe200078e0257 */
[----:B------:R-:W-:Y:S03]  /*54c0*/  BSSY B0, `(.L_x_1502) ;  /* 0x000000e000007945 */ /* 0x000fe60003800000 */
        /* <DEDUP_REMOVED lines=13> */
.L_x_1503:
[----:B------:R-:W-:Y:S05]  /*55a0*/  BSYNC B0 ;  /* 0x0000000000007941 */ /* 0x000fea0003800000 */
.L_x_1502:
[----:B------:R-:W-:-:S13]  /*55b0*/  ISETP.GE.U32.AND P6, PT, R72, 0x2, PT ;  /* 0x000000024800780c */ /* 0x000fda0003fc6070 */
[----:B------:R-:W-:Y:S05]  /*55c0*/  @!P6 BRA `(.L_x_1504) ;  /* 0x0000001000a8e947 */ /* 0x000fea0003800000 */
[----:B------:R-:W0:Y:S01]  /*55d0*/  LDC.64 R46, c[0x0][0x258] ;  /* 0x00009600ff2e7b82 */ /* 0x000e220000000a00 */
[----:B-1----:R-:W-:-:S05]  /*55e0*/  LOP3.LUT R49, R76, 0x1, RZ, 0xc0, !PT ;  /* 0x000000014c317812 */ /* 0x002fca00078ec0ff */
        /* <DEDUP_REMOVED lines=29> */
.L_x_1506:
[----:B-1----:R-:W2:Y:S04]  /*57c0*/  LDG.E.STRONG.GPU R48, desc[UR8][R46.64] ;  /* 0x000000082e307981 */ /* 0x002ea8000c1ef900 */
[----:B--2---:R-:W-:Y:S01]  /*57d0*/  CCTL.IVALL ;  /* 0x00000000ff00798f */ /* 0x004fe20002000000 */
[----:B------:R-:W-:Y:S05]  /*57e0*/  YIELD ;  /* 0x0000000000007946 */ /* 0x000fea0003800000 */
[----:B------:R-:W-:-:S13]  /*57f0*/  ISETP.NE.AND P6, PT, R48, R55, PT ;  /* 0x000000373000720c */ /* 0x000fda0003fc5270 */
[----:B------:R-:W-:Y:S05]  /*5800*/  @P6 BRA `(.L_x_1506) ;  /* 0xfffffffc00ec6947 */ /* 0x000fea000383ffff */
.L_x_1505:
        /* <DEDUP_REMOVED lines=22> */
.L_x_1510:
        /* <DEDUP_REMOVED lines=115> */
.L_x_1509:
        /* <DEDUP_REMOVED lines=63> */
.L_x_1511:
[----:B------:R-:W-:-:S04]  /*6490*/  LOP3.LUT P6, RZ, R89, 0x1, RZ, 0xc0, !PT ;  /* 0x0000000159ff7812 */ /* 0x000fc800078cc0ff */
[----:B------:R-:W-:-:S13]  /*64a0*/  ISETP.NE.OR P6, PT, R48, RZ, P6 ;  /* 0x000000ff3000720c */ /* 0x000fda00037c5670 */
[----:B------:R-:W-:Y:S05]  /*64b0*/  @!P6 BRA `(.L_x_1507) ;  /* 0x00000000007ce947 */ /* 0x000fea0003800000 */
.L_x_1508:
        /* <DEDUP_REMOVED lines=31> */
.L_x_1507:
        /* <DEDUP_REMOVED lines=10> */
.L_x_1513:
[----:B------:R-:W-:Y:S05]  /*6750*/  BSYNC B0 ;  /* 0x0000000000007941 */ /* 0x000fea0003800000 */
.L_x_1512:
        /* <DEDUP_REMOVED lines=17> */
.L_x_1504:
[----:B------:R-:W0:Y:S01]  /*6870*/  S2UR UR6, SR_CgaCtaId ;  /* 0x00000000000679c3 */ /* 0x000e220000008800 */
[----:B------:R-:W-:Y:S01]  /*6880*/  UMOV UR5, 0x400 ;  /* 0x0000040000057882 */ /* 0x000fe20000000000 */
[----:B-1----:R-:W-:Y:S01]  /*6890*/  IMAD.WIDE.U32 R48, R87, -0x77777777, RZ ;  /* 0x8888888957307825 */ /* 0x002fe200078e00ff */
[----:B------:R-:W-:Y:S01]  /*68a0*/  ISETP.NE.AND P6, PT, RZ, UR10, PT ;  /* 0x0000000aff007c0c */ /* 0x000fe2000bfc5270 */
[----:B------:R-:W-:-:S03]  /*68b0*/  ULDC.64 UR12, c[0x0][0x290] ;  /* 0x0000a400000c7ab9 */ /* 0x000fc60000000a00 */
[----:B------:R-:W-:Y:S01]  /*68c0*/  SHF.R.U32.HI R48, RZ, 0x3, R49 ;  /* 0x00000003ff307819 */ /* 0x000fe20000011631 */
[----:B------:R-:W1:Y:S01]  /*68d0*/  LDC R51, c[0x0][0x2ac] ;  /* 0x0000ab00ff337b82 */ /* 0x000e620000000800 */
[----:B0-----:R-:W-:-:S03]  /*68e0*/  ULEA UR5, UR6, UR5, 0x18 ;  /* 0x0000000506057291 */ /* 0x001fc6000f8ec03f */
[----:B-1----:R-:W-:-:S06]  /*68f0*/  IMAD R48, R51, UR7, R48 ;  /* 0x0000000733307c24 */ /* 0x002fcc000f8e0230 */
[----:B------:R-:W-:Y:S01]  /*6900*/  @!P5 STS.64 [UR5+0x90], R44 ;  /* 0x0000902cff00d988 */ /* 0x000fe20008000a05 */
[----:B------:R-:W-:Y:S01]  /*6910*/  BAR.SYNC.DEFER_BLOCKING 0x0 ;  /* 0x0000000000007b1d */ /* 0x000fe20000010000 */
[----:B------:R-:W-:-:S04]  /*6920*/  IADD3 R49, R48, 0x180, RZ ;  /* 0x0000018030317810 */ /* 0x000fc80007ffe0ff */
[----:B------:R-:W-:Y:S01]  /*6930*/  SHF.R.S32.HI R50, RZ, 0x1f, R49 ;  /* 0x0000001fff327819 */ /* 0x000fe20000011431 */
[----:B------:R-:W0:Y:S01]  /*6940*/  LDS.64 R46, [UR5+0x90] ;  /* 0x00009005ff2e7984 */ /* 0x000e220008000a00 */
[----:B------:R-:W-:Y:S02]  /*6950*/  ULDC UR5, c[0x0][0x2bc] ;  /* 0x0000af0000057ab9 */ /* 0x000fe40000000800 */
        /* <DEDUP_REMOVED lines=21> */
.L_x_1514:
[----:B------:R-:W-:Y:S01]  /*6ab0*/  LOP3.LUT P5, RZ, R89, 0x200, RZ, 0xc0, !PT ;  /* 0x0000020059ff7812 */ /* 0x000fe200078ac0ff */
[----:B------:R-:W-:-:S12]  /*6ac0*/  BSSY B0, `(.L_x_1515) ;  /* 0x0000013000007945 */ /* 0x000fd80003800000 */
        /* <DEDUP_REMOVED lines=12> */
[----:B------:R-:W-:Y:S02]  /*6b90*/  IADD3 R45, R47, R45, RZ ;  /* 0x0000002d2f2d7210 */ /* 0x000fe40007ffe0ff */
[-C--:B------:R-:W-:Y:S01]  /*6ba0*/  FMUL.FTZ R16, R3, R96.reuse ;  /* 0x0000006003107220 */ /* 0x080fe20000410000 */
[----:B------:R-:W-:Y:S01]  /*6bb0*/  LEA R44, P5, R46, UR14, 0x2 ;  /* 0x0000000e2e2c7c11 */ /* 0x000fe2000f8a10ff */
[----:B------:R-:W-:-:S03]  /*6bc0*/  FMUL.FTZ R17, R17, R96 ;  /* 0x0000006011117220 */ /* 0x000fc60000410000 */
[----:B------:R-:W-:-:S05]  /*6bd0*/  LEA.HI.X R45, R46, UR15, R45, 0x2, P5 ;  /* 0x0000000f2e2d7c11 */ /* 0x000fca000a8f142d */
[----:B------:R0:W-:Y:S04]  /*6be0*/  STG.E.64 desc[UR8][R44.64], R16 ;  /* 0x000000102c007986 */ /* 0x0001e8000c101b08 */
.L_x_1516:
[----:B------:R-:W-:Y:S05]  /*6bf0*/  BSYNC B0 ;  /* 0x0000000000007941 */ /* 0x000fea0003800000 */
.L_x_1515:
[----:B------:R-:W-:-:S13]  /*6c00*/  ISETP.NE.AND P6, PT, RZ, UR10, PT ;  /* 0x0000000aff007c0c */ /* 0x000fda000bfc5270 */
[----:B------:R-:W-:Y:S05]  /*6c10*/  @!P6 BRA `(.L_x_1517) ;  /* 0x000000000048e947 */ /* 0x000fea0003800000 */
        /* <DEDUP_REMOVED lines=18> */
.L_x_1517:
        /* <DEDUP_REMOVED lines=14> */
[----:B------:R-:W-:-:S03]  /*6e20*/  LEA R44, P5, R16, UR14, 0x2 ;  /* 0x0000000e102c7c11 */ /* 0x000fc6000f8a10ff */
[-C--:B------:R-:W-:Y:S01]  /*6e30*/  FMUL.FTZ R17, R17, R96.reuse ;  /* 0x0000006011117220 */ /* 0x080fe20000410000 */
[----:B------:R-:W-:Y:S01]  /*6e40*/  LEA.HI.X R45, R16, UR15, R3, 0x2, P5 ;  /* 0x0000000f102d7c11 */ /* 0x000fe2000a8f1403 */
[----:B------:R-:W-:-:S05]  /*6e50*/  FMUL.FTZ R16, R5, R96 ;  /* 0x0000006005107220 */ /* 0x000fca0000410000 */
[----:B------:R1:W-:Y:S03]  /*6e60*/  STG.E.64 desc[UR8][R44.64], R16 ;  /* 0x000000102c007986 */ /* 0x0003e6000c101b08 */
.L_x_1519:
[----:B------:R-:W-:Y:S05]  /*6e70*/  BSYNC B0 ;  /* 0x0000000000007941 */ /* 0x000fea0003800000 */
.L_x_1518:
[----:B------:R-:W-:Y:S05]  /*6e80*/  @!P6 BRA `(.L_x_1520) ;  /* 0x000000000048e947 */ /* 0x000fea0003800000 */
[----:B------:R-:W-:Y:S01]  /*6e90*/  FFMA.FTZ R3, R98, R41, R43 ;  /* 0x0000002962037223 */ /* 0x000fe2000001002b */
[----:B------:R-:W-:-:S03]  /*6ea0*/  FFMA.FTZ R0, R97, R40, R42 ;  /* 0x0000002861007223 */ /* 0x000fc6000001002a */
[----:B01----:R-:W-:Y:S01]  /*6eb0*/  FMUL.FTZ R16, R3, -1.4426950216293334961 ;  /* 0xbfb8aa3b03107820 */ /* 0x003fe20000410000 */
        /* <DEDUP_REMOVED lines=15> */
.L_x_1520:
[----:B------:R-:W-:Y:S04]  /*6fb0*/  BSSY B0, `(.L_x_1521) ;  /* 0x0000013000007945 */ /* 0x000fe80003800000 */
[----:B------:R-:W-:Y:S05]  /*6fc0*/  @!P4 BRA `(.L_x_1522) ;  /* 0x000000000044c947 */ /* 0x000fea0003800000 */
[----:B------:R-:W-:Y:S01]  /*6fd0*/  ULDC.64 UR14, c[0x0][0x288] ;  /* 0x0000a200000e7ab9 */ /* 0x000fe20000000a00 */
[----:B01----:R-:W-:Y:S01]  /*6fe0*/  MOV R16, R122 ;  /* 0x0000007a00107202 */ /* 0x003fe20000000f00 */
        /* <DEDUP_REMOVED lines=15> */
.L_x_1522:
[----:B------:R-:W-:Y:S05]  /*70e0*/  BSYNC B0 ;  /* 0x0000000000007941 */ /* 0x000fea0003800000 */
.L_x_1521:
[----:B------:R-:W-:Y:S05]  /*70f0*/  @!P6 BRA `(.L_x_1523) ;  /* 0x000000000048e947 */ /* 0x000fea0003800000 */
[----:B------:R-:W-:Y:S01]  /*7100*/  FFMA.FTZ R3, R94, R41, R43 ;  /* 0x000000295e037223 */ /* 0x000fe2000001002b */
[----:B------:R-:W-:-:S03]  /*7110*/  FFMA.FTZ R0, R95, R40, R42 ;  /* 0x000000285f007223 */ /* 0x000fc6000001002a */
[----:B012---:R-:W-:Y:S01]  /*7120*/  FMUL.FTZ R16, R3, -1.4426950216293334961 ;  /* 0xbfb8aa3b03107820 */ /* 0x007fe20000410000 */
        /* <DEDUP_REMOVED lines=15> */
.L_x_1523:
[----:B------:R-:W-:Y:S01]  /*7220*/  LOP3.LUT P5, RZ, R89, 0x100, RZ, 0xc0, !PT ;  /* 0x0000010059ff7812 */ /* 0x000fe200078ac0ff */
[----:B------:R-:W-:-:S12]  /*7230*/  BSSY B0, `(.L_x_1524) ;  /* 0x0000015000007945 */ /* 0x000fd80003800000 */
[----:B------:R-:W-:Y:S05]  /*7240*/  @!P5 BRA `(.L_x_1525) ;  /* 0x00000000004cd947 */ /* 0x000fea0003800000 */
[----:B------:R-:W-:Y:S01]  /*7250*/  IADD3 R3, R86, 0x60, RZ ;  /* 0x0000006056037810 */ /* 0x000fe20007ffe0ff */
[----:B------:R-:W-:Y:S01]  /*7260*/  ULDC.64 UR14, c[0x0][0x288] ;  /* 0x0000a200000e7ab9 */ /* 0x000fe20000000a00 */
[----:B012---:R-:W-:Y:S01]  /*7270*/  MOV R16, R122 ;  /* 0x0000007a00107202 */ /* 0x007fe20000000f00 */
[-CC-:B------:R-:W-:Y:S01]  /*7280*/  FFMA.FTZ R95, R95, R51.reuse, R52.reuse ;  /* 0x000000335f5f7223 */ /* 0x180fe20000010034 */
        /* <DEDUP_REMOVED lines=10> */
[----:B------:R-:W-:-:S03]  /*7330*/  FFMA.FTZ R17, R41, R39, -R94 ;  /* 0x0000002729117223 */ /* 0x000fc6000001085e */
[----:B------:R-:W-:Y:S01]  /*7340*/  LEA.HI.X R19, R16, UR15, R3, 0x2, P5 ;  /* 0x0000000f10137c11 */ /* 0x000fe2000a8f1403 */
[-C--:B------:R-:W-:Y:S01]  /*7350*/  FMUL.FTZ R16, R95, R96.reuse ;  /* 0x000000605f107220 */ /* 0x080fe20000410000 */
[----:B------:R-:W-:-:S05]  /*7360*/  FMUL.FTZ R17, R17, R96 ;  /* 0x0000006011117220 */ /* 0x000fca0000410000 */
[----:B------:R3:W-:Y:S02]  /*7370*/  STG.E.64 desc[UR8][R18.64], R16 ;  /* 0x0000001012007986 */ /* 0x0007e4000c101b08 */
.L_x_1525:
[----:B------:R-:W-:Y:S05]  /*7380*/  BSYNC B0 ;  /* 0x0000000000007941 */ /* 0x000fea0003800000 */
.L_x_1524:
[----:B------:R-:W-:-:S13]  /*7390*/  ISETP.NE.AND P5, PT, RZ, UR10, PT ;  /* 0x0000000aff007c0c */ /* 0x000fda000bfa5270 */
[----:B------:R-:W-:Y:S05]  /*73a0*/  @!P5 BRA `(.L_x_1526) ;  /* 0x000000000048d947 */ /* 0x000fea0003800000 */
[----:B------:R-:W-:Y:S01]  /*73b0*/  FFMA.FTZ R3, R100, R41, R43 ;  /* 0x0000002964037223 */ /* 0x000fe2000001002b */
[----:B------:R-:W-:-:S03]  /*73c0*/  FFMA.FTZ R0, R99, R40, R42 ;  /* 0x0000002863007223 */ /* 0x000fc6000001002a */
[----:B0123--:R-:W-:Y:S01]  /*73d0*/  FMUL.FTZ R16, R3, -1.4426950216293334961 ;  /* 0xbfb8aa3b03107820 */ /* 0x00ffe20000410000 */
        /* <DEDUP_REMOVED lines=15> */
.L_x_1526:
[----:B------:R-:W-:Y:S01]  /*74d0*/  LOP3.LUT P5, RZ, R89, 0x80, RZ, 0xc0, !PT ;  /* 0x0000008059ff7812 */ /* 0x000fe200078ac0ff */
[----:B------:R-:W-:-:S12]  /*74e0*/  BSSY B0, `(.L_x_1527) ;  /* 0x0000015000007945 */ /* 0x000fd80003800000 */
[----:B------:R-:W-:Y:S05]  /*74f0*/  @!P5 BRA `(.L_x_1528) ;  /* 0x00000000004cd947 */ /* 0x000fea0003800000 */
[----:B------:R-:W-:Y:S01]  /*7500*/  IADD3 R3, R86, 0x80, RZ ;  /* 0x0000008056037810 */ /* 0x000fe20007ffe0ff */
[----:B------:R-:W-:Y:S01]  /*7510*/  ULDC.64 UR14, c[0x0][0x288] ;  /* 0x0000a200000e7ab9 */ /* 0x000fe20000000a00 */
[----:B0123--:R-:W-:Y:S01]  /*7520*/  MOV R16, R122 ;  /* 0x0000007a00107202 */ /* 0x00ffe20000000f00 */
        /* <DEDUP_REMOVED lines=16> */
.L_x_1528:
[----:B------:R-:W-:Y:S05]  /*7630*/  BSYNC B0 ;  /* 0x0000000000007941 */ /* 0x000fea0003800000 */
.L_x_1527:
[----:B------:R-:W-:-:S13]  /*7640*/  ISETP.NE.AND P5, PT, RZ, UR10, PT ;  /* 0x0000000aff007c0c */ /* 0x000fda000bfa5270 */
[----:B------:R-:W-:Y:S05]  /*7650*/  @!P5 BRA `(.L_x_1529) ;  /* 0x000000000048d947 */ /* 0x000fea0003800000 */
[----:B------:R-:W-:Y:S01]  /*7660*/  FFMA.FTZ R3, R118, R41, R43 ;  /* 0x0000002976037223 */ /* 0x000fe2000001002b */
[----:B------:R-:W-:-:S03]  /*7670*/  FFMA.FTZ R0, R117, R40, R42 ;  /* 0x0000002875007223 */ /* 0x000fc6000001002a */
[----:B01234-:R-:W-:Y:S01]  /*7680*/  FMUL.FTZ R16, R3, -1.4426950216293334961 ;  /* 0xbfb8aa3b03107820 */ /* 0x01ffe20000410000 */
        /* <DEDUP_REMOVED lines=15> */
.L_x_1529:
[----:B------:R-:W-:Y:S01]  /*7780*/  LOP3.LUT P5, RZ, R89, 0x40, RZ, 0xc0, !PT ;  /* 0x0000004059ff7812 */ /* 0x000fe200078ac0ff */
[----:B------:R-:W-:-:S12]  /*7790*/  BSSY B0, `(.L_x_1530) ;  /* 0x0000015000007945 */ /* 0x000fd80003800000 */
[----:B------:R-:W-:Y:S05]  /*77a0*/  @!P5 BRA `(.L_x_1531) ;  /* 0x00000000004cd947 */ /* 0x000fea0003800000 */
[----:B------:R-:W-:Y:S01]  /*77b0*/  IADD3 R3, R86, 0xa0, RZ ;  /* 0x000000a056037810 */ /* 0x000fe20007ffe0ff */
[----:B------:R-:W-:Y:S01]  /*77c0*/  ULDC.64 UR14, c[0x0][0x288] ;  /* 0x0000a200000e7ab9 */ /* 0x000fe20000000a00 */
[----:B01234-:R-:W-:Y:S01]  /*77d0*/  MOV R16, R122 ;  /* 0x0000007a00107202 */ /* 0x01ffe20000000f00 */
        /* <DEDUP_REMOVED lines=16> */
.L_x_1531:
[----:B------:R-:W-:Y:S05]  /*78e0*/  BSYNC B0 ;  /* 0x0000000000007941 */ /* 0x000fea0003800000 */
.L_x_1530:
        /* <DEDUP_REMOVED lines=20> */
.L_x_1532:
        /* <DEDUP_REMOVED lines=22> */
.L_x_1534:
[----:B------:R-:W-:Y:S05]  /*7b90*/  BSYNC B0 ;  /* 0x0000000000007941 */ /* 0x000fea0003800000 */
.L_x_1533:
        /* <DEDUP_REMOVED lines=20> */
.L_x_1535:
        /* <DEDUP_REMOVED lines=22> */
.L_x_1537:
[----:B------:R-:W-:Y:S05]  /*7e40*/  BSYNC B0 ;  /* 0x0000000000007941 */ /* 0x000fea0003800000 */
.L_x_1536:
        /* <DEDUP_REMOVED lines=20> */
.L_x_1538:
[----:B------:R-:W-:Y:S01]  /*7f90*/  LOP3.LUT P5, RZ, R89, 0x8, RZ, 0xc0, !PT ;  /* 0x0000000859ff7812 */ /* 0x000fe200078ac0ff */
[----:B------:R-:W-:-:S12]  /*7fa0*/  BSSY B0, `(.L_x_1539) ;  /* 0x0000015000007945 */ /* 0x000fd80003800000 */
[----:B------:R-:W-:Y:S05]  /*7fb0*/  @!P5 BRA `(.L_x_1540) ;  /* 0x00000000004cd947 */ /* 0x000fea0003800000 */
[----:B------:R-:W-:Y:S01]  /*7fc0*/  IADD3 R3, R86, 0x100, RZ ;  /* 0x0000010056037810 */ /* 0x000fe20007ffe0ff */
[----:B------:R-:W-:Y:S01]  /*7fd0*/  ULDC.64 UR14, c[0x0][0x288] ;  /* 0x0000a200000e7ab9 */ /* 0x000fe20000000a00 */
[----:B0-234-:R-:W-:Y:S01]  /*7fe0*/  MOV R18, R122 ;  /* 0x0000007a00127202 */ /* 0x01dfe20000000f00 */
        /* <DEDUP_REMOVED lines=9> */
[----:B-1----:R-:W-:Y:S02]  /*8080*/  LEA R16, P5, R18, UR14, 0x2 ;  /* 0x0000000e12107c11 */ /* 0x002fe4000f8a10ff */
[----:B------:R-:W-:Y:S01]  /*8090*/  IADD3 R3, R19, R3, RZ ;  /* 0x0000000313037210 */ /* 0x000fe20007ffe0ff */
[----:B------:R-:W-:-:S03]  /*80a0*/  FFMA.FTZ R19, R41, R31, -R112 ;  /* 0x0000001f29137223 */ /* 0x000fc60000010870 */
[----:B------:R-:W-:Y:S01]  /*80b0*/  LEA.HI.X R17, R18, UR15, R3, 0x2, P5 ;  /* 0x0000000f12117c11 */ /* 0x000fe2000a8f1403 */
[-C--:B------:R-:W-:Y:S01]  /*80c0*/  FMUL.FTZ R18, R111, R96.reuse ;  /* 0x000000606f127220 */ /* 0x080fe20000410000 */
[----:B------:R-:W-:-:S05]  /*80d0*/  FMUL.FTZ R19, R19, R96 ;  /* 0x0000006013137220 */ /* 0x000fca0000410000 */
[----:B------:R0:W-:Y:S02]  /*80e0*/  STG.E.64 desc[UR8][R16.64], R18 ;  /* 0x0000001210007986 */ /* 0x0001e4000c101b08 */
.L_x_1540:
[----:B------:R-:W-:Y:S05]  /*80f0*/  BSYNC B0 ;  /* 0x0000000000007941 */ /* 0x000fea0003800000 */
.L_x_1539:
        /* <DEDUP_REMOVED lines=20> */
.L_x_1541:
[----:B------:R-:W-:Y:S04]  /*8240*/  BSSY B0, `(.L_x_1542) ;  /* 0x0000015000007945 */ /* 0x000fe80003800000 */
        /* <DEDUP_REMOVED lines=20> */
.L_x_1543:
[----:B------:R-:W-:Y:S05]  /*8390*/  BSYNC B0 ;  /* 0x0000000000007941 */ /* 0x000fea0003800000 */
.L_x_1542:
        /* <DEDUP_REMOVED lines=19> */
.L_x_1544:
        /* <DEDUP_REMOVED lines=21> */
.L_x_1546:
[----:B------:R-:W-:Y:S05]  /*8620*/  BSYNC B0 ;  /* 0x0000000000007941 */ /* 0x000fea0003800000 */
.L_x_1545:
        /* <DEDUP_REMOVED lines=19> */
.L_x_1547:
        /* <DEDUP_REMOVED lines=21> */
.L_x_1549:
[----:B------:R-:W-:Y:S05]  /*88b0*/  BSYNC B0 ;  /* 0x0000000000007941 */ /* 0x000fea0003800000 */
.L_x_1548:
        /* <DEDUP_REMOVED lines=19> */
.L_x_1550:
[----:B------:R-:W-:Y:S01]  /*89f0*/  ISETP.GE.U32.AND P5, PT, R49, UR12, PT ;  /* 0x0000000c31007c0c */ /* 0x000fe2000bfa6070 */
[----:B------:R-:W-:Y:S01]  /*8a00*/  BSSY B0, `(.L_x_1551) ;  /* 0x0000019000007945 */ /* 0x000fe20003800000 */
[----:B------:R-:W-:Y:S02]  /*8a10*/  IADD3 R20, R48, 0x1a0, RZ ;  /* 0x000001a030147810 */ /* 0x000fe40007ffe0ff */
[----:B------:R-:W-:Y:S02]  /*8a20*/  ISETP.GE.AND.EX P5, PT, R50, UR13, PT, P5 ;  /* 0x0000000d32007c0c */ /* 0x000fe4000bfa6350 */
[----:B------:R-:W-:Y:S02]  /*8a30*/  SHF.R.S32.HI R21, RZ, 0x1f, R20 ;  /* 0x0000001fff157819 */ /* 0x000fe40000011414 */
[----:B------:R-:W-:-:S13]  /*8a40*/  ISETP.LT.U32.AND P5, PT, R87, 0x1e0, !P5 ;  /* 0x000001e05700780c */ /* 0x000fda0006fa1070 */
        /* <DEDUP_REMOVED lines=10> */
[----:B------:R-:W-:Y:S01]  /*8af0*/  FFMA.FTZ R9, R41, R9, -R104 ;  /* 0x0000000929097223 */ /* 0x000fe20000010868 */
[----:B------:R-:W-:-:S04]  /*8b00*/  IMAD.WIDE.U32 R18, R3, UR14, R16 ;  /* 0x0000000e03127c25 */ /* 0x000fc8000f8e0010 */
[-C--:B------:R-:W-:Y:S01]  /*8b10*/  FMUL.FTZ R8, R103, R96.reuse ;  /* 0x0000006067087220 */ /* 0x080fe20000410000 */
[----:B------:R-:W-:Y:S01]  /*8b20*/  FMUL.FTZ R9, R9, R96 ;  /* 0x0000006009097220 */ /* 0x000fe20000410000 */
[----:B------:R-:W-:Y:S01]  /*8b30*/  IMAD R3, R3, UR15, R0 ;  /* 0x0000000f03037c24 */ /* 0x000fe2000f8e0200 */
[----:B------:R-:W-:Y:S02]  /*8b40*/  ULDC.64 UR14, c[0x0][0x210] ;  /* 0x00008400000e7ab9 */ /* 0x000fe40000000a00 */
[----:B------:R-:W-:Y:S02]  /*8b50*/  LEA R16, P5, R18, UR14, 0x2 ;  /* 0x0000000e12107c11 */ /* 0x000fe4000f8a10ff */
[----:B------:R-:W-:-:S04]  /*8b60*/  IADD3 R3, R19, R3, RZ ;  /* 0x0000000313037210 */ /* 0x000fc80007ffe0ff */
[----:B------:R-:W-:-:S05]  /*8b70*/  LEA.HI.X R17, R18, UR15, R3, 0x2, P5 ;  /* 0x0000000f12117c11 */ /* 0x000fca000a8f1403 */
[----:B------:R0:W-:Y:S02]  /*8b80*/  STG.E.64 desc[UR8][R16.64], R8 ;  /* 0x0000000810007986 */ /* 0x0001e4000c101b08 */
.L_x_1552:
[----:B------:R-:W-:Y:S05]  /*8b90*/  BSYNC B0 ;  /* 0x0000000000007941 */ /* 0x000fea0003800000 */
.L_x_1551:
[----:B------:R-:W-:Y:S05]  /*8ba0*/  @!P6 BRA `(.L_x_1553) ;  /* 0x000000000048e947 */ /* 0x000fea0003800000 */
[----:B------:R-:W-:Y:S01]  /*8bb0*/  FFMA.FTZ R3, R102, R41, R43 ;  /* 0x0000002966037223 */ /* 0x000fe2000001002b */
[----:B------:R-:W-:-:S03]  /*8bc0*/  FFMA.FTZ R0, R101, R40, R42 ;  /* 0x0000002865007223 */ /* 0x000fc6000001002a */
[----:B0-----:R-:W-:Y:S01]  /*8bd0*/  FMUL.FTZ R8, R3, -1.4426950216293334961 ;  /* 0xbfb8aa3b03087820 */ /* 0x001fe20000410000 */
[----:B------:R-:W-:-:S05]  /*8be0*/  FMUL.FTZ R5, R0, -1.4426950216293334961 ;  /* 0xbfb8aa3b00057820 */ /* 0x000fca0000410000 */
[----:B------:R-:W1:Y:S08]  /*8bf0*/  MUFU.EX2 R8, R8 ;  /* 0x0000000800087308 */ /* 0x000e700000000800 */
[----:B------:R-:W0:Y:S01]  /*8c00*/  MUFU.EX2 R5, R5 ;  /* 0x0000000500057308 */ /* 0x000e220000000800 */
[----:B-1234-:R-:W-:-:S07]  /*8c10*/  FADD.FTZ R16, R8, 1 ;  /* 0x3f80000008107421 */ /* 0x01efce0000010000 */
[----:B------:R-:W1:Y:S01]  /*8c20*/  MUFU.RCP R16, R16 ;  /* 0x0000001000107308 */ /* 0x000e620000001000 */
[----:B0-----:R-:W-:-:S07]  /*8c30*/  FADD.FTZ R6, R5, 1 ;  /* 0x3f80000005067421 */ /* 0x001fce0000010000 */
        /* <DEDUP_REMOVED lines=9> */
.L_x_1553:
[----:B------:R-:W-:Y:S01]  /*8cd0*/  ISETP.GE.U32.AND P5, PT, R20, UR12, PT ;  /* 0x0000000c14007c0c */ /* 0x000fe2000bfa6070 */
[----:B------:R-:W-:Y:S01]  /*8ce0*/  BSSY B0, `(.L_x_1554) ;  /* 0x0000019000007945 */ /* 0x000fe20003800000 */
[----:B0-234-:R-:W-:Y:S02]  /*8cf0*/  IADD3 R18, R48, 0x1c0, RZ ;  /* 0x000001c030127810 */ /* 0x01dfe40007ffe0ff */
[----:B------:R-:W-:Y:S02]  /*8d00*/  ISETP.GE.AND.EX P5, PT, R21, UR13, PT, P5 ;  /* 0x0000000d15007c0c */ /* 0x000fe4000bfa6350 */
[----:B------:R-:W-:Y:S02]  /*8d10*/  SHF.R.S32.HI R19, RZ, 0x1f, R18 ;  /* 0x0000001fff137819 */ /* 0x000fe40000011412 */
[----:B------:R-:W-:-:S13]  /*8d20*/  ISETP.LT.U32.AND P5, PT, R87, 0x1e0, !P5 ;  /* 0x000001e05700780c */ /* 0x000fda0006fa1070 */
[----:B------:R-:W-:Y:S05]  /*8d30*/  @!P5 BRA `(.L_x_1555) ;  /* 0x00000000004cd947 */ /* 0x000fea0003800000 */
[----:B------:R-:W-:Y:S01]  /*8d40*/  IADD3 R3, R86, 0x1a0, RZ ;  /* 0x000001a056037810 */ /* 0x000fe20007ffe0ff */
[----:B------:R-:W-:Y:S01]  /*8d50*/  ULDC.64 UR14, c[0x0][0x288] ;  /* 0x0000a200000e7ab9 */ /* 0x000fe20000000a00 */
[----:B------:R-:W-:Y:S01]  /*8d60*/  MOV R8, R122 ;  /* 0x0000007a00087202 */ /* 0x000fe20000000f00 */
[-CC-:B------:R-:W-:Y:S01]  /*8d70*/  FFMA.FTZ R101, R101, R51.reuse, R52.reuse ;  /* 0x0000003365657223 */ /* 0x180fe20000010034 */
[----:B------:R-:W-:Y:S01]  /*8d80*/  SHF.R.S32.HI R0, RZ, 0x1f, R3 ;  /* 0x0000001fff007819 */ /* 0x000fe20000011403 */
[----:B------:R-:W-:Y:S01]  /*8d90*/  FFMA.FTZ R102, R102, R51, R52 ;  /* 0x0000003366667223 */ /* 0x000fe20000010034 */
[----:B------:R-:W-:Y:S01]  /*8da0*/  MOV R9, R125 ;  /* 0x0000007d00097202 */ /* 0x000fe20000000f00 */
[----:B------:R-:W-:Y:S02]  /*8db0*/  FFMA.FTZ R101, R40, R10, -R101 ;  /* 0x0000000a28657223 */ /* 0x000fe40000010865 */
[----:B------:R-:W-:Y:S02]  /*8dc0*/  IMAD R0, R0, UR14, RZ ;  /* 0x0000000e00007c24 */ /* 0x000fe4000f8e02ff */
[----:B------:R-:W-:Y:S01]  /*8dd0*/  FFMA.FTZ R11, R41, R11, -R102 ;  /* 0x0000000b290b7223 */ /* 0x000fe20000010866 */
[----:B-1----:R-:W-:-:S04]  /*8de0*/  IMAD.WIDE.U32 R16, R3, UR14, R8 ;  /* 0x0000000e03107c25 */ /* 0x002fc8000f8e0008 */
        /* <DEDUP_REMOVED lines=8> */
.L_x_1555:
[----:B------:R-:W-:Y:S05]  /*8e70*/  BSYNC B0 ;  /* 0x0000000000007941 */ /* 0x000fea0003800000 */
.L_x_1554:
[----:B------:R-:W-:Y:S05]  /*8e80*/  @!P6 BRA `(.L_x_1556) ;  /* 0x000000000048e947 */ /* 0x000fea0003800000 */
[----:B------:R-:W-:Y:S01]  /*8e90*/  FFMA.FTZ R3, R92, R41, R43 ;  /* 0x000000295c037223 */ /* 0x000fe2000001002b */
[----:B------:R-:W-:-:S03]  /*8ea0*/  FFMA.FTZ R0, R93, R40, R42 ;  /* 0x000000285d007223 */ /* 0x000fc6000001002a */
[----:B0-----:R-:W-:Y:S01]  /*8eb0*/  FMUL.FTZ R8, R3, -1.4426950216293334961 ;  /* 0xbfb8aa3b03087820 */ /* 0x001fe20000410000 */
[----:B------:R-:W-:-:S05]  /*8ec0*/  FMUL.FTZ R5, R0, -1.4426950216293334961 ;  /* 0xbfb8aa3b00057820 */ /* 0x000fca0000410000 */
[----:B------:R-:W0:Y:S08]  /*8ed0*/  MUFU.EX2 R8, R8 ;  /* 0x0000000800087308 */ /* 0x000e300000000800 */
[----:B------:R-:W2:Y:S01]  /*8ee0*/  MUFU.EX2 R5, R5 ;  /* 0x0000000500057308 */ /* 0x000ea20000000800 */
[----:B0-----:R-:W-:-:S07]  /*8ef0*/  FADD.FTZ R10, R8, 1 ;  /* 0x3f800000080a7421 */ /* 0x001fce0000010000 */
        /* <DEDUP_REMOVED lines=11> */
.L_x_1556:
[----:B------:R-:W-:Y:S01]  /*8fb0*/  ISETP.GE.U32.AND P5, PT, R18, UR12, PT ;  /* 0x0000000c12007c0c */ /* 0x000fe2000bfa6070 */
[----:B------:R-:W-:Y:S01]  /*8fc0*/  BSSY B0, `(.L_x_1557) ;  /* 0x0000019000007945 */ /* 0x000fe20003800000 */
[----:B------:R-:W-:Y:S02]  /*8fd0*/  IADD3 R48, R48, 0x1e0, RZ ;  /* 0x000001e030307810 */ /* 0x000fe40007ffe0ff */
[----:B------:R-:W-:Y:S02]  /*8fe0*/  ISETP.GE.AND.EX P5, PT, R19, UR13, PT, P5 ;  /* 0x0000000d13007c0c */ /* 0x000fe4000bfa6350 */
[----:B-1----:R-:W-:Y:S02]  /*8ff0*/  SHF.R.S32.HI R16, RZ, 0x1f, R48 ;  /* 0x0000001fff107819 */ /* 0x002fe40000011430 */
[----:B------:R-:W-:-:S13]  /*9000*/  ISETP.LT.U32.AND P5, PT, R87, 0x1e0, !P5 ;  /* 0x000001e05700780c */ /* 0x000fda0006fa1070 */
[----:B------:R-:W-:Y:S05]  /*9010*/  @!P5 BRA `(.L_x_1558) ;  /* 0x00000000004cd947 */ /* 0x000fea0003800000 */
[----:B------:R-:W-:Y:S01]  /*9020*/  IADD3 R3, R86, 0x1c0, RZ ;  /* 0x000001c056037810 */ /* 0x000fe20007ffe0ff */
[----:B------:R-:W-:Y:S01]  /*9030*/  ULDC.64 UR14, c[0x0][0x288] ;  /* 0x0000a200000e7ab9 */ /* 0x000fe20000000a00 */
[----:B0-----:R-:W-:Y:S01]  /*9040*/  MOV R8, R122 ;  /* 0x0000007a00087202 */ /* 0x001fe20000000f00 */
        /* <DEDUP_REMOVED lines=16> */
.L_x_1558:
[----:B------:R-:W-:Y:S05]  /*9150*/  BSYNC B0 ;  /* 0x0000000000007941 */ /* 0x000fea0003800000 */
.L_x_1557:
[----:B------:R-:W-:Y:S05]  /*9160*/  @!P6 BRA `(.L_x_1559) ;  /* 0x000000000048e947 */ /* 0x000fea0003800000 */
[----:B------:R-:W-:Y:S01]  /*9170*/  FFMA.FTZ R42, R91, R40, R42 ;  /* 0x000000285b2a7223 */ /* 0x000fe2000001002a */
[----:B------:R-:W-:-:S03]  /*9180*/  FFMA.FTZ R43, R90, R41, R43 ;  /* 0x000000295a2b7223 */ /* 0x000fc6000001002b */
[----:B------:R-:W-:Y:S01]  /*9190*/  FMUL.FTZ R0, R42, -1.4426950216293334961 ;  /* 0xbfb8aa3b2a007820 */ /* 0x000fe20000410000 */
[----:B------:R-:W-:-:S05]  /*91a0*/  FMUL.FTZ R5, R43, -1.4426950216293334961 ;  /* 0xbfb8aa3b2b057820 */ /* 0x000fca0000410000 */
[----:B------:R-:W2:Y:S08]  /*91b0*/  MUFU.EX2 R0, R0 ;  /* 0x0000000000007308 */ /* 0x000eb00000000800 */
[----:B------:R-:W3:Y:S01]  /*91c0*/  MUFU.EX2 R5, R5 ;  /* 0x0000000500057308 */ /* 0x000ee20000000800 */
[----:B--2---:R-:W-:-:S07]  /*91d0*/  FADD.FTZ R3, R0, 1 ;  /* 0x3f80000000037421 */ /* 0x004fce0000010000 */
[----:B------:R-:W0:Y:S01]  /*91e0*/  MUFU.RCP R3, R3 ;  /* 0x0000000300037308 */ /* 0x000e220000001000 */
[----:B---3--:R-:W-:-:S07]  /*91f0*/  FADD.FTZ R6, R5, 1 ;  /* 0x3f80000005067421 */ /* 0x008fce0000010000 */
[----:B------:R-:W2:Y:S01]  /*9200*/  MUFU.RCP R6, R6 ;  /* 0x0000000600067308 */ /* 0x000ea20000001000 */
[----:B01----:R-:W-:Y:S01]  /*9210*/  FADD.FTZ R9, -R3, 1 ;  /* 0x3f80000003097421 */ /* 0x003fe20000010100 */
[----:B------:R-:W-:-:S03]  /*9220*/  FMUL.FTZ R14, R14, R3 ;  /* 0x000000030e0e7220 */ /* 0x000fc60000410000 */
[----:B------:R-:W-:Y:S01]  /*9230*/  FFMA.FTZ R9, R42, R9, 1 ;  /* 0x3f8000002a097423 */ /* 0x000fe20000010009 */
[----:B--2---:R-:W-:Y:S01]  /*9240*/  FADD.FTZ R8, -R6, 1 ;  /* 0x3f80000006087421 */ /* 0x004fe20000010100 */
[----:B------:R-:W-:Y:S02]  /*9250*/  FMUL.FTZ R15, R15, R6 ;  /* 0x000000060f0f7220 */ /* 0x000fe40000410000 */
[----:B------:R-:W-:Y:S01]  /*9260*/  FMUL.FTZ R14, R14, R9 ;  /* 0x000000090e0e7220 */ /* 0x000fe20000410000 */
[----:B------:R-:W-:-:S04]  /*9270*/  FFMA.FTZ R8, R43, R8, 1 ;  /* 0x3f8000002b087423 */ /* 0x000fc80000010008 */
[----:B------:R-:W-:-:S07]  /*9280*/  FMUL.FTZ R15, R15, R8 ;  /* 0x000000080f0f7220 */ /* 0x000fce0000410000 */
.L_x_1559:
[----:B------:R-:W-:Y:S01]  /*9290*/  ISETP.GE.U32.AND P5, PT, R48, UR12, PT ;  /* 0x0000000c30007c0c */ /* 0x000fe2000bfa6070 */
[----:B------:R-:W-:Y:S03]  /*92a0*/  BSSY B0, `(.L_x_1560) ;  /* 0x0000014000007945 */ /* 0x000fe60003800000 */
[----:B------:R-:W-:-:S04]  /*92b0*/  ISETP.GE.AND.EX P5, PT, R16, UR13, PT, P5 ;  /* 0x0000000d10007c0c */ /* 0x000fc8000bfa6350 */
[----:B------:R-:W-:-:S13]  /*92c0*/  ISETP.LT.U32.AND P5, PT, R87, 0x1e0, !P5 ;  /* 0x000001e05700780c */ /* 0x000fda0006fa1070 */
[----:B------:R-:W-:Y:S05]  /*92d0*/  @!P5 BRA `(.L_x_1561) ;  /* 0x000000000040d947 */ /* 0x000fea0003800000 */
        /* <DEDUP_REMOVED lines=11> */
[----:B01----:R-:W-:Y:S01]  /*9390*/  LEA R8, P5, R122, UR12, 0x2 ;  /* 0x0000000c7a087c11 */ /* 0x003fe2000f8a10ff */
[----:B------:R-:W-:Y:S01]  /*93a0*/  FMUL.FTZ R15, R15, R96 ;  /* 0x000000600f0f7220 */ /* 0x000fe20000410000 */
[----:B------:R-:W-:-:S04]  /*93b0*/  IADD3 R3, R123, R3, RZ ;  /* 0x000000037b037210 */ /* 0x000fc80007ffe0ff */
[----:B------:R-:W-:-:S05]  /*93c0*/  LEA.HI.X R9, R122, UR13, R3, 0x2, P5 ;  /* 0x0000000d7a097c11 */ /* 0x000fca000a8f1403 */
[----:B------:R2:W-:Y:S02]  /*93d0*/  STG.E.64 desc[UR8][R8.64], R14 ;  /* 0x0000000e08007986 */ /* 0x0005e4000c101b08 */
.L_x_1561:
[----:B------:R-:W-:Y:S05]  /*93e0*/  BSYNC B0 ;  /* 0x0000000000007941 */ /* 0x000fea0003800000 */
.L_x_1560:
[----:B------:R-:W-:Y:S02]  /*93f0*/  IADD3 R81, R74, R81, RZ ;  /* 0x000000514a517210 */ /* 0x000fe40007ffe0ff */
[----:B------:R-:W-:Y:S02]  /*9400*/  IADD3 R76, R76, 0x1, RZ ;  /* 0x000000014c4c7810 */ /* 0x000fe40007ffe0ff */
[----:B------:R-:W-:-:S13]  /*9410*/  ISETP.GE.AND P5, PT, R81, UR4, PT ;  /* 0x0000000451007c0c */ /* 0x000fda000bfa6270 */
[----:B------:R-:W-:Y:S05]  /*9420*/  @!P5 BRA `(.L_x_1562) ;  /* 0xffffff7000b0d947 */ /* 0x000fea000383ffff */
.L_x_1479:
[----:B------:R-:W3:Y:S01]  /*9430*/  LDC R6, c[0x0][0xc] ;  /* 0x00000300ff067b82 */ /* 0x000ee20000000800 */
[----:B------:R-:W-:Y:S01]  /*9440*/  ISETP.NE.AND P2, PT, R87, RZ, PT ;  /* 0x000000ff5700720c */ /* 0x000fe20003f45270 */
[----:B------:R-:W-:Y:S06]  /*9450*/  BSSY B0, `(.L_x_1563) ;  /* 0x0000015000007945 */ /* 0x000fec0003800000 */
[----:B------:R-:W4:Y:S08]  /*9460*/  LDC R7, c[0x0][0x10] ;  /* 0x00000400ff077b82 */ /* 0x000f300000000800 */
[----:B------:R-:W5:Y:S01]  /*9470*/  LDC.64 R2, c[0x0][0x258] ;  /* 0x00009600ff027b82 */ /* 0x000f620000000a00 */
[----:B---3--:R-:W-:-:S02]  /*9480*/  IADD3 R0, R6, -0x1, RZ ;  /* 0xffffffff06007810 */ /* 0x008fc40007ffe0ff */
[----:B------:R-:W-:Y:S02]  /*9490*/  ISETP.NE.AND P1, PT, R6, 0x1, PT ;  /* 0x000000010600780c */ /* 0x000fe40003f25270 */
[----:B------:R-:W-:Y:S02]  /*94a0*/  ISETP.NE.AND P0, PT, R0, UR7, PT ;  /* 0x0000000700007c0c */ /* 0x000fe4000bf05270 */
[C---:B----4-:R-:W-:Y:S02]  /*94b0*/  SHF.L.U32 R0, R7.reuse, 0x1, RZ ;  /* 0x0000000107007819 */ /* 0x050fe400000006ff */
[----:B------:R-:W-:Y:S02]  /*94c0*/  IADD3 R4, R7, -0x1, RZ ;  /* 0xffffffff07047810 */ /* 0x000fe40007ffe0ff */
[----:B------:R-:W-:Y:S02]  /*94d0*/  SEL R5, R0, RZ, P1 ;  /* 0x000000ff00057207 */ /* 0x000fe40000800000 */
[----:B------:R-:W-:-:S03]  /*94e0*/  ISETP.NE.OR P0, PT, R79, R4, P0 ;  /* 0x000000044f00720c */ /* 0x000fc60000705670 */
[----:B-----5:R-:W-:Y:S01]  /*94f0*/  IMAD.WIDE.U32 R2, R5, 0x4, R2 ;  /* 0x0000000405027825 */ /* 0x020fe200078e0002 */
[----:B------:R-:W-:Y:S09]  /*9500*/  @P2 BRA `(.L_x_1564) ;  /* 0x0000000000242947 */ /* 0x000ff20003800000 */
[----:B------:R-:W3:Y:S01]  /*9510*/  S2R R0, SR_LANEID ;  /* 0x0000000000007919 */ /* 0x000ee20000000000 */
[----:B------:R-:W-:Y:S02]  /*9520*/  VOTEU.ANY UR4, UPT, PT ;  /* 0x0000000000047886 */ /* 0x000fe400038e0100 */
[----:B------:R-:W-:Y:S02]  /*9530*/  UFLO.U32 UR5, UR4 ;  /* 0x00000004000572bd */ /* 0x000fe400080e0000 */
[----:B------:R-:W4:Y:S04]  /*9540*/  POPC R5, UR4 ;  /* 0x0000000400057d09 */ /* 0x000f280008000000 */
[----:B---3--:R-:W-:-:S13]  /*9550*/  ISETP.EQ.U32.AND P1, PT, R0, UR5, PT ;  /* 0x0000000500007c0c */ /* 0x008fda000bf22070 */
[----:B------:R-:W-:Y:S06]  /*9560*/  @P1 MEMBAR.ALL.GPU ;  /* 0x0000000000001992 */ /* 0x000fec000000a000 */
[----:B------:R-:W-:-:S00]  /*9570*/  @P1 ERRBAR ;  /* 0x00000000000019ab */ /* 0x000fc00000000000 */
[----:B------:R-:W-:Y:S06]  /*9580*/  @P1 CGAERRBAR ;  /* 0x00000000000015ab */ /* 0x000fec0000000000 */
[----:B----4-:R3:W-:Y:S02]  /*9590*/  @P1 REDG.E.ADD.S32.STRONG.GPU desc[UR8][R2.64], R5 ;  /* 0x000000050200198e */ /* 0x0107e4000c10e388 */
.L_x_1564:
[----:B------:R-:W-:Y:S05]  /*95a0*/  BSYNC B0 ;  /* 0x0000000000007941 */ /* 0x000fea0003800000 */
.L_x_1563:
[----:B------:R-:W-:Y:S05]  /*95b0*/  @P0 EXIT ;  /* 0x000000000000094d */ /* 0x000fea0003800000 */
[----:B------:R-:W-:Y:S05]  /*95c0*/  @P2 BRA `(.L_x_1565) ;  /* 0x0000000000202947 */ /* 0x000fea0003800000 */
[----:B------:R-:W-:-:S05]  /*95d0*/  IMAD R0, R6, R7, RZ ;  /* 0x0000000706007224 */ /* 0x000fca00078e02ff */
[----:B------:R-:W-:-:S13]  /*95e0*/  ISETP.NE.AND P0, PT, R0, -0x1, PT ;  /* 0xffffffff0000780c */ /* 0x000fda0003f05270 */
[----:B------:R-:W-:Y:S05]  /*95f0*/  @!P0 BRA `(.L_x_1565) ;  /* 0x0000000000148947 */ /* 0x000fea0003800000 */
.L_x_1566:
[----:B---3--:R-:W3:Y:S04]  /*9600*/  LDG.E.STRONG.GPU R5, desc[UR8][R2.64] ;  /* 0x0000000802057981 */ /* 0x008ee8000c1ef900 */
[----:B---3--:R-:W-:Y:S01]  /*9610*/  CCTL.IVALL ;  /* 0x00000000ff00798f */ /* 0x008fe20002000000 */
[----:B------:R-:W-:Y:S05]  /*9620*/  YIELD ;  /* 0x0000000000007946 */ /* 0x000fea0003800000 */
[----:B------:R-:W-:-:S13]  /*9630*/  ISETP.NE.AND P0, PT, R5, R0, PT ;  /* 0x000000000500720c */ /* 0x000fda0003f05270 */
[----:B------:R-:W-:Y:S05]  /*9640*/  @P0 BRA `(.L_x_1566) ;  /* 0xfffffffc00ec0947 */ /* 0x000fea000383ffff */
.L_x_1565:
[----:B------:R-:W-:Y:S05]  /*9650*/  WARPSYNC.ALL ;  /* 0x0000000000007948 */ /* 0x000fea0003800000 */
[----:B------:R-:W4:Y:S08]  /*9660*/  LDC.64 R22, c[0x0][0x288] ;  /* 0x0000a200ff167b82 */ /* 0x000f300000000a00 */
[----:B------:R-:W-:Y:S01]  /*9670*/  BAR.SYNC.DEFER_BLOCKING 0x0 ;  /* 0x0000000000007b1d */ /* 0x000fe20000010000 */
[----:B----4-:R-:W-:-:S04]  /*9680*/  LEA.HI R0, P0, R23, R22, RZ, 0x1 ;  /* 0x0000001617007211 */ /* 0x010fc800078108ff */
[----:B---3--:R-:W-:-:S04]  /*9690*/  IADD3.X R3, RZ, R23, RZ, P0, !PT ;  /* 0x00000017ff037210 */ /* 0x008fc800007fe4ff */
        /* <DEDUP_REMOVED lines=8> */
[----:B--2---:R-:W2:Y:S01]  /*9720*/  LDC.64 R14, c[0x0][0x218] ;  /* 0x00008600ff0e7b82 */ /* 0x004ea20000000a00 */
        /* <DEDUP_REMOVED lines=10> */
.L_x_1567:
[----:B------:R-:W-:-:S04]  /*97d0*/  LEA R6, P0, R87, UR4, 0x2 ;  /* 0x0000000457067c11 */ /* 0x000fc8000f8010ff */
[----:B------:R-:W-:Y:S02]  /*97e0*/  LEA.HI.X R7, R87, UR5, R0, 0x2, P0 ;  /* 0x0000000557077c11 */ /* 0x000fe400080f1400 */
[-C--:B01----:R-:W-:Y:S02]  /*97f0*/  LEA R8, P0, R24, R6.reuse, 0x2 ;  /* 0x0000000618087211 */ /* 0x083fe400078010ff */
[-C--:B------:R-:W-:Y:S01]  /*9800*/  LEA R12, P1, R22, R6.reuse, 0x2 ;  /* 0x00000006160c7211 */ /* 0x080fe200078210ff */
[----:B----4-:R-:W4:Y:S01]  /*9810*/  LDG.E R18, desc[UR8][R6.64] ;  /* 0x0000000806127981 */ /* 0x010f22000c1e1900 */
[----:B------:R-:W-:Y:S02]  /*9820*/  LEA R10, P2, R27, R6, 0x2 ;  /* 0x000000061b0a7211 */ /* 0x000fe400078410ff */
[----:B------:R-:W-:Y:S02]  /*9830*/  IADD3.X R9, R7, R31, RZ, P0, !PT ;  /* 0x0000001f07097210 */ /* 0x000fe400007fe4ff */
[----:B------:R-:W-:-:S02]  /*9840*/  IADD3.X R13, R23, R7, RZ, P1, !PT ;  /* 0x00000007170d7210 */ /* 0x000fc40000ffe4ff */
[----:B------:R-:W-:Y:S01]  /*9850*/  IADD3.X R11, R7, R29, RZ, P2, !PT ;  /* 0x0000001d070b7210 */ /* 0x000fe200017fe4ff */
[----:B------:R-:W4:Y:S04]  /*9860*/  LDG.E R19, desc[UR8][R8.64] ;  /* 0x0000000808137981 */ /* 0x000f28000c1e1900 */
[----:B------:R-:W5:Y:S04]  /*9870*/  LDG.E R20, desc[UR8][R12.64] ;  /* 0x000000080c147981 */ /* 0x000f68000c1e1900 */
[----:B------:R-:W5:Y:S01]  /*9880*/  LDG.E R21, desc[UR8][R10.64] ;  /* 0x000000080a157981 */ /* 0x000f62000c1e1900 */
[----:B------:R-:W-:-:S02]  /*9890*/  SHF.L.U32 R5, R87, 0x1, RZ ;  /* 0x0000000157057819 */ /* 0x000fc400000006ff */
[----:B------:R-:W-:-:S03]  /*98a0*/  IADD3 R87, R87, 0x1e0, RZ ;  /* 0x000001e057577810 */ /* 0x000fc60007ffe0ff */
[----:B--2---:R-:W-:-:S04]  /*98b0*/  IMAD.WIDE R2, R5, 0x4, R14 ;  /* 0x0000000405027825 */ /* 0x004fc800078e020e */
[----:B---3--:R-:W-:Y:S01]  /*98c0*/  IMAD.WIDE R4, R5, 0x4, R16 ;  /* 0x0000000405047825 */ /* 0x008fe200078e0210 */
[----:B------:R-:W-:Y:S02]  /*98d0*/  ISETP.GT.U32.AND P0, PT, R24, R87, PT ;  /* 0x000000571800720c */ /* 0x000fe40003f04070 */
[----:B------:R-:W-:-:S04]  /*98e0*/  SHF.R.S32.HI R0, RZ, 0x1f, R87 ;  /* 0x0000001fff007819 */ /* 0x000fc80000011457 */
[----:B------:R-:W-:Y:S01]  /*98f0*/  ISETP.GT.AND.EX P0, PT, R25, R0, PT, P0 ;  /* 0x000000001900720c */ /* 0x000fe20003f04300 */
[----:B----4-:R4:W-:Y:S04]  /*9900*/  STG.E.64 desc[UR8][R2.64], R18 ;  /* 0x0000001202007986 */ /* 0x0109e8000c101b08 */
[----:B-----5:R4:W-:Y:S08]  /*9910*/  STG.E.64 desc[UR8][R4.64], R20 ;  /* 0x0000001404007986 */ /* 0x0209f0000c101b08 */
[----:B------:R-:W-:Y:S05]  /*9920*/  @P0 BRA `(.L_x_1567) ;  /* 0xfffffffc00a80947 */ /* 0x000fea000383ffff */
[----:B------:R-:W-:Y:S05]  /*9930*/  EXIT ;  /* 0x000000000000794d */ /* 0x000fea0003800000 */
.L_x_1568:
        /* <DEDUP_REMOVED lines=12> */
.L_x_3278:


//--------------------- .text._Z35group_norm_nhwc_bwd_one_pass_kernelI11Fp32IOBf16WLi64ELi30ELi480EEv26Group_norm_nhwc_bwd_params --------------------------
	.section	.text._Z35group_norm_nhwc_bwd_one_pass_kernelI11Fp32IOBf16WLi64ELi30ELi480EEv26Group_norm_nhwc_bwd_params,"ax",@progbits
	.align	128
        .global         _Z35group_norm_nhwc_bwd_one_pass_kernelI11Fp32IOBf16WLi64ELi30ELi480EEv26Group_norm_nhwc_bwd_params
        .type           _Z35group_norm_nhwc_bwd_one_pass_kernelI11Fp32IOBf16WLi64ELi30ELi480EEv26Group_norm_nhwc_bwd_params,@function
        .size           _Z35group_norm_nhwc_bwd_one_pass_kernelI11Fp32IOBf16WLi64ELi30ELi480EEv26Group_norm_nhwc_bwd_params,(.L_x_3279 - _Z35group_norm_nhwc_bwd_one_pass_kernelI11Fp32IOBf16WLi64ELi30ELi480EEv26Group_norm_nhwc_bwd_params)
        .other          _Z35group_norm_nhwc_bwd_one_pass_kernelI11Fp32IOBf16WLi64ELi30ELi480EEv26Group_norm_nhwc_bwd_params,@"STO_CUDA_ENTRY STV_DEFAULT"
_Z35group_norm_nhwc_bwd_one_pass_kernelI11Fp32IOBf16WLi64ELi30ELi480EEv26Group_norm_nhwc_bwd_params:
.text._Z35group_norm_nhwc_bwd_one_pass_kernelI11Fp32IOBf16WLi64ELi30ELi480EEv26Group_norm_nhwc_bwd_params:
        /* <DEDUP_REMOVED lines=29> */
[----:B------:R-:W-:Y:S02]  /*01d0*/  SHF.R.S32.HI R3, RZ, 0x1f, R52 ;  /* 0x0000001fff037819 */ /* 0x000fe40000011434 */
[----:B------:R-:W-:Y:S02]  /*01e0*/  LEA.HI R0, P0, R7, R6, RZ, 0x1 ;  /* 0x0000000607007211 */ /* 0x000fe400078108ff */
[----:B------:R-:W-:Y:S01]  /*01f0*/  LEA.HI R3, R3, R52, RZ, 0x5 ;  /* 0x0000003403037211 */ /* 0x000fe200078f28ff */
[----:B---3--:R-:W-:Y:S01]  /*0200*/  ULEA UR5, UR6, UR5, 0x18 ;  /* 0x0000000506057291 */ /* 0x008fe2000f8ec03f */
[----:B------:R-:W-:-:S02]  /*0210*/  IADD3.X R33, RZ, R33, RZ, P2, !PT ;  /* 0x00000021ff217210 */ /* 0x000fc400017fe4ff */
[----:B------:R-:W-:Y:S01]  /*0220*/  ISETP.GE.U32.AND P1, PT, R51, UR10, PT ;  /* 0x0000000a33007c0c */ /* 0x000fe2000bf26070 */
[----:B------:R-:W-:Y:S01]  /*0230*/  ULDC.U8 UR10, c[0x0][0x2a4] ;  /* 0x0000a900000a7ab9 */ /* 0x000fe20000000000 */
[----:B------:R-:W-:Y:S02]  /*0240*/  SHF.R.S32.HI R37, RZ, 0x1f, R51 ;  /* 0x0000001fff257819 */ /* 0x000fe40000011433 */
[----:B------:R-:W-:Y:S02]  /*0250*/  IADD3.X R7, RZ, R7, RZ, P0, !PT ;  /* 0x00000007ff077210 */ /* 0x000fe400007fe4ff */
[----:B------:R-:W-:Y:S02]  /*0260*/  SHF.R.S32.HI R5, RZ, 0x5, R3 ;  /* 0x00000005ff057819 */ /* 0x000fe40000011403 */
[----:B------:R-:W-:Y:S02]  /*0270*/  SHF.R.S64 R4, R4, 0x1, R33 ;  /* 0x0000000104047819 */ /* 0x000fe40000001021 */
[----:B------:R-:W-:-:S02]  /*0280*/  ISETP.GE.AND.EX P1, PT, R37, UR11, PT, P1 ;  /* 0x0000000b25007c0c */ /* 0x000fc4000bf26310 */
[----:B----4-:R-:W-:Y:S01]  /*0290*/  LOP3.LUT R49, R38, 0x3, RZ, 0xc0, !PT ;  /* 0x0000000326317812 */ /* 0x010fe200078ec0ff */
[----:B0-----:R-:W-:Y:S01]  /*02a0*/  IMAD R50, R36, UR7, R39 ;  /* 0x0000000724327c24 */ /* 0x001fe2000f8e0227 */
[--C-:B------:R-:W-:Y:S02]  /*02b0*/  SHF.R.S64 R3, R0, 0x1, R7.reuse ;  /* 0x0000000100037819 */ /* 0x100fe40000001007 */
[----:B------:R-:W-:Y:S02]  /*02c0*/  SHF.R.S32.HI R32, RZ, 0x1, R7 ;  /* 0x00000001ff207819 */ /* 0x000fe40000011407 */
[----:B------:R-:W-:Y:S02]  /*02d0*/  IADD3 R48, R51, 0x20, RZ ;  /* 0x0000002033307810 */ /* 0x000fe40007ffe0ff */
[----:B------:R-:W-:Y:S02]  /*02e0*/  SHF.R.S32.HI R33, RZ, 0x1, R33 ;  /* 0x00000001ff217819 */ /* 0x000fe40000011421 */
[----:B------:R-:W-:-:S02]  /*02f0*/  IADD3 R46, -R49, R38, RZ ;  /* 0x00000026312e7210 */ /* 0x000fc40007ffe1ff */
[----:B------:R-:W-:Y:S02]  /*0300*/  ISETP.LT.U32.AND P1, PT, R52, 0x1e0, !P1 ;  /* 0x000001e03400780c */ /* 0x000fe40004f21070 */
[----:B------:R-:W-:Y:S02]  /*0310*/  LEA R5, R5, UR5, 0x3 ;  /* 0x0000000505057c11 */ /* 0x000fe4000f8e18ff */
[----:B------:R-:W-:Y:S02]  /*0320*/  SHF.L.U64.HI R32, R3, 0x2, R32 ;  /* 0x0000000203207819 */ /* 0x000fe40000010220 */
[----:B------:R-:W-:Y:S02]  /*0330*/  SHF.R.S32.HI R35, RZ, 0x1f, R48 ;  /* 0x0000001fff237819 */ /* 0x000fe40000011430 */
[----:B-1----:R-:W-:-:S07]  /*0340*/  SHF.L.U64.HI R33, R4, 0x2, R33 ;  /* 0x0000000204217819 */ /* 0x002fce0000010221 */
.L_x_1596:
[----:B0-2---:R-:W0:Y:S01]  /*0350*/  LDC R10, c[0x0][0x2a0] ;  /* 0x0000a800ff0a7b82 */ /* 0x005e220000000800 */
[----:B------:R-:W-:Y:S01]  /*0360*/  ISETP.GE.AND P2, PT, R47, RZ, PT ;  /* 0x000000ff2f00720c */ /* 0x000fe20003f46270 */
[----:B------:R-:W-:Y:S01]  /*0370*/  ULDC.64 UR12, c[0x0][0x290] ;  /* 0x0000a400000c7ab9 */ /* 0x000fe20000000a00 */
[----:B01----:R-:W-:-:S04]  /*0380*/  IABS R9, R10 ;  /* 0x0000000a00097213 */ /* 0x003fc80000000000 */
[----:B------:R-:W0:Y:S08]  /*0390*/  I2F.RP R0, R9 ;  /* 0x0000000900007306 */ /* 0x000e300000209400 */
[----:B0-----:R-:W0:Y:S02]  /*03a0*/  MUFU.RCP R0, R0 ;  /* 0x0000000000007308 */ /* 0x001e240000001000 */
[----:B0-----:R-:W-:-:S06]  /*03b0*/  IADD3 R6, R0, 0xffffffe, RZ ;  /* 0x0ffffffe00067810 */ /* 0x001fcc0007ffe0ff */
[----:B------:R0:W1:Y:S02]  /*03c0*/  F2I.FTZ.U32.TRUNC.NTZ R7, R6 ;  /* 0x0000000600077305 */ /* 0x000064000021f000 */
[----:B0-----:R-:W-:Y:S02]  /*03d0*/  MOV R6, RZ ;  /* 0x000000ff00067202 */ /* 0x001fe40000000f00 */
[----:B-1----:R-:W-:-:S05]  /*03e0*/  IADD3 R2, RZ, -R7, RZ ;  /* 0x80000007ff027210 */ /* 0x002fca0007ffe0ff */
[----:B------:R-:W-:Y:S01]  /*03f0*/  IMAD R11, R2, R9, RZ ;  /* 0x00000009020b7224 */ /* 0x000fe200078e02ff */
[----:B------:R-:W-:-:S03]  /*0400*/  IABS R2, R47 ;  /* 0x0000002f00027213 */ /* 0x000fc60000000000 */
[----:B------:R-:W-:Y:S02]  /*0410*/  IMAD.HI.U32 R7, R7, R11, R6 ;  /* 0x0000000b07077227 */ /* 0x000fe400078e0006 */
[----:B------:R-:W0:Y:S04]  /*0420*/  LDC R11, c[0x0][0x2ac] ;  /* 0x0000ab00ff0b7b82 */ /* 0x000e280000000800 */
[----:B------:R-:W-:-:S05]  /*0430*/  IMAD.HI.U32 R0, R7, R2, RZ ;  /* 0x0000000207007227 */ /* 0x000fca00078e00ff */
[----:B------:R-:W-:-:S05]  /*0440*/  IADD3 R7, -R0, RZ, RZ ;  /* 0x000000ff00077210 */ /* 0x000fca0007ffe1ff */
[----:B------:R-:W-:Y:S02]  /*0450*/  IMAD R2, R9, R7, R2 ;  /* 0x0000000709027224 */ /* 0x000fe400078e0202 */
[----:B------:R-:W-:-:S03]  /*0460*/  IMAD.WIDE.U32 R6, R52, -0x77777777, RZ ;  /* 0x8888888934067825 */ /* 0x000fc600078e00ff */
[----:B------:R-:W-:Y:S02]  /*0470*/  ISETP.GT.U32.AND P5, PT, R9, R2, PT ;  /* 0x000000020900720c */ /* 0x000fe40003fa4070 */
[----:B------:R-:W-:-:S05]  /*0480*/  SHF.R.U32.HI R6, RZ, 0x3, R7 ;  /* 0x00000003ff067819 */ /* 0x000fca0000011607 */
[----:B0-----:R-:W-:Y:S01]  /*0490*/  IMAD R8, R11, UR7, R6 ;  /* 0x000000070b087c24 */ /* 0x001fe2000f8e0206 */
[----:B------:R-:W-:Y:S01]  /*04a0*/  LOP3.LUT R11, R47, R10, RZ, 0x3c, !PT ;  /* 0x0000000a2f0b7212 */ /* 0x000fe200078e3cff */
[----:B------:R-:W0:Y:S03]  /*04b0*/  LDC.64 R6, c[0x0][0x248] ;  /* 0x00009200ff067b82 */ /* 0x000e260000000a00 */
[----:B------:R-:W-:Y:S02]  /*04c0*/  IADD3 R8, R8, 0x20, RZ ;  /* 0x0000002008087810 */ /* 0x000fe40007ffe0ff */
[-C--:B------:R-:W-:Y:S02]  /*04d0*/  @!P5 IADD3 R2, R2, -R9.reuse, RZ ;  /* 0x800000090202d210 */ /* 0x080fe40007ffe0ff */
[----:B------:R-:W-:Y:S02]  /*04e0*/  ISETP.GE.U32.AND P0, PT, R8, UR12, PT ;  /* 0x0000000c08007c0c */ /* 0x000fe4000bf06070 */
[----:B------:R-:W-:-:S02]  /*04f0*/  ISETP.GE.U32.AND P3, PT, R2, R9, PT ;  /* 0x000000090200720c */ /* 0x000fc40003f66070 */
[-C--:B------:R-:W-:Y:S02]  /*0500*/  ISETP.GT.U32.AND P6, PT, R9, R2.reuse, PT ;  /* 0x000000020900720c */ /* 0x080fe40003fc4070 */
[----:B------:R-:W-:Y:S02]  /*0510*/  IADD3 R9, R2, -R9, RZ ;  /* 0x8000000902097210 */ /* 0x000fe40007ffe0ff */
[----:B------:R-:W-:Y:S02]  /*0520*/  SHF.R.S32.HI R8, RZ, 0x1f, R8 ;  /* 0x0000001fff087819 */ /* 0x000fe40000011408 */
[----:B------:R-:W-:Y:S02]  /*0530*/  ISETP.GE.AND P4, PT, R11, RZ, PT ;  /* 0x000000ff0b00720c */ /* 0x000fe40003f86270 */
[----:B------:R-:W-:Y:S02]  /*0540*/  @!P5 IADD3 R0, R0, 0x1, RZ ;  /* 0x000000010000d810 */ /* 0x000fe40007ffe0ff */
[----:B------:R-:W-:-:S02]  /*0550*/  SEL R2, R9, R2, !P6 ;  /* 0x0000000209027207 */ /* 0x000fc40007000000 */
[----:B------:R-:W-:Y:S01]  /*0560*/  ISETP.GE.AND.EX P0, PT, R8, UR13, PT, P0 ;  /* 0x0000000d08007c0c */ /* 0x000fe2000bf06300 */
[----:B0-----:R-:W-:Y:S01]  /*0570*/  IMAD.WIDE R6, R47, 0x8, R6 ;  /* 0x000000082f067825 */ /* 0x001fe200078e0206 */
[----:B------:R-:W-:Y:S01]  /*0580*/  @P3 IADD3 R0, R0, 0x1, RZ ;  /* 0x0000000100003810 */ /* 0x000fe20007ffe0ff */
[----:B------:R-:W-:Y:S01]  /*0590*/  ULDC.64 UR12, c[0x0][0x298] ;  /* 0x0000a600000c7ab9 */ /* 0x000fe20000000a00 */
[----:B------:R-:W-:Y:S02]  /*05a0*/  ISETP.NE.AND P5, PT, R10, RZ, PT ;  /* 0x000000ff0a00720c */ /* 0x000fe40003fa5270 */
[----:B------:R0:W2:Y:S01]  /*05b0*/  LDG.E.64 R14, desc[UR8][R6.64] ;  /* 0x00000008060e7981 */ /* 0x0000a2000c1e1b00 */
[----:B------:R-:W-:Y:S02]  /*05c0*/  LOP3.LUT R9, RZ, R10, RZ, 0x33, !PT ;  /* 0x0000000aff097212 */ /* 0x000fe400078e33ff */
[----:B------:R-:W-:Y:S01]  /*05d0*/  @!P2 IADD3 R2, -R2, RZ, RZ ;  /* 0x000000ff0202a210 */ /* 0x000fe20007ffe1ff */
[----:B------:R-:W1:Y:S01]  /*05e0*/  @P1 LDC.64 R10, c[0x0][0x288] ;  /* 0x0000a200ff0a1b82 */ /* 0x000e620000000a00 */
[----:B------:R-:W-:-:S02]  /*05f0*/  ISETP.LT.U32.AND P0, PT, R52, 0x1e0, !P0 ;  /* 0x000001e03400780c */ /* 0x000fc40004701070 */
[----:B------:R-:W-:Y:S02]  /*0600*/  MOV R8, R0 ;  /* 0x0000000000087202 */ /* 0x000fe40000000f00 */
[----:B------:R-:W-:Y:S02]  /*0610*/  SEL R55, R9, R2, !P5 ;  /* 0x0000000209377207 */ /* 0x000fe40006800000 */
[----:B------:R-:W-:Y:S01]  /*0620*/  @!P4 IADD3 R8, -R8, RZ, RZ ;  /* 0x000000ff0808c210 */ /* 0x000fe20007ffe1ff */
[----:B0-----:R-:W0:Y:S02]  /*0630*/  @P1 LDC.64 R6, c[0x0][0x230] ;  /* 0x00008c00ff061b82 */ /* 0x001e240000000a00 */
[----:B------:R-:W-:Y:S01]  /*0640*/  IMAD R0, R55, 0x1e, RZ ;  /* 0x0000001e37007824 */ /* 0x000fe200078e02ff */
[----:B------:R-:W-:-:S04]  /*0650*/  SEL R9, R9, R8, !P5 ;  /* 0x0000000809097207 */ /* 0x000fc80006800000 */
[----:B------:R-:W-:Y:S01]  /*0660*/  SHF.R.S32.HI R8, RZ, 0x1f, R0 ;  /* 0x0000001fff087819 */ /* 0x000fe20000011400 */
[----:B------:R-:W3:Y:S01]  /*0670*/  @P0 LDC.64 R12, c[0x0][0x288] ;  /* 0x0000a200ff0c0b82 */ /* 0x000ee20000000a00 */
[C---:B------:R-:W-:Y:S02]  /*0680*/  IADD3 R56, P2, R53.reuse, R0, RZ ;  /* 0x0000000035387210 */ /* 0x040fe40007f5e0ff */
[----:B------:R-:W-:Y:S02]  /*0690*/  SHF.R.S32.HI R2, RZ, 0x1f, R9 ;  /* 0x0000001fff027819 */ /* 0x000fe40000011409 */
[----:B------:R-:W-:-:S03]  /*06a0*/  LEA.HI.X.SX32 R57, R53, R8, 0x1, P2 ;  /* 0x0000000835397211 */ /* 0x000fc600010f0eff */
[----:B------:R-:W-:Y:S01]  /*06b0*/  IMAD R2, R2, UR12, RZ ;  /* 0x0000000c02027c24 */ /* 0x000fe2000f8e02ff */
[----:B------:R-:W4:Y:S01]  /*06c0*/  @P0 LDC.64 R16, c[0x0][0x230] ;  /* 0x00008c00ff100b82 */ /* 0x000f220000000a00 */
[----:B------:R-:W-:-:S04]  /*06d0*/  IMAD.WIDE.U32 R56, R9, UR12, R56 ;  /* 0x0000000c09387c25 */ /* 0x000fc8000f8e0038 */
[----:B------:R-:W-:-:S03]  /*06e0*/  IMAD R59, R9, UR13, R2 ;  /* 0x0000000d093b7c24 */ /* 0x000fc6000f8e0202 */
[----:B------:R-:W4:Y:S01]  /*06f0*/  @P1 LDC.64 R8, c[0x0][0x228] ;  /* 0x00008a00ff081b82 */ /* 0x000f220000000a00 */
[----:B-1----:R-:W-:Y:S01]  /*0700*/  @P1 IMAD R2, R37, R10, RZ ;  /* 0x0000000a25021224 */ /* 0x002fe200078e02ff */
[----:B------:R-:W-:Y:S02]  /*0710*/  IADD3 R59, R57, R59, RZ ;  /* 0x0000003b393b7210 */ /* 0x000fe40007ffe0ff */
[-C--:B------:R-:W-:Y:S01]  /*0720*/  @P1 MOV R58, R56.reuse ;  /* 0x00000038003a1202 */ /* 0x080fe20000000f00 */
[----:B------:R-:W-:Y:S01]  /*0730*/  @P1 IMAD R23, R51, R11, R2 ;  /* 0x0000000b33171224 */ /* 0x000fe200078e0202 */
[----:B------:R-:W-:Y:S01]  /*0740*/  @P0 MOV R20, R56 ;  /* 0x0000003800140202 */ /* 0x000fe20000000f00 */
[----:B---3--:R-:W-:Y:S01]  /*0750*/  @P0 IMAD R2, R35, R12, RZ ;  /* 0x0000000c23020224 */ /* 0x008fe200078e02ff */
[----:B------:R-:W-:Y:S01]  /*0760*/  @P0 MOV R21, R59 ;  /* 0x0000003b00150202 */ /* 0x000fe20000000f00 */
[----:B------:R-:W-:Y:S01]  /*0770*/  @P1 IMAD.WIDE.U32 R10, R51, R10, R58 ;  /* 0x0000000a330a1225 */ /* 0x000fe200078e003a */
[----:B------:R-:W1:Y:S03]  /*0780*/  @P0 LDC.64 R18, c[0x0][0x228] ;  /* 0x00008a00ff120b82 */ /* 0x000e660000000a00 */
[C---:B------:R-:W-:Y:S01]  /*0790*/  @P0 IMAD R25, R48.reuse, R13, R2 ;  /* 0x0000000d30190224 */ /* 0x040fe200078e0202 */
[----:B------:R-:W-:Y:S01]  /*07a0*/  @P1 IADD3 R11, R11, R23, RZ ;  /* 0x000000170b0b1210 */ /* 0x000fe20007ffe0ff */
[----:B------:R-:W-:Y:S01]  /*07b0*/  @P0 IMAD.WIDE.U32 R12, R48, R12, R20 ;  /* 0x0000000c300c0225 */ /* 0x000fe200078e0014 */
[----:B------:R-:W-:-:S02]  /*07c0*/  @P1 SHF.L.U32 R21, R10, 0x2, RZ ;  /* 0x000000020a151819 */ /* 0x000fc400000006ff */
[----:B------:R-:W-:Y:S02]  /*07d0*/  @P1 SHF.L.U64.HI R10, R10, 0x2, R11 ;  /* 0x000000020a0a1819 */ /* 0x000fe4000001020b */
[C---:B0-----:R-:W-:Y:S02]  /*07e0*/  @P1 IADD3 R22, P2, R21.reuse, R6, RZ ;  /* 0x0000000615161210 */ /* 0x041fe40007f5e0ff */
[----:B----4-:R-:W-:Y:S02]  /*07f0*/  @P1 IADD3 R20, P3, R21, R8, RZ ;  /* 0x0000000815141210 */ /* 0x010fe40007f7e0ff */
[C---:B------:R-:W-:Y:S02]  /*0800*/  @P1 IADD3.X R23, R10.reuse, R7, RZ, P2, !PT ;  /* 0x000000070a171210 */ /* 0x040fe400017fe4ff */
[----:B------:R-:W-:Y:S02]  /*0810*/  @P1 IADD3.X R21, R10, R9, RZ, P3, !PT ;  /* 0x000000090a151210 */ /* 0x000fe40001ffe4ff */
[----:B------:R-:W-:-:S02]  /*0820*/  CS2R R8, SRZ ;  /* 0x0000000000087805 */ /* 0x000fc4000001ff00 */
[----:B------:R-:W-:Y:S02]  /*0830*/  MOV R7, RZ ;  /* 0x000000ff00077202 */ /* 0x000fe40000000f00 */
[----:B------:R-:W-:Y:S02]  /*0840*/  MOV R6, RZ ;  /* 0x000000ff00067202 */ /* 0x000fe40000000f00 */
[----:B------:R0:W5:Y:S04]  /*0850*/  @P1 LDG.E.64 R8, desc[UR8][R20.64] ;  /* 0x0000000814081981 */ /* 0x000168000c1e1b00 */
[----:B------:R0:W5:Y:S01]  /*0860*/  @P1 LDG.E.64 R6, desc[UR8][R22.64] ;  /* 0x0000000816061981 */ /* 0x000162000c1e1b00 */
[----:B------:R-:W-:Y:S02]  /*0870*/  @P0 IADD3 R13, R13, R25, RZ ;  /* 0x000000190d0d0210 */ /* 0x000fe40007ffe0ff */
[----:B------:R-:W-:-:S02]  /*0880*/  @P0 SHF.L.U32 R11, R12, 0x2, RZ ;  /* 0x000000020c0b0819 */ /* 0x000fc400000006ff */
[----:B------:R-:W-:Y:S02]  /*0890*/  @P0 SHF.L.U64.HI R12, R12, 0x2, R13 ;  /* 0x000000020c0c0819 */ /* 0x000fe4000001020d */
[C---:B------:R-:W-:Y:S02]  /*08a0*/  @P0 IADD3 R16, P4, R11.reuse, R16, RZ ;  /* 0x000000100b100210 */ /* 0x040fe40007f9e0ff */
[----:B-1----:R-:W-:Y:S02]  /*08b0*/  @P0 IADD3 R18, P5, R11, R18, RZ ;  /* 0x000000120b120210 */ /* 0x002fe40007fbe0ff */
[----:B------:R-:W-:Y:S02]  /*08c0*/  CS2R R10, SRZ ;  /* 0x00000000000a7805 */ /* 0x000fe4000001ff00 */
[C---:B------:R-:W-:Y:S02]  /*08d0*/  @P0 IADD3.X R17, R12.reuse, R17, RZ, P4, !PT ;  /* 0x000000110c110210 */ /* 0x040fe400027fe4ff */
[----:B------:R-:W-:-:S02]  /*08e0*/  @P0 IADD3.X R19, R12, R19, RZ, P5, !PT ;  /* 0x000000130c130210 */ /* 0x000fc40002ffe4ff */
[----:B------:R-:W-:-:S03]  /*08f0*/  CS2R R12, SRZ ;  /* 0x00000000000c7805 */ /* 0x000fc6000001ff00 */
[----:B------:R0:W5:Y:S04]  /*0900*/  @P0 LDG.E.64 R10, desc[UR8][R18.64] ;  /* 0x00000008120a0981 */ /* 0x000168000c1e1b00 */
[----:B------:R0:W5:Y:S01]  /*0910*/  @P0 LDG.E.64 R12, desc[UR8][R16.64] ;  /* 0x00000008100c0981 */ /* 0x000162000c1e1b00 */
        /* <DEDUP_REMOVED lines=17> */
[----:B0-----:R-:W-:-:S05]  /*0a30*/  IMAD.WIDE R18, R15, 0x2, R18 ;  /* 0x000000020f127825 */ /* 0x001fca00078e0212 */
        /* <DEDUP_REMOVED lines=10> */
.L_x_1571:
[----:B------:R-:W-:Y:S05]  /*0ae0*/  BSYNC B0 ;  /* 0x0000000000007941 */ /* 0x000fea0003800000 */
.L_x_1570:
[----:B------:R-:W-:Y:S01]  /*0af0*/  ISETP.NE.AND P2, PT, RZ, UR10, PT ;  /* 0x0000000aff007c0c */ /* 0x000fe2000bf45270 */
[C---:B-----5:R-:W-:Y:S01]  /*0b00*/  FADD.FTZ R19, -R14.reuse, R6 ;  /* 0x000000060e137221 */ /* 0x060fe20000010100 */
[C---:B------:R-:W-:Y:S01]  /*0b10*/  FADD.FTZ R21, -R14.reuse, R7 ;  /* 0x000000070e157221 */ /* 0x040fe20000010100 */
        /* <DEDUP_REMOVED lines=26> */
.L_x_1572:
[----:B------:R-:W-:Y:S01]  /*0cc0*/  FMUL.FTZ R21, R13, R45 ;  /* 0x0000002d0d157220 */ /* 0x000fe20000410000 */
[----:B------:R-:W-:Y:S01]  /*0cd0*/  FMUL.FTZ R6, R15, R42 ;  /* 0x0000002a0f067220 */ /* 0x000fe20000410000 */
[----:B------:R-:W-:Y:S01]  /*0ce0*/  MOV R16, R11 ;  /* 0x0000000b00107202 */ /* 0x000fe20000000f00 */
        /* <DEDUP_REMOVED lines=19> */
[----:B------:R-:W-:Y:S02]  /*0e20*/  FMUL.FTZ R21, R10, R21 ;  /* 0x000000150a157220 */ /* 0x000fe40000410000 */
[----:B------:R-:W-:Y:S01]  /*0e30*/  FMUL.FTZ R16, R16, R27 ;  /* 0x0000001b10107220 */ /* 0x000fe20000410000 */
[----:B------:R-:W-:-:S04]  /*0e40*/  FFMA.FTZ R12, R12, R25, 1 ;  /* 0x3f8000000c0c7423 */ /* 0x000fc80000010019 */
[----:B------:R-:W-:-:S07]  /*0e50*/  FMUL.FTZ R12, R21, R12 ;  /* 0x0000000c150c7220 */ /* 0x000fce0000410000 */
.L_x_1573:
        /* <DEDUP_REMOVED lines=12> */
[C---:B------:R-:W-:Y:S01]  /*0f20*/  ISETP.NE.AND P3, PT, R52.reuse, RZ, PT ;  /* 0x000000ff3400720c */ /* 0x040fe20003f65270 */
[----:B------:R-:W-:Y:S01]  /*0f30*/  FADD.FTZ R27, RZ, R17 ;  /* 0x00000011ff1b7221 */ /* 0x000fe20000010000 */
[----:B------:R-:W1:Y:S01]  /*0f40*/  SHFL.DOWN PT, R19, R14, 0x1, 0x1f ;  /* 0x08201f000e137f89 */ /* 0x000e6200000e0000 */
[----:B------:R-:W-:Y:S01]  /*0f50*/  BSSY B0, `(.L_x_1574) ;  /* 0x000004e000007945 */ /* 0x000fe20003800000 */
[----:B------:R-:W-:Y:S01]  /*0f60*/  ISETP.GT.U32.AND P4, PT, R52, 0xe, PT ;  /* 0x0000000e3400780c */ /* 0x000fe20003f84070 */
[----:B------:R-:W-:Y:S01]  /*0f70*/  FADD.FTZ R27, R27, R16 ;  /* 0x000000101b1b7221 */ /* 0x000fe20000010000 */
        /* <DEDUP_REMOVED lines=25> */
[----:B------:R-:W-:Y:S01]  /*1110*/  FADD.FTZ R13, RZ, R13 ;  /* 0x0000000dff0d7221 */ /* 0x000fe20000010000 */
[----:B-1----:R-:W-:Y:S01]  /*1120*/  @!P0 FADD.FTZ R15, R15, R18 ;  /* 0x000000120f0f8221 */ /* 0x002fe20000010000 */
[----:B------:R-:W-:Y:S01]  /*1130*/  ISETP.NE.AND P0, PT, R34, RZ, PT ;  /* 0x000000ff2200720c */ /* 0x000fe20003f05270 */
[----:B------:R-:W-:Y:S01]  /*1140*/  FFMA.FTZ R18, R2, R17, RZ ;  /* 0x0000001102127223 */ /* 0x000fe200000100ff */
[----:B------:R-:W-:Y:S01]  /*1150*/  FFMA.FTZ R24, R6, R12, R19 ;  /* 0x0000000c06187223 */ /* 0x000fe20000010013 */
[----:B------:R-:W-:Y:S01]  /*1160*/  FADD.FTZ R26, R13, R12 ;  /* 0x0000000c0d1a7221 */ /* 0x000fe20000010000 */
[----:B------:R-:W-:Y:S01]  /*1170*/  MOV R12, R14 ;  /* 0x0000000e000c7202 */ /* 0x000fe20000000f00 */
[----:B------:R-:W-:Y:S01]  /*1180*/  FFMA.FTZ R25, R7, R16, R18 ;  /* 0x0000001007197223 */ /* 0x000fe20000010012 */
        /* <DEDUP_REMOVED lines=23> */
[----:B------:R-:W-:Y:S02]  /*1300*/  FADD.FTZ R20, R28, R21 ;  /* 0x000000151c147221 */ /* 0x000fe40000010000 */
[----:B------:R-:W2:Y:S01]  /*1310*/  LDS.128 R28, [UR5+0x70] ;  /* 0x00007005ff1c7984 */ /* 0x000ea20008000c00 */
[----:B------:R-:W-:Y:S01]  /*1320*/  FADD.FTZ R61, R61, R22 ;  /* 0x000000163d3d7221 */ /* 0x000fe20000010000 */
[----:B------:R-:W-:Y:S02]  /*1330*/  FADD.FTZ R22, R20, R23 ;  /* 0x0000001714167221 */ /* 0x000fe40000010000 */
        /* <DEDUP_REMOVED lines=15> */
.L_x_1575:
[----:B------:R-:W-:Y:S05]  /*1430*/  BSYNC B0 ;  /* 0x0000000000007941 */ /* 0x000fea0003800000 */
.L_x_1574:
        /* <DEDUP_REMOVED lines=11> */
[----:B------:R-:W0:Y:S01]  /*14f0*/  LDS.128 R28, [R54+0x3c0] ;  /* 0x0003c000361c7984 */ /* 0x000e220000000c00 */
[----:B------:R-:W-:Y:S01]  /*1500*/  FADD.FTZ R61, R15, R16 ;  /* 0x000000100f3d7221 */ /* 0x000fe20000010000 */
[----:B------:R-:W-:Y:S01]  /*1510*/  FADD.FTZ R15, R25, R18 ;  /* 0x00000012190f7221 */ /* 0x000fe20000010000 */
[----:B------:R-:W-:-:S02]  /*1520*/  FADD.FTZ R14, R26, R19 ;  /* 0x000000131a0e7221 */ /* 0x000fc40000010000 */
[----:B------:R-:W1:Y:S01]  /*1530*/  LDS.128 R16, [R54+0x4b0] ;  /* 0x0004b00036107984 */ /* 0x000e620000000c00 */
[----:B---3--:R-:W-:Y:S01]  /*1540*/  FADD.FTZ R61, R61, R20 ;  /* 0x000000143d3d7221 */ /* 0x008fe20000010000 */
[----:B------:R-:W-:Y:S01]  /*1550*/  FADD.FTZ R20, R24, R21 ;  /* 0x0000001518147221 */ /* 0x000fe20000010000 */
[----:B------:R-:W-:Y:S01]  /*1560*/  FADD.FTZ R15, R15, R22 ;  /* 0x000000160f0f7221 */ /* 0x000fe20000010000 */
[----:B------:R-:W2:Y:S01]  /*1570*/  LDS.128 R24, [R54+0x5a0] ;  /* 0x0005a00036187984 */ /* 0x000ea20000000c00 */
        /* <DEDUP_REMOVED lines=116> */
[----:B------:R-:W-:Y:S01]  /*1cc0*/  FADD.FTZ R29, R61, R24 ;  /* 0x000000183d1d7221 */ /* 0x000fe20000010000 */
[----:B------:R-:W1:Y:S01]  /*1cd0*/  LDS.128 R20, [R54+0x1b30] ;  /* 0x001b300036147984 */ /* 0x000e620000000c00 */
[----:B------:R-:W-:Y:S01]  /*1ce0*/  FADD.FTZ R15, R15, R26 ;  /* 0x0000001a0f0f7221 */ /* 0x000fe20000010000 */
[----:B------:R-:W-:-:S02]  /*1cf0*/  FADD.FTZ R60, R60, R27 ;  /* 0x0000001b3c3c7221 */ /* 0x000fc40000010000 */
[----:B------:R-:W2:Y:S01]  /*1d00*/  LDS.128 R24, [R54+0x1c20] ;  /* 0x001c200036187984 */ /* 0x000ea20000000c00 */
[----:B0-----:R-:W-:Y:S01]  /*1d10*/  FADD.FTZ R61, R29, R16 ;  /* 0x000000101d3d7221 */ /* 0x001fe20000010000 */
[----:B------:R-:W-:Y:S02]  /*1d20*/  FADD.FTZ R14, R14, R17 ;  /* 0x000000110e0e7221 */ /* 0x000fe40000010000 */
[----:B------:R-:W0:Y:S01]  /*1d30*/  LDS.128 R28, [R54+0x1d10] ;  /* 0x001d1000361c7984 */ /* 0x000e220000000c00 */
        /* <DEDUP_REMOVED lines=10> */
[----:B0-----:R-:W-:Y:S01]  /*1de0*/  FADD.FTZ R24, R61, R28 ;  /* 0x0000001c3d187221 */ /* 0x001fe20000010000 */
[----:B------:R-:W-:Y:S01]  /*1df0*/  FADD.FTZ R25, R14, R29 ;  /* 0x0000001d0e197221 */ /* 0x000fe20000010000 */
[----:B------:R-:W-:Y:S01]  /*1e00*/  FADD.FTZ R26, R15, R30 ;  /* 0x0000001e0f1a7221 */ /* 0x000fe20000010000 */
[----:B------:R-:W-:-:S07]  /*1e10*/  FADD.FTZ R27, R60, R31 ;  /* 0x0000001f3c1b7221 */ /* 0x000fce0000010000 */
.L_x_1577:
[----:B------:R-:W-:Y:S05]  /*1e20*/  BSYNC B0 ;  /* 0x0000000000007941 */ /* 0x000fea0003800000 */
.L_x_1576:
        /* <DEDUP_REMOVED lines=17> */
.L_x_1579:
[----:B------:R-:W-:Y:S05]  /*1f40*/  BSYNC B0 ;  /* 0x0000000000007941 */ /* 0x000fea0003800000 */
.L_x_1578:
[----:B------:R-:W-:Y:S05]  /*1f50*/  @!P0 BRA `(.L_x_1580) ;  /* 0x00000010007c8947 */ /* 0x000fea0003800000 */
[----:B------:R-:W1:Y:S01]  /*1f60*/  LDC.64 R14, c[0x0][0x258] ;  /* 0x00009600ff0e7b82 */ /* 0x000e620000000a00 */
[----:B--2---:R-:W-:Y:S02]  /*1f70*/  LOP3.LUT R17, R44, 0x1, RZ, 0xc0, !PT ;  /* 0x000000012c117812 */ /* 0x004fe400078ec0ff */
[----:B------:R-:W-:-:S03]  /*1f80*/  SHF.L.U32 R16, R38, 0x1, RZ ;  /* 0x0000000126107819 */ /* 0x000fc600000006ff */
[----:B------:R-:W-:Y:S02]  /*1f90*/  IMAD R17, R17, R36, RZ ;  /* 0x0000002411117224 */ /* 0x000fe400078e02ff */
[----:B0-----:R-:W0:Y:S03]  /*1fa0*/  LDC.64 R24, c[0x0][0x260] ;  /* 0x00009800ff187b82 */ /* 0x001e260000000a00 */
[----:B------:R-:W-:Y:S01]  /*1fb0*/  IADD3 R19, R17, R39, RZ ;  /* 0x0000002711137210 */ /* 0x000fe20007ffe0ff */
[----:B------:R-:W-:-:S04]  /*1fc0*/  IMAD R17, R16, R17, RZ ;  /* 0x0000001110117224 */ /* 0x000fc800078e02ff */
[----:B-1----:R-:W-:-:S04]  /*1fd0*/  IMAD.WIDE.U32 R14, R19, 0x4, R14 ;  /* 0x00000004130e7825 */ /* 0x002fc800078e000e */
[----:B0-----:R-:W-:Y:S01]  /*1fe0*/  IMAD.WIDE R24, R17, 0x4, R24 ;  /* 0x0000000411187825 */ /* 0x001fe200078e0218 */
        /* <DEDUP_REMOVED lines=20> */
.L_x_1582:
[----:B-1----:R-:W2:Y:S04]  /*2130*/  LDG.E.STRONG.GPU R16, desc[UR8][R14.64] ;  /* 0x000000080e107981 */ /* 0x002ea8000c1ef900 */
[----:B--2---:R-:W-:Y:S01]  /*2140*/  CCTL.IVALL ;  /* 0x00000000ff00798f */ /* 0x004fe20002000000 */
[----:B------:R-:W-:Y:S05]  /*2150*/  YIELD ;  /* 0x0000000000007946 */ /* 0x000fea0003800000 */
[----:B------:R-:W-:-:S13]  /*2160*/  ISETP.NE.AND P0, PT, R16, R21, PT ;  /* 0x000000151000720c */ /* 0x000fda0003f05270 */
[----:B------:R-:W-:Y:S05]  /*2170*/  @P0 BRA `(.L_x_1582) ;  /* 0xfffffffc00ec0947 */ /* 0x000fea000383ffff */
.L_x_1581:
        /* <DEDUP_REMOVED lines=16> */
.L_x_1586:
        /* <DEDUP_REMOVED lines=115> */
.L_x_1585:
        /* <DEDUP_REMOVED lines=61> */
.L_x_1587:
[----:B------:R-:W-:-:S13]  /*2d80*/  ISETP.NE.OR P0, PT, R22, RZ, P0 ;  /* 0x000000ff1600720c */ /* 0x000fda0000705670 */
[----:B------:R-:W-:Y:S05]  /*2d90*/  @!P0 BRA `(.L_x_1583) ;  /* 0x00000000007c8947 */ /* 0x000fea0003800000 */
.L_x_1584:
        /* <DEDUP_REMOVED lines=31> */
.L_x_1583:
        /* <DEDUP_REMOVED lines=11> */
.L_x_1589:
[----:B------:R-:W-:Y:S05]  /*3040*/  BSYNC B0 ;  /* 0x0000000000007941 */ /* 0x000fea0003800000 */
.L_x_1588:
        /* <DEDUP_REMOVED lines=16> */
.L_x_1580:
[----:B------:R-:W3:Y:S01]  /*3150*/  S2UR UR6, SR_CgaCtaId ;  /* 0x00000000000679c3 */ /* 0x000ee20000008800 */
[----:B------:R-:W-:Y:S01]  /*3160*/  UMOV UR5, 0x400 ;  /* 0x0000040000057882 */ /* 0x000fe20000000000 */
[----:B-12---:R-:W-:-:S05]  /*3170*/  IMAD.WIDE.U32 R16, R52, -0x77777777, RZ ;  /* 0x8888888934107825 */ /* 0x006fca00078e00ff */
[----:B------:R-:W-:Y:S01]  /*3180*/  SHF.R.U32.HI R16, RZ, 0x3, R17 ;  /* 0x00000003ff107819 */ /* 0x000fe20000011611 */
[----:B------:R-:W1:Y:S01]  /*3190*/  LDC R19, c[0x0][0x2ac] ;  /* 0x0000ab00ff137b82 */ /* 0x000e620000000800 */
[----:B---3--:R-:W-:-:S03]  /*31a0*/  ULEA UR5, UR6, UR5, 0x18 ;  /* 0x0000000506057291 */ /* 0x008fc6000f8ec03f */
[----:B-1----:R-:W-:-:S06]  /*31b0*/  IMAD R16, R19, UR7, R16 ;  /* 0x0000000713107c24 */ /* 0x002fcc000f8e0210 */
        /* <DEDUP_REMOVED lines=26> */
.L_x_1590:
        /* <DEDUP_REMOVED lines=19> */
.L_x_1592:
[----:B------:R-:W-:Y:S05]  /*3490*/  BSYNC B0 ;  /* 0x0000000000007941 */ /* 0x000fea0003800000 */
.L_x_1591:
[----:B------:R-:W-:Y:S05]  /*34a0*/  @!P2 BRA `(.L_x_1593) ;  /* 0x000000000048a947 */ /* 0x000fea0003800000 */
[----:B------:R-:W-:Y:S01]  /*34b0*/  FFMA.FTZ R41, R7, R40, R41 ;  /* 0x0000002807297223 */ /* 0x000fe20000010029 */
[----:B------:R-:W-:-:S03]  /*34c0*/  FFMA.FTZ R43, R6, R45, R43 ;  /* 0x0000002d062b7223 */ /* 0x000fc6000001002b */
[----:B-1----:R-:W-:Y:S01]  /*34d0*/  FMUL.FTZ R8, R41, -1.4426950216293334961 ;  /* 0xbfb8aa3b29087820 */ /* 0x002fe20000410000 */
        /* <DEDUP_REMOVED lines=15> */
.L_x_1593:
        /* <DEDUP_REMOVED lines=9> */
[----:B0-----:R-:W-:Y:S01]  /*3660*/  IMAD R13, R35, UR12, RZ ;  /* 0x0000000c230d7c24 */ /* 0x001fe2000f8e02ff */
        /* <DEDUP_REMOVED lines=14> */
.L_x_1595:
[----:B------:R-:W-:Y:S05]  /*3750*/  BSYNC B0 ;  /* 0x0000000000007941 */ /* 0x000fea0003800000 */
.L_x_1594:
[----:B------:R-:W-:Y:S02]  /*3760*/  IADD3 R47, R36, R47, RZ ;  /* 0x0000002f242f7210 */ /* 0x000fe40007ffe0ff */
[----:B------:R-:W-:Y:S02]  /*3770*/  IADD3 R44, R44, 0x1, RZ ;  /* 0x000000012c2c7810 */ /* 0x000fe40007ffe0ff */
[----:B------:R-:W-:-:S13]  /*3780*/  ISETP.GE.AND P0, PT, R47, UR4, PT ;  /* 0x000000042f007c0c */ /* 0x000fda000bf06270 */
[----:B------:R-:W-:Y:S05]  /*3790*/  @!P0 BRA `(.L_x_1596) ;  /* 0xffffffc800ec8947 */ /* 0x000fea000383ffff */
.L_x_1569:
[----:B--2---:R-:W2:Y:S01]  /*37a0*/  LDC R6, c[0x0][0xc] ;  /* 0x00000300ff067b82 */ /* 0x004ea20000000800 */
[----:B------:R-:W-:Y:S01]  /*37b0*/  ISETP.NE.AND P2, PT, R52, RZ, PT ;  /* 0x000000ff3400720c */ /* 0x000fe20003f45270 */
[----:B------:R-:W-:Y:S06]  /*37c0*/  BSSY B0, `(.L_x_1597) ;  /* 0x0000015000007945 */ /* 0x000fec0003800000 */
[----:B------:R-:W3:Y:S08]  /*37d0*/  LDC R7, c[0x0][0x10] ;  /* 0x00000400ff077b82 */ /* 0x000ef00000000800 */
[----:B------:R-:W4:Y:S01]  /*37e0*/  LDC.64 R2, c[0x0][0x258] ;  /* 0x00009600ff027b82 */ /* 0x000f220000000a00 */
[----:B--2---:R-:W-:-:S02]  /*37f0*/  IADD3 R0, R6, -0x1, RZ ;  /* 0xffffffff06007810 */ /* 0x004fc40007ffe0ff */
[----:B------:R-:W-:Y:S02]  /*3800*/  ISETP.NE.AND P1, PT, R6, 0x1, PT ;  /* 0x000000010600780c */ /* 0x000fe40003f25270 */
[----:B------:R-:W-:Y:S02]  /*3810*/  ISETP.NE.AND P0, PT, R0, UR7, PT ;  /* 0x0000000700007c0c */ /* 0x000fe4000bf05270 */
[C---:B---3--:R-:W-:Y:S02]  /*3820*/  SHF.L.U32 R0, R7.reuse, 0x1, RZ ;  /* 0x0000000107007819 */ /* 0x048fe400000006ff */
[----:B------:R-:W-:Y:S02]  /*3830*/  IADD3 R4, R7, -0x1, RZ ;  /* 0xffffffff07047810 */ /* 0x000fe40007ffe0ff */
[----:B0-----:R-:W-:Y:S02]  /*3840*/  SEL R5, R0, RZ, P1 ;  /* 0x000000ff00057207 */ /* 0x001fe40000800000 */
[----:B------:R-:W-:-:S03]  /*3850*/  ISETP.NE.OR P0, PT, R39, R4, P0 ;  /* 0x000000042700720c */ /* 0x000fc60000705670 */
[----:B----4-:R-:W-:Y:S01]  /*3860*/  IMAD.WIDE.U32 R2, R5, 0x4, R2 ;  /* 0x0000000405027825 */ /* 0x010fe200078e0002 */
[----:B------:R-:W-:Y:S09]  /*3870*/  @P2 BRA `(.L_x_1598) ;  /* 0x0000000000242947 */ /* 0x000ff20003800000 */
[----:B------:R-:W0:Y:S01]  /*3880*/  S2R R0, SR_LANEID ;  /* 0x0000000000007919 */ /* 0x000e220000000000 */
[----:B------:R-:W-:Y:S02]  /*3890*/  VOTEU.ANY UR4, UPT, PT ;  /* 0x0000000000047886 */ /* 0x000fe400038e0100 */
[----:B------:R-:W-:Y:S02]  /*38a0*/  UFLO.U32 UR5, UR4 ;  /* 0x00000004000572bd */ /* 0x000fe400080e0000 */
[----:B------:R-:W2:Y:S04]  /*38b0*/  POPC R5, UR4 ;  /* 0x0000000400057d09 */ /* 0x000ea80008000000 */
[----:B0-----:R-:W-:-:S13]  /*38c0*/  ISETP.EQ.U32.AND P1, PT, R0, UR5, PT ;  /* 0x0000000500007c0c */ /* 0x001fda000bf22070 */
[----:B------:R-:W-:Y:S06]  /*38d0*/  @P1 MEMBAR.ALL.GPU ;  /* 0x0000000000001992 */ /* 0x000fec000000a000 */
[----:B------:R-:W-:-:S00]  /*38e0*/  @P1 ERRBAR ;  /* 0x00000000000019ab */ /* 0x000fc00000000000 */
[----:B------:R-:W-:Y:S06]  /*38f0*/  @P1 CGAERRBAR ;  /* 0x00000000000015ab */ /* 0x000fec0000000000 */
[----:B--2---:R0:W-:Y:S02]  /*3900*/  @P1 REDG.E.ADD.S32.STRONG.GPU desc[UR8][R2.64], R5 ;  /* 0x000000050200198e */ /* 0x0041e4000c10e388 */
.L_x_1598:
[----:B------:R-:W-:Y:S05]  /*3910*/  BSYNC B0 ;  /* 0x0000000000007941 */ /* 0x000fea0003800000 */
.L_x_1597:
[----:B------:R-:W-:Y:S05]  /*3920*/  @P0 EXIT ;  /* 0x000000000000094d */ /* 0x000fea0003800000 */
[----:B------:R-:W-:Y:S05]  /*3930*/  @P2 BRA `(.L_x_1599) ;  /* 0x0000000000202947 */ /* 0x000fea0003800000 */
[----:B------:R-:W-:-:S05]  /*3940*/  IMAD R0, R6, R7, RZ ;  /* 0x0000000706007224 */ /* 0x000fca00078e02ff */
[----:B------:R-:W-:-:S13]  /*3950*/  ISETP.NE.AND P0, PT, R0, -0x1, PT ;  /* 0xffffffff0000780c */ /* 0x000fda0003f05270 */
[----:B------:R-:W-:Y:S05]  /*3960*/  @!P0 BRA `(.L_x_1599) ;  /* 0x0000000000148947 */ /* 0x000fea0003800000 */
.L_x_1600:
[----:B0-----:R-:W2:Y:S04]  /*3970*/  LDG.E.STRONG.GPU R5, desc[UR8][R2.64] ;  /* 0x0000000802057981 */ /* 0x001ea8000c1ef900 */
[----:B--2---:R-:W-:Y:S01]  /*3980*/  CCTL.IVALL ;  /* 0x00000000ff00798f */ /* 0x004fe20002000000 */
[----:B------:R-:W-:Y:S05]  /*3990*/  YIELD ;  /* 0x0000000000007946 */ /* 0x000fea0003800000 */
[----:B------:R-:W-:-:S13]  /*39a0*/  ISETP.NE.AND P0, PT, R5, R0, PT ;  /* 0x000000000500720c */ /* 0x000fda0003f05270 */
[----:B------:R-:W-:Y:S05]  /*39b0*/  @P0 BRA `(.L_x_1600) ;  /* 0xfffffffc00ec0947 */ /* 0x000fea000383ffff */
.L_x_1599:
[----:B------:R-:W-:Y:S05]  /*39c0*/  WARPSYNC.ALL ;  /* 0x0000000000007948 */ /* 0x000fea0003800000 */
[----:B0-----:R-:W0:Y:S08]  /*39d0*/  LDC.64 R2, c[0x0][0x288] ;  /* 0x0000a200ff027b82 */ /* 0x001e300000000a00 */
        /* <DEDUP_REMOVED lines=9> */
[C---:B-1----:R-:W-:Y:S01]  /*3a70*/  IMAD.WIDE.U32 R8, R2.reuse, 0x3, RZ ;  /* 0x0000000302087825 */ /* 0x042fe200078e00ff */
        /* <DEDUP_REMOVED lines=12> */
.L_x_1601:
        /* <DEDUP_REMOVED lines=25> */
.L_x_1602:
        /* <DEDUP_REMOVED lines=11> */
.L_x_3279:


//--------------------- .text._Z35group_norm_nhwc_bwd_one_pass_kernelI11Fp32IOBf16WLi128ELi30ELi480EEv26Group_norm_nhwc_bwd_params --------------------------
	.section	.text._Z35group_norm_nhwc_bwd_one_pass_kernelI11Fp32IOBf16WLi128ELi30ELi480EEv26Group_norm_nhwc_bwd_params,"ax",@progbits
	.align	128
        .global         _Z35group_norm_nhwc_bwd_one_pass_kernelI11Fp32IOBf16WLi128ELi30ELi480EEv26Group_norm_nhwc_bwd_params
        .type           _Z35group_norm_nhwc_bwd_one_pass_kernelI11Fp32IOBf16WLi128ELi30ELi480EEv26Group_norm_nhwc_bwd_params,@function
        .size           _Z35group_norm_nhwc_bwd_one_pass_kernelI11Fp32IOBf16WLi128ELi30ELi480EEv26Group_norm_nhwc_bwd_params,(.L_x_3280 - _Z35group_norm_nhwc_bwd_one_pass_kernelI11Fp32IOBf16WLi128ELi30ELi480EEv26Group_norm_nhwc_bwd_params)
        .other          _Z35group_norm_nhwc_bwd_one_pass_kernelI11Fp32IOBf16WLi128ELi30ELi480EEv26Group_norm_nhwc_bwd_params,@"STO_CUDA_ENTRY STV_DEFAULT"
_Z35group_norm_nhwc_bwd_one_pass_kernelI11Fp32IOBf16WLi128ELi30ELi480EEv26Group_norm_nhwc_bwd_params:
.text._Z35group_norm_nhwc_bwd_one_pass_kernelI11Fp32IOBf16WLi128ELi30ELi480EEv26Group_norm_nhwc_bwd_params:
        /* <DEDUP_REMOVED lines=13> */
[----:B------:R-:W1:Y:S01]  /*00d0*/  S2R R32, SR_LANEID ;  /* 0x0000000000207919 */ /* 0x000e620000000000 */
[----:B------:R-:W-:Y:S01]  /*00e0*/  ULDC.64 UR10, c[0x0][0x290] ;  /* 0x0000a400000a7ab9 */ /* 0x000fe20000000a00 */
[----:B------:R-:W-:Y:S01]  /*00f0*/  ISETP.GE.U32.AND P2, PT, R43, 0x1e0, PT ;  /* 0x000001e02b00780c */ /* 0x000fe20003f46070 */
        /* <DEDUP_REMOVED lines=20> */
[----:B------:R-:W-:Y:S02]  /*0240*/  IADD3.X R6, RZ, R5, RZ, P3, !PT ;  /* 0x00000005ff067210 */ /* 0x000fe40001ffe4ff */
[----:B------:R-:W-:Y:S02]  /*0250*/  IADD3 R41, R42, 0x20, RZ ;  /* 0x000000202a297810 */ /* 0x000fe40007ffe0ff */
[----:B------:R-:W-:Y:S02]  /*0260*/  LEA.HI R0, R0, R43, RZ, 0x5 ;  /* 0x0000002b00007211 */ /* 0x000fe400078f28ff */
[--C-:B------:R-:W-:Y:S02]  /*0270*/  SHF.R.S64 R2, R2, 0x1, R9.reuse ;  /* 0x0000000102027819 */ /* 0x100fe40000001009 */
[----:B------:R-:W-:-:S02]  /*0280*/  SHF.R.S32.HI R5, RZ, 0x1, R9 ;  /* 0x00000001ff057819 */ /* 0x000fc40000011409 */
[----:B------:R-:W-:Y:S02]  /*0290*/  SHF.R.S64 R3, R3, 0x1, R6 ;  /* 0x0000000103037819 */ /* 0x000fe40000001006 */
[----:B------:R-:W-:Y:S01]  /*02a0*/  ISETP.LT.U32.AND P0, PT, R41, UR10, PT ;  /* 0x0000000a29007c0c */ /* 0x000fe2000bf01070 */
[----:B------:R-:W-:Y:S01]  /*02b0*/  ULDC.U8 UR10, c[0x0][0x2a4] ;  /* 0x0000a900000a7ab9 */ /* 0x000fe20000000000 */
[----:B------:R-:W-:Y:S02]  /*02c0*/  SHF.R.S32.HI R7, RZ, 0x1f, R41 ;  /* 0x0000001fff077819 */ /* 0x000fe40000011429 */
[----:B------:R-:W-:Y:S02]  /*02d0*/  SHF.R.S32.HI R0, RZ, 0x5, R0 ;  /* 0x00000005ff007819 */ /* 0x000fe40000011400 */
[----:B------:R-:W-:Y:S02]  /*02e0*/  IADD3 R40, R42, 0x40, RZ ;  /* 0x000000402a287810 */ /* 0x000fe40007ffe0ff */
[----:B------:R-:W-:-:S02]  /*02f0*/  SHF.R.S32.HI R6, RZ, 0x1, R6 ;  /* 0x00000001ff067819 */ /* 0x000fc40000011406 */
[----:B------:R-:W-:Y:S02]  /*0300*/  SHF.L.U64.HI R4, R2, 0x2, R5 ;  /* 0x0000000202047819 */ /* 0x000fe40000010205 */
[----:B------:R-:W-:Y:S02]  /*0310*/  ISETP.LT.AND.EX P2, PT, R7, UR11, !P2, P0 ;  /* 0x0000000b07007c0c */ /* 0x000fe4000d741300 */
[----:B------:R-:W-:Y:S02]  /*0320*/  SHF.L.U32 R44, R44, 0x1, RZ ;  /* 0x000000012c2c7819 */ /* 0x000fe400000006ff */
[----:B------:R-:W-:Y:S02]  /*0330*/  LEA R0, R0, UR5, 0x3 ;  /* 0x0000000500007c11 */ /* 0x000fe4000f8e18ff */
[----:B------:R-:W-:Y:S02]  /*0340*/  IADD3 R39, R42, 0x60, RZ ;  /* 0x000000602a277810 */ /* 0x000fe40007ffe0ff */
[----:B------:R-:W-:-:S02]  /*0350*/  SHF.R.S32.HI R5, RZ, 0x1f, R40 ;  /* 0x0000001fff057819 */ /* 0x000fc40000011428 */
[----:B01----:R-:W-:-:S07]  /*0360*/  SHF.L.U64.HI R6, R3, 0x2, R6 ;  /* 0x0000000203067819 */ /* 0x003fce0000010206 */
.L_x_1638:
[----:B0--3--:R-:W0:Y:S01]  /*0370*/  LDC R15, c[0x0][0x2a0] ;  /* 0x0000a800ff0f7b82 */ /* 0x009e220000000800 */
[----:B--2---:R-:W-:Y:S01]  /*0380*/  IABS R13, R38 ;  /* 0x00000026000d7213 */ /* 0x004fe20000000000 */
[----:B------:R-:W-:Y:S01]  /*0390*/  ULDC.64 UR14, c[0x0][0x290] ;  /* 0x0000a400000e7ab9 */ /* 0x000fe20000000a00 */
[----:B------:R-:W-:Y:S01]  /*03a0*/  ISETP.GE.AND P0, PT, R38, RZ, PT ;  /* 0x000000ff2600720c */ /* 0x000fe20003f06270 */
[----:B------:R-:W-:Y:S01]  /*03b0*/  ULDC.64 UR12, c[0x0][0x298] ;  /* 0x0000a600000c7ab9 */ /* 0x000fe20000000a00 */
[----:B------:R-:W-:Y:S02]  /*03c0*/  SHF.R.S32.HI R14, RZ, 0x1f, R44 ;  /* 0x0000001fff0e7819 */ /* 0x000fe4000001142c */
[----:B------:R-:W-:Y:S01]  /*03d0*/  SHF.R.S32.HI R35, RZ, 0x1f, R39 ;  /* 0x0000001fff237819 */ /* 0x000fe20000011427 */
[----:B-1----:R-:W1:Y:S08]  /*03e0*/  LDC R17, c[0x0][0x2ac] ;  /* 0x0000ab00ff117b82 */ /* 0x002e700000000800 */
[----:B------:R-:W2:Y:S01]  /*03f0*/  LDC.64 R20, c[0x0][0x248] ;  /* 0x00009200ff147b82 */ /* 0x000ea20000000a00 */
[----:B0-----:R-:W-:-:S07]  /*0400*/  IABS R12, R15 ;  /* 0x0000000f000c7213 */ /* 0x001fce0000000000 */
[----:B------:R-:W0:Y:S01]  /*0410*/  @P1 LDC.64 R18, c[0x0][0x230] ;  /* 0x00008c00ff121b82 */ /* 0x000e220000000a00 */
[----:B------:R-:W3:Y:S07]  /*0420*/  I2F.RP R10, R12 ;  /* 0x0000000c000a7306 */ /* 0x000eee0000209400 */
[----:B------:R-:W4:Y:S01]  /*0430*/  @P1 LDC.64 R26, c[0x0][0x228] ;  /* 0x00008a00ff1a1b82 */ /* 0x000f220000000a00 */
[----:B--2---:R-:W-:Y:S01]  /*0440*/  IMAD.WIDE R24, R38, 0x8, R20 ;  /* 0x0000000826187825 */ /* 0x004fe200078e0214 */
[----:B---3--:R-:W2:Y:S05]  /*0450*/  MUFU.RCP R10, R10 ;  /* 0x0000000a000a7308 */ /* 0x008eaa0000001000 */
[----:B------:R-:W3:Y:S01]  /*0460*/  LDG.E.64 R24, desc[UR8][R24.64] ;  /* 0x0000000818187981 */ /* 0x000ee2000c1e1b00 */
[----:B--2---:R-:W-:-:S04]  /*0470*/  IADD3 R8, R10, 0xffffffe, RZ ;  /* 0x0ffffffe0a087810 */ /* 0x004fc80007ffe0ff */
[----:B------:R2:W1:Y:S02]  /*0480*/  F2I.FTZ.U32.TRUNC.NTZ R9, R8 ;  /* 0x0000000800097305 */ /* 0x000464000021f000 */
[----:B--2---:R-:W-:Y:S02]  /*0490*/  MOV R8, RZ ;  /* 0x000000ff00087202 */ /* 0x004fe40000000f00 */
[----:B-1----:R-:W-:-:S05]  /*04a0*/  IADD3 R11, RZ, -R9, RZ ;  /* 0x80000009ff0b7210 */ /* 0x002fca0007ffe0ff */
[----:B------:R-:W-:-:S04]  /*04b0*/  IMAD R11, R11, R12, RZ ;  /* 0x0000000c0b0b7224 */ /* 0x000fc800078e02ff */
[----:B------:R-:W-:Y:S01]  /*04c0*/  IMAD.HI.U32 R9, R9, R11, R8 ;  /* 0x0000000b09097227 */ /* 0x000fe200078e0008 */
[----:B------:R-:W-:-:S04]  /*04d0*/  LOP3.LUT R8, R38, R15, RZ, 0x3c, !PT ;  /* 0x0000000f26087212 */ /* 0x000fc800078e3cff */
[----:B------:R-:W-:Y:S01]  /*04e0*/  ISETP.GE.AND P3, PT, R8, RZ, PT ;  /* 0x000000ff0800720c */ /* 0x000fe20003f66270 */
        /* <DEDUP_REMOVED lines=9> */
[----:B------:R-:W-:-:S04]  /*0580*/  IADD3 R8, R9, -R12, RZ ;  /* 0x8000000c09087210 */ /* 0x000fc80007ffe0ff */
[----:B------:R-:W-:Y:S01]  /*0590*/  SEL R56, R8, R9, !P6 ;  /* 0x0000000908387207 */ /* 0x000fe20007000000 */
[----:B------:R-:W-:-:S03]  /*05a0*/  IMAD.WIDE.U32 R8, R43, -0x77777777, RZ ;  /* 0x888888892b087825 */ /* 0x000fc600078e00ff */
[----:B------:R-:W-:Y:S02]  /*05b0*/  @!P0 IADD3 R56, -R56, RZ, RZ ;  /* 0x000000ff38388210 */ /* 0x000fe40007ffe1ff */
[----:B------:R-:W-:Y:S02]  /*05c0*/  @P4 IADD3 R11, R11, 0x1, RZ ;  /* 0x000000010b0b4810 */ /* 0x000fe40007ffe0ff */
[----:B------:R-:W-:Y:S02]  /*05d0*/  ISETP.NE.AND P4, PT, R15, RZ, PT ;  /* 0x000000ff0f00720c */ /* 0x000fe40003f85270 */
[----:B------:R-:W-:Y:S02]  /*05e0*/  SHF.R.U32.HI R8, RZ, 0x3, R9 ;  /* 0x00000003ff087819 */ /* 0x000fe40000011609 */
[----:B------:R-:W-:Y:S02]  /*05f0*/  SEL R56, R13, R56, !P4 ;  /* 0x000000380d387207 */ /* 0x000fe40006000000 */
[----:B------:R-:W-:Y:S01]  /*0600*/  @!P3 IADD3 R11, -R11, RZ, RZ ;  /* 0x000000ff0b0bb210 */ /* 0x000fe20007ffe1ff */
[----:B------:R-:W-:Y:S01]  /*0610*/  IMAD R10, R17, UR7, R8 ;  /* 0x00000007110a7c24 */ /* 0x000fe2000f8e0208 */
[----:B------:R-:W-:Y:S01]  /*0620*/  ISETP.GE.U32.AND P3, PT, R39, UR14, PT ;  /* 0x0000000e27007c0c */ /* 0x000fe2000bf66070 */
[----:B------:R-:W-:Y:S01]  /*0630*/  IMAD R29, R56, 0x1e, RZ ;  /* 0x0000001e381d7824 */ /* 0x000fe200078e02ff */
[----:B------:R-:W-:Y:S01]  /*0640*/  SEL R11, R13, R11, !P4 ;  /* 0x0000000b0d0b7207 */ /* 0x000fe20006000000 */
[----:B------:R-:W1:Y:S01]  /*0650*/  @P1 LDC.64 R8, c[0x0][0x288] ;  /* 0x0000a200ff081b82 */ /* 0x000e620000000a00 */
[----:B------:R-:W-:-:S02]  /*0660*/  IADD3 R10, R10, 0x40, RZ ;  /* 0x000000400a0a7810 */ /* 0x000fc40007ffe0ff */
[----:B------:R-:W-:Y:S02]  /*0670*/  IADD3 R58, P0, R44, R29, RZ ;  /* 0x0000001d2c3a7210 */ /* 0x000fe40007f1e0ff */
[----:B------:R-:W-:Y:S02]  /*0680*/  SHF.R.S32.HI R12, RZ, 0x1f, R11 ;  /* 0x0000001fff0c7819 */ /* 0x000fe4000001140b */
[----:B------:R-:W-:Y:S01]  /*0690*/  LEA.HI.X.SX32 R59, R29, R14, 0x1, P0 ;  /* 0x0000000e1d3b7211 */ /* 0x000fe200000f0eff */
[----:B------:R-:W2:Y:S01]  /*06a0*/  @P2 LDC.64 R16, c[0x0][0x228] ;  /* 0x00008a00ff102b82 */ /* 0x000ea20000000a00 */
[----:B------:R-:W-:Y:S01]  /*06b0*/  ISETP.GE.U32.AND P0, PT, R10, UR14, PT ;  /* 0x0000000e0a007c0c */ /* 0x000fe2000bf06070 */
[----:B------:R-:W-:Y:S01]  /*06c0*/  IMAD R12, R12, UR12, RZ ;  /* 0x0000000c0c0c7c24 */ /* 0x000fe2000f8e02ff */
[----:B------:R-:W-:Y:S01]  /*06d0*/  SHF.R.S32.HI R10, RZ, 0x1f, R10 ;  /* 0x0000001fff0a7819 */ /* 0x000fe2000001140a */
[----:B------:R-:W-:Y:S01]  /*06e0*/  IMAD.WIDE.U32 R58, R11, UR12, R58 ;  /* 0x0000000c0b3a7c25 */ /* 0x000fe2000f8e003a */
[----:B------:R-:W-:-:S02]  /*06f0*/  ISETP.GE.AND.EX P3, PT, R35, UR15, PT, P3 ;  /* 0x0000000f23007c0c */ /* 0x000fc4000bf66330 */
[----:B------:R-:W-:Y:S01]  /*0700*/  ISETP.GE.AND.EX P0, PT, R10, UR15, PT, P0 ;  /* 0x0000000f0a007c0c */ /* 0x000fe2000bf06300 */
[----:B------:R-:W-:Y:S01]  /*0710*/  IMAD R61, R11, UR13, R12 ;  /* 0x0000000d0b3d7c24 */ /* 0x000fe2000f8e020c */
[----:B------:R-:W-:Y:S01]  /*0720*/  SHF.R.S32.HI R13, RZ, 0x1f, R42 ;  /* 0x0000001fff0d7819 */ /* 0x000fe2000001142a */
[----:B------:R-:W4:Y:S01]  /*0730*/  @P2 LDC.64 R10, c[0x0][0x288] ;  /* 0x0000a200ff0a2b82 */ /* 0x000f220000000a00 */
[C---:B------:R-:W-:Y:S02]  /*0740*/  ISETP.LT.U32.AND P0, PT, R43.reuse, 0x1e0, !P0 ;  /* 0x000001e02b00780c */ /* 0x040fe40004701070 */
[----:B------:R-:W-:Y:S02]  /*0750*/  ISETP.GT.U32.OR P3, PT, R43, 0x1df, P3 ;  /* 0x000001df2b00780c */ /* 0x000fe40001f64470 */
[----:B------:R-:W-:Y:S01]  /*0760*/  IADD3 R61, R59, R61, RZ ;  /* 0x0000003d3b3d7210 */ /* 0x000fe20007ffe0ff */
[----:B-1----:R-:W-:Y:S01]  /*0770*/  @P1 IMAD R12, R13, R8, RZ ;  /* 0x000000080d0c1224 */ /* 0x002fe200078e02ff */
[----:B------:R-:W-:-:S02]  /*0780*/  @P1 MOV R60, R58 ;  /* 0x0000003a003c1202 */ /* 0x000fc40000000f00 */
[----:B------:R-:W-:Y:S01]  /*0790*/  @P2 MOV R46, R58 ;  /* 0x0000003a002e2202 */ /* 0x000fe20000000f00 */
[C---:B------:R-:W-:Y:S01]  /*07a0*/  @P1 IMAD R13, R42.reuse, R9, R12 ;  /* 0x000000092a0d1224 */ /* 0x040fe200078e020c */
[----:B------:R-:W-:Y:S01]  /*07b0*/  @P2 MOV R47, R61 ;  /* 0x0000003d002f2202 */ /* 0x000fe20000000f00 */
[----:B------:R-:W-:Y:S02]  /*07c0*/  @P1 IMAD.WIDE.U32 R14, R42, R8, R60 ;  /* 0x000000082a0e1225 */ /* 0x000fe400078e003c */
[----:B------:R-:W1:Y:S01]  /*07d0*/  @P0 LDC.64 R8, c[0x0][0x288] ;  /* 0x0000a200ff080b82 */ /* 0x000e620000000a00 */
[----:B------:R-:W-:Y:S02]  /*07e0*/  @P1 SHF.L.U32 R23, R14, 0x2, RZ ;  /* 0x000000020e171819 */ /* 0x000fe400000006ff */
[----:B------:R-:W-:Y:S02]  /*07f0*/  @P1 IADD3 R15, R15, R13, RZ ;  /* 0x0000000d0f0f1210 */ /* 0x000fe40007ffe0ff */
[----:B0-----:R-:W-:-:S03]  /*0800*/  @P1 IADD3 R30, P4, R23, R18, RZ ;  /* 0x00000012171e1210 */ /* 0x001fc60007f9e0ff */
[----:B------:R-:W0:Y:S01]  /*0810*/  @!P3 LDC.64 R12, c[0x0][0x288] ;  /* 0x0000a200ff0cbb82 */ /* 0x000e220000000a00 */
[----:B------:R-:W-:Y:S01]  /*0820*/  @P1 SHF.L.U64.HI R22, R14, 0x2, R15 ;  /* 0x000000020e161819 */ /* 0x000fe2000001020f */
[----:B----4-:R-:W-:Y:S01]  /*0830*/  @P2 IMAD R18, R7, R10, RZ ;  /* 0x0000000a07122224 */ /* 0x010fe200078e02ff */
[----:B------:R-:W-:Y:S01]  /*0840*/  @P1 IADD3 R26, P5, R23, R26, RZ ;  /* 0x0000001a171a1210 */ /* 0x000fe20007fbe0ff */
[C---:B------:R-:W-:Y:S01]  /*0850*/  @P2 IMAD.WIDE.U32 R46, R41.reuse, R10, R46 ;  /* 0x0000000a292e2225 */ /* 0x040fe200078e002e */
[C---:B------:R-:W-:Y:S02]  /*0860*/  @P1 IADD3.X R31, R22.reuse, R19, RZ, P4, !PT ;  /* 0x00000013161f1210 */ /* 0x040fe400027fe4ff */
[----:B------:R-:W-:Y:S01]  /*0870*/  @P1 IADD3.X R27, R22, R27, RZ, P5, !PT ;  /* 0x0000001b161b1210 */ /* 0x000fe20002ffe4ff */
[----:B------:R-:W4:Y:S01]  /*0880*/  @P2 LDC.64 R14, c[0x0][0x230] ;  /* 0x00008c00ff0e2b82 */ /* 0x000f220000000a00 */
[----:B------:R-:W-:-:S07]  /*0890*/  @P2 IMAD R11, R41, R11, R18 ;  /* 0x0000000b290b2224 */ /* 0x000fce00078e0212 */
[----:B------:R-:W4:Y:S01]  /*08a0*/  @P0 LDC.64 R18, c[0x0][0x230] ;  /* 0x00008c00ff120b82 */ /* 0x000f220000000a00 */
[----:B------:R-:W-:Y:S01]  /*08b0*/  @P2 IADD3 R45, R47, R11, RZ ;  /* 0x0000000b2f2d2210 */ /* 0x000fe20007ffe0ff */
[----:B-1----:R-:W-:Y:S01]  /*08c0*/  @P0 IMAD R36, R5, R8, RZ ;  /* 0x0000000805240224 */ /* 0x002fe200078e02ff */
[----:B------:R-:W-:-:S05]  /*08d0*/  @P0 MOV R48, R58 ;  /* 0x0000003a00300202 */ /* 0x000fca0000000f00 */
[----:B------:R-:W1:Y:S01]  /*08e0*/  @P0 LDC.64 R20, c[0x0][0x228] ;  /* 0x00008a00ff140b82 */ /* 0x000e620000000a00 */
[----:B------:R-:W-:-:S07]  /*08f0*/  @P0 MOV R49, R61 ;  /* 0x0000003d00310202 */ /* 0x000fce0000000f00 */
[----:B------:R-:W1:Y:S08]  /*0900*/  @!P3 LDC.64 R22, c[0x0][0x230] ;  /* 0x00008c00ff16bb82 */ /* 0x000e700000000a00 */
[----:B------:R-:W1:Y:S01]  /*0910*/  @!P3 LDC.64 R10, c[0x0][0x228] ;  /* 0x00008a00ff0abb82 */ /* 0x000e620000000a00 */
[----:B------:R-:W-:Y:S01]  /*0920*/  @P2 SHF.L.U64.HI R28, R46, 0x2, R45 ;  /* 0x000000022e1c2819 */ /* 0x000fe2000001022d */
[----:B------:R-:W-:Y:S01]  /*0930*/  @P0 IMAD R45, R40, R9, R36 ;  /* 0x00000009282d0224 */ /* 0x000fe200078e0224 */
[----:B------:R-:W-:Y:S01]  /*0940*/  @P2 SHF.L.U32 R47, R46, 0x2, RZ ;  /* 0x000000022e2f2819 */ /* 0x000fe200000006ff */
[----:B------:R-:W-:Y:S01]  /*0950*/  @P0 IMAD.WIDE.U32 R48, R40, R8, R48 ;  /* 0x0000000828300225 */ /* 0x000fe200078e0030 */
[----:B------:R-:W-:-:S02]  /*0960*/  @!P3 MOV R8, R58 ;  /* 0x0000003a0008b202 */ /* 0x000fc40000000f00 */
[----:B------:R-:W-:Y:S01]  /*0970*/  @!P3 MOV R9, R61 ;  /* 0x0000003d0009b202 */ /* 0x000fe20000000f00 */
[----:B0-----:R-:W-:Y:S01]  /*0980*/  @!P3 IMAD R36, R35, R12, RZ ;  /* 0x0000000c2324b224 */ /* 0x001fe200078e02ff */
[----:B--2---:R-:W-:Y:S02]  /*0990*/  @P2 IADD3 R46, P5, R47, R16, RZ ;  /* 0x000000102f2e2210 */ /* 0x004fe40007fbe0ff */
[----:B------:R-:W-:Y:S01]  /*09a0*/  @P0 IADD3 R45, R49, R45, RZ ;  /* 0x0000002d312d0210 */ /* 0x000fe20007ffe0ff */
[C---:B------:R-:W-:Y:S01]  /*09b0*/  @!P3 IMAD R13, R39.reuse, R13, R36 ;  /* 0x0000000d270db224 */ /* 0x040fe200078e0224 */
[----:B------:R-:W-:Y:S01]  /*09c0*/  @P0 SHF.L.U32 R51, R48, 0x2, RZ ;  /* 0x0000000230330819 */ /* 0x000fe200000006ff */
[----:B------:R-:W-:Y:S01]  /*09d0*/  @!P3 IMAD.WIDE.U32 R8, R39, R12, R8 ;  /* 0x0000000c2708b225 */ /* 0x000fe200078e0008 */
[----:B----4-:R-:W-:Y:S02]  /*09e0*/  @P2 IADD3 R52, P4, R47, R14, RZ ;  /* 0x0000000e2f342210 */ /* 0x010fe40007f9e0ff */
[----:B------:R-:W-:-:S02]  /*09f0*/  @P2 IADD3.X R47, R28, R17, RZ, P5, !PT ;  /* 0x000000111c2f2210 */ /* 0x000fc40002ffe4ff */
[----:B------:R-:W-:Y:S02]  /*0a00*/  @P0 SHF.L.U64.HI R16, R48, 0x2, R45 ;  /* 0x0000000230100819 */ /* 0x000fe4000001022d */
[----:B------:R-:W-:Y:S02]  /*0a10*/  @P0 IADD3 R12, P5, R51, R18, RZ ;  /* 0x00000012330c0210 */ /* 0x000fe40007fbe0ff */
[----:B------:R-:W-:Y:S02]  /*0a20*/  @!P3 IADD3 R9, R9, R13, RZ ;  /* 0x0000000d0909b210 */ /* 0x000fe40007ffe0ff */
[----:B------:R-:W-:Y:S02]  /*0a30*/  @!P3 SHF.L.U32 R55, R8, 0x2, RZ ;  /* 0x000000020837b819 */ /* 0x000fe400000006ff */
[----:B------:R-:W-:Y:S02]  /*0a40*/  @P2 IADD3.X R53, R28, R15, RZ, P4, !PT ;  /* 0x0000000f1c352210 */ /* 0x000fe400027fe4ff */
[----:B------:R-:W-:-:S02]  /*0a50*/  @P0 IADD3.X R13, R16, R19, RZ, P5, !PT ;  /* 0x00000013100d0210 */ /* 0x000fc40002ffe4ff */
[----:B-1----:R-:W-:Y:S02]  /*0a60*/  @P0 IADD3 R50, P6, R51, R20, RZ ;  /* 0x0000001433320210 */ /* 0x002fe40007fde0ff */
[----:B------:R-:W-:Y:S02]  /*0a70*/  @!P3 SHF.L.U64.HI R14, R8, 0x2, R9 ;  /* 0x00000002080eb819 */ /* 0x000fe40000010209 */
[C---:B------:R-:W-:Y:S02]  /*0a80*/  @!P3 IADD3 R48, P4, R55.reuse, R22, RZ ;  /* 0x000000163730b210 */ /* 0x040fe40007f9e0ff */
[----:B------:R-:W-:Y:S02]  /*0a90*/  @!P3 IADD3 R54, P5, R55, R10, RZ ;  /* 0x0000000a3736b210 */ /* 0x000fe40007fbe0ff */
[----:B------:R-:W-:Y:S02]  /*0aa0*/  @P0 IADD3.X R51, R16, R21, RZ, P6, !PT ;  /* 0x0000001510330210 */ /* 0x000fe400037fe4ff */
[----:B------:R-:W-:-:S02]  /*0ab0*/  CS2R R20, SRZ ;  /* 0x0000000000147805 */ /* 0x000fc4000001ff00 */
[C---:B------:R-:W-:Y:S02]  /*0ac0*/  @!P3 IADD3.X R49, R14.reuse, R23, RZ, P4, !PT ;  /* 0x000000170e31b210 */ /* 0x040fe400027fe4ff */
[----:B------:R-:W-:Y:S02]  /*0ad0*/  CS2R R22, SRZ ;  /* 0x0000000000167805 */ /* 0x000fe4000001ff00 */
[----:B------:R-:W-:Y:S02]  /*0ae0*/  @!P3 IADD3.X R55, R14, R11, RZ, P5, !PT ;  /* 0x0000000b0e37b210 */ /* 0x000fe40002ffe4ff */
[----:B------:R-:W-:Y:S02]  /*0af0*/  CS2R R16, SRZ ;  /* 0x0000000000107805 */ /* 0x000fe4000001ff00 */
[----:B------:R-:W-:Y:S01]  /*0b00*/  CS2R R14, SRZ ;  /* 0x00000000000e7805 */ /* 0x000fe2000001ff00 */
[----:B------:R-:W5:Y:S04]  /*0b10*/  @P2 LDG.E.64 R20, desc[UR8][R52.64] ;  /* 0x0000000834142981 */ /* 0x000f68000c1e1b00 */
[----:B------:R-:W5:Y:S04]  /*0b20*/  @P1 LDG.E.64 R22, desc[UR8][R30.64] ;  /* 0x000000081e161981 */ /* 0x000f68000c1e1b00 */
[----:B------:R-:W5:Y:S04]  /*0b30*/  @!P3 LDG.E.64 R16, desc[UR8][R48.64] ;  /* 0x000000083010b981 */ /* 0x000f68000c1e1b00 */
[----:B------:R-:W5:Y:S01]  /*0b40*/  @!P3 LDG.E.64 R14, desc[UR8][R54.64] ;  /* 0x00000008360eb981 */ /* 0x000f62000c1e1b00 */
[----:B------:R-:W-:-:S02]  /*0b50*/  CS2R R18, SRZ ;  /* 0x0000000000127805 */ /* 0x000fc4000001ff00 */
[----:B------:R-:W-:Y:S02]  /*0b60*/  MOV R9, RZ ;  /* 0x000000ff00097202 */ /* 0x000fe40000000f00 */
[----:B------:R-:W-:Y:S02]  /*0b70*/  MOV R8, RZ ;  /* 0x000000ff00087202 */ /* 0x000fe40000000f00 */
[----:B------:R0:W5:Y:S04]  /*0b80*/  @P0 LDG.E.64 R18, desc[UR8][R12.64] ;  /* 0x000000080c120981 */ /* 0x000168000c1e1b00 */
[----:B------:R3:W5:Y:S01]  /*0b90*/  @P1 LDG.E.64 R8, desc[UR8][R26.64] ;  /* 0x000000081a081981 */ /* 0x000762000c1e1b00 */
[----:B0-----:R-:W-:-:S06]  /*0ba0*/  CS2R R12, SRZ ;  /* 0x00000000000c7805 */ /* 0x001fcc000001ff00 */
[----:B------:R-:W5:Y:S01]  /*0bb0*/  @P0 LDG.E.64 R12, desc[UR8][R50.64] ;  /* 0x00000008320c0981 */ /* 0x000f62000c1e1b00 */
[----:B---3--:R-:W-:-:S05]  /*0bc0*/  FFMA.FTZ R26, -R24, R24, R25 ;  /* 0x00000018181a7223 */ /* 0x008fca0000010119 */
[----:B------:R-:W-:-:S13]  /*0bd0*/  FSETP.GTU.FTZ.AND P0, PT, R26, RZ, PT ;  /* 0x000000ff1a00720b */ /* 0x000fda0003f1c000 */
[----:B------:R-:W0:Y:S01]  /*0be0*/  @P0 LDC R25, c[0x0][0x250] ;  /* 0x00009400ff190b82 */ /* 0x000e220000000800 */
[----:B------:R-:W-:Y:S02]  /*0bf0*/  MOV R45, 0x3f800000 ;  /* 0x3f800000002d7802 */ /* 0x000fe40000000f00 */
[----:B------:R-:W-:Y:S01]  /*0c00*/  CS2R R10, SRZ ;  /* 0x00000000000a7805 */ /* 0x000fe2000001ff00 */
[----:B------:R-:W-:Y:S01]  /*0c10*/  BSSY B0, `(.L_x_1604) ;  /* 0x0000019000007945 */ /* 0x000fe20003800000 */
[----:B------:R-:W-:Y:S02]  /*0c20*/  MOV R36, RZ ;  /* 0x000000ff00247202 */ /* 0x000fe40000000f00 */
[----:B------:R-:W-:Y:S02]  /*0c30*/  MOV R35, RZ ;  /* 0x000000ff00237202 */ /* 0x000fe40000000f00 */
[----:B------:R1:W5:Y:S01]  /*0c40*/  @P2 LDG.E.64 R10, desc[UR8][R46.64] ;  /* 0x000000082e0a2981 */ /* 0x000362000c1e1b00 */
[----:B0-----:R-:W-:-:S04]  /*0c50*/  @P0 FADD.FTZ R25, R26, R25 ;  /* 0x000000191a190221 */ /* 0x001fc80000010000 */
[----:B------:R0:W2:Y:S01]  /*0c60*/  @P0 MUFU.RSQ R45, R25 ;  /* 0x00000019002d0308 */ /* 0x0000a20000001400 */
[----:B------:R-:W-:Y:S02]  /*0c70*/  ISETP.GT.U32.AND P0, PT, R43, 0x1df, PT ;  /* 0x000001df2b00780c */ /* 0x000fe40003f04070 */
[----:B-1----:R-:W-:-:S11]  /*0c80*/  CS2R R46, SRZ ;  /* 0x00000000002e7805 */ /* 0x002fd6000001ff00 */
[----:B0-----:R-:W-:Y:S05]  /*0c90*/  @P0 BRA `(.L_x_1605) ;  /* 0x0000000000400947 */ /* 0x001fea0003800000 */
[----:B------:R-:W-:Y:S01]  /*0ca0*/  ISETP.NE.AND P0, PT, RZ, UR10, PT ;  /* 0x0000000aff007c0c */ /* 0x000fe2000bf05270 */
[----:B------:R-:W0:Y:S01]  /*0cb0*/  LDC.64 R30, c[0x0][0x238] ;  /* 0x00008e00ff1e7b82 */ /* 0x000e220000000a00 */
[----:B------:R-:W-:-:S04]  /*0cc0*/  IADD3 R29, R44, R29, RZ ;  /* 0x0000001d2c1d7210 */ /* 0x000fc80007ffe0ff */
[----:B------:R-:W-:-:S07]  /*0cd0*/  SHF.R.S32.HI R28, RZ, 0x1f, R29 ;  /* 0x0000001fff1c7819 */ /* 0x000fce000001141d */
[----:B------:R-:W1:Y:S01]  /*0ce0*/  @P0 LDC.64 R26, c[0x0][0x240] ;  /* 0x00009000ff1a0b82 */ /* 0x000e620000000a00 */
[----:B0-----:R-:W-:-:S05]  /*0cf0*/  IMAD.WIDE R30, R29, 0x2, R30 ;  /* 0x000000021d1e7825 */ /* 0x001fca00078e021e */
[----:B------:R-:W3:Y:S04]  /*0d00*/  LDG.E.U16 R47, desc[UR8][R30.64] ;  /* 0x000000081e2f7981 */ /* 0x000ee8000c1e1500 */
[----:B------:R-:W4:Y:S01]  /*0d10*/  LDG.E.U16 R46, desc[UR8][R30.64+0x2] ;  /* 0x000002081e2e7981 */ /* 0x000f22000c1e1500 */
[----:B-1----:R-:W-:-:S04]  /*0d20*/  @P0 LEA R26, P3, R29, R26, 0x1 ;  /* 0x0000001a1d1a0211 */ /* 0x002fc800078608ff */
[----:B------:R-:W-:-:S05]  /*0d30*/  @P0 LEA.HI.X R27, R29, R27, R28, 0x1, P3 ;  /* 0x0000001b1d1b0211 */ /* 0x000fca00018f0c1c */
[----:B------:R-:W2:Y:S04]  /*0d40*/  @P0 LDG.E.U16 R28, desc[UR8][R26.64] ;  /* 0x000000081a1c0981 */ /* 0x000ea8000c1e1500 */
[----:B------:R-:W2:Y:S01]  /*0d50*/  @P0 LDG.E.U16 R25, desc[UR8][R26.64+0x2] ;  /* 0x000002081a190981 */ /* 0x000ea2000c1e1500 */
[----:B---3--:R-:W-:Y:S02]  /*0d60*/  SHF.L.U32 R47, R47, 0x10, RZ ;  /* 0x000000102f2f7819 */ /* 0x008fe400000006ff */
[----:B----4-:R-:W-:Y:S02]  /*0d70*/  SHF.L.U32 R46, R46, 0x10, RZ ;  /* 0x000000102e2e7819 */ /* 0x010fe400000006ff */
[----:B--2---:R-:W-:Y:S02]  /*0d80*/  @P0 SHF.L.U32 R36, R28, 0x10, RZ ;  /* 0x000000101c240819 */ /* 0x004fe400000006ff */
[----:B------:R-:W-:-:S07]  /*0d90*/  @P0 SHF.L.U32 R35, R25, 0x10, RZ ;  /* 0x0000001019230819 */ /* 0x000fce00000006ff */
.L_x_1605:
[----:B------:R-:W-:Y:S05]  /*0da0*/  BSYNC B0 ;  /* 0x0000000000007941 */ /* 0x000fea0003800000 */
.L_x_1604:
[----:B------:R-:W-:Y:S01]  /*0db0*/  ISETP.NE.AND P3, PT, RZ, UR10, PT ;  /* 0x0000000aff007c0c */ /* 0x000fe2000bf65270 */
[C---:B-----5:R-:W-:Y:S01]  /*0dc0*/  FADD.FTZ R28, -R24.reuse, R22 ;  /* 0x00000016181c7221 */ /* 0x060fe20000010100 */
[C---:B------:R-:W-:Y:S01]  /*0dd0*/  FADD.FTZ R52, -R24.reuse, R23 ;  /* 0x0000001718347221 */ /* 0x040fe20000010100 */
[C---:B------:R-:W-:Y:S01]  /*0de0*/  FADD.FTZ R26, -R24.reuse, R20 ;  /* 0x00000014181a7221 */ /* 0x040fe20000010100 */
[----:B------:R-:W-:Y:S01]  /*0df0*/  FADD.FTZ R48, -R24, R21 ;  /* 0x0000001518307221 */ /* 0x000fe20000010100 */
[----:B------:R-:W-:Y:S01]  /*0e00*/  MOV R22, R8 ;  /* 0x0000000800167202 */ /* 0x000fe20000000f00 */
[----:B--2---:R-:W-:Y:S01]  /*0e10*/  FMUL.FTZ R53, R28, R45 ;  /* 0x0000002d1c357220 */ /* 0x004fe20000410000 */
        /* <DEDUP_REMOVED lines=22> */
.L_x_1606:
        /* <DEDUP_REMOVED lines=26> */
.L_x_1607:
        /* <DEDUP_REMOVED lines=31> */
.L_x_1608:
        /* <DEDUP_REMOVED lines=8> */
[----:B------:R-:W-:Y:S01]  /*1390*/  FMUL.FTZ R55, R30, R45 ;  /* 0x0000002d1e377220 */ /* 0x000fe20000410000 */
        /* <DEDUP_REMOVED lines=22> */
.L_x_1609:
[----:B------:R-:W-:Y:S01]  /*1500*/  FFMA.FTZ R28, R50, R27, R25 ;  /* 0x0000001b321c7223 */ /* 0x000fe20000010019 */
[----:B------:R-:W-:Y:S01]  /*1510*/  FMUL.FTZ R24, R26, R47 ;  /* 0x0000002f1a187220 */ /* 0x000fe20000410000 */
[----:B------:R-:W-:Y:S01]  /*1520*/  FADD.FTZ R27, R27, R16 ;  /* 0x000000101b1b7221 */ /* 0x000fe20000010000 */
[----:B------:R-:W-:Y:S01]  /*1530*/  ISETP.GT.AND P0, PT, R32, 0x1e, PT ;  /* 0x0000001e2000780c */ /* 0x000fe20003f04270 */
[----:B------:R-:W0:Y:S01]  /*1540*/  S2UR UR11, SR_CgaCtaId ;  /* 0x00000000000b79c3 */ /* 0x000e220000008800 */
[----:B------:R-:W-:Y:S01]  /*1550*/  FFMA.FTZ R25, R55, R24, R28 ;  /* 0x0000001837197223 */ /* 0x000fe2000001001c */
[----:B------:R-:W-:Y:S01]  /*1560*/  FMUL.FTZ R28, R17, R46 ;  /* 0x0000002e111c7220 */ /* 0x000fe20000410000 */
[----:B------:R-:W-:Y:S01]  /*1570*/  FADD.FTZ R27, R27, R24 ;  /* 0x000000181b1b7221 */ /* 0x000fe20000010000 */
[----:B------:R-:W-:Y:S01]  /*1580*/  FFMA.FTZ R24, R53, R22, RZ ;  /* 0x0000001635187223 */ /* 0x000fe200000100ff */
[----:B------:R-:W-:Y:S01]  /*1590*/  FADD.FTZ R29, RZ, R22 ;  /* 0x00000016ff1d7221 */ /* 0x000fe20000010000 */
[----:B------:R-:W-:Y:S01]  /*15a0*/  FFMA.FTZ R16, R54, R28, R25 ;  /* 0x0000001c36107223 */ /* 0x000fe20000010019 */
[----:B------:R-:W-:Y:S01]  /*15b0*/  FADD.FTZ R28, R28, R27 ;  /* 0x0000001b1c1c7221 */ /* 0x000fe20000010000 */
[----:B------:R-:W-:Y:S01]  /*15c0*/  FFMA.FTZ R22, R49, R20, R24 ;  /* 0x0000001431167223 */ /* 0x000fe20000010018 */
[----:B------:R-:W-:Y:S01]  /*15d0*/  FADD.FTZ R29, R29, R20 ;  /* 0x000000141d1d7221 */ /* 0x000fe20000010000 */
[----:B------:R-:W-:Y:S01]  /*15e0*/  FADD.FTZ R20, RZ, R23 ;  /* 0x00000017ff147221 */ /* 0x000fe20000010000 */
[----:B------:R-:W1:Y:S01]  /*15f0*/  SHFL.DOWN PT, R25, R16, 0x1, 0x1f ;  /* 0x08201f0010197f89 */ /* 0x000e6200000e0000 */
[----:B------:R-:W-:Y:S01]  /*1600*/  FFMA.FTZ R23, R52, R23, RZ ;  /* 0x0000001734177223 */ /* 0x000fe200000100ff */
[----:B------:R-:W-:Y:S01]  /*1610*/  UMOV UR6, 0x400 ;  /* 0x0000040000067882 */ /* 0x000fe20000000000 */
[----:B------:R-:W-:Y:S01]  /*1620*/  FADD.FTZ R20, R20, R21 ;  /* 0x0000001514147221 */ /* 0x000fe20000010000 */
[----:B------:R-:W2:Y:S01]  /*1630*/  SHFL.DOWN PT, R27, R28, 0x1, 0x1f ;  /* 0x08201f001c1b7f89 */ /* 0x000ea200000e0000 */
[----:B------:R-:W-:Y:S01]  /*1640*/  UIADD3 UR5, UR6, 0xa0, URZ ;  /* 0x000000a006057890 */ /* 0x000fe2000fffe03f */
[----:B------:R-:W-:Y:S01]  /*1650*/  FFMA.FTZ R23, R48, R21, R23 ;  /* 0x0000001530177223 */ /* 0x000fe20000010017 */
[----:B------:R-:W-:Y:S01]  /*1660*/  FFMA.FTZ R22, R51, R18, R22 ;  /* 0x0000001233167223 */ /* 0x000fe20000010016 */
[----:B------:R-:W-:Y:S01]  /*1670*/  ISETP.NE.AND P4, PT, R43, RZ, PT ;  /* 0x000000ff2b00720c */ /* 0x000fe20003f85270 */
[----:B------:R-:W-:Y:S01]  /*1680*/  FADD.FTZ R29, R29, R18 ;  /* 0x000000121d1d7221 */ /* 0x000fe20000010000 */
[----:B------:R-:W-:Y:S01]  /*1690*/  FADD.FTZ R20, R20, R19 ;  /* 0x0000001314147221 */ /* 0x000fe20000010000 */
[----:B------:R-:W-:Y:S01]  /*16a0*/  FFMA.FTZ R23, R50, R19, R23 ;  /* 0x0000001332177223 */ /* 0x000fe20000010017 */
[----:B------:R-:W-:Y:S01]  /*16b0*/  FFMA.FTZ R24, R55, R26, R22 ;  /* 0x0000001a37187223 */ /* 0x000fe20000010016 */
[----:B0-----:R-:W-:Y:S01]  /*16c0*/  ULEA UR5, UR11, UR5, 0x18 ;  /* 0x000000050b057291 */ /* 0x001fe2000f8ec03f */
[----:B------:R-:W-:Y:S01]  /*16d0*/  FADD.FTZ R26, R29, R26 ;  /* 0x0000001a1d1a7221 */ /* 0x000fe20000010000 */
[----:B------:R-:W-:Y:S01]  /*16e0*/  BSSY B0, `(.L_x_1610) ;  /* 0x0000046000007945 */ /* 0x000fe20003800000 */
[----:B------:R-:W-:-:S03]  /*16f0*/  ISETP.GT.U32.AND P5, PT, R43, 0xe, PT ;  /* 0x0000000e2b00780c */ /* 0x000fc60003fa4070 */
        /* <DEDUP_REMOVED lines=23> */
[----:B-1----:R-:W-:Y:S01]  /*1870*/  @!P0 FADD.FTZ R28, R28, R27 ;  /* 0x0000001b1c1c8221 */ /* 0x002fe20000010000 */
[----:B------:R-:W-:Y:S01]  /*1880*/  ISETP.NE.AND P0, PT, R32, RZ, PT ;  /* 0x000000ff2000720c */ /* 0x000fe20003f05270 */
[----:B------:R-:W-:-:S03]  /*1890*/  FADD.FTZ R27, R20, R17 ;  /* 0x00000011141b7221 */ /* 0x000fc60000010000 */
[----:B------:R-:W-:Y:S02]  /*18a0*/  MOV R17, R28 ;  /* 0x0000001c00117202 */ /* 0x000fe40000000f00 */
[----:B------:R0:W-:Y:S07]  /*18b0*/  STS.128 [R57], R24 ;  /* 0x0000001839007388 */ /* 0x0001ee0000000c00 */
        /* <DEDUP_REMOVED lines=9> */
[----:B------:R-:W-:Y:S02]  /*1950*/  FADD.FTZ R20, R16, R21 ;  /* 0x0000001510147221 */ /* 0x000fe40000010000 */
[----:B------:R-:W0:Y:S01]  /*1960*/  LDS.128 R16, [UR5+0x30] ;  /* 0x00003005ff107984 */ /* 0x000e220008000c00 */
        /* <DEDUP_REMOVED lines=29> */
.L_x_1611:
[----:B------:R-:W-:Y:S05]  /*1b40*/  BSYNC B0 ;  /* 0x0000000000007941 */ /* 0x000fea0003800000 */
.L_x_1610:
        /* <DEDUP_REMOVED lines=144> */
[----:B0-----:R-:W-:Y:S01]  /*2450*/  FADD.FTZ R19, R19, R24 ;  /* 0x0000001813137221 */ /* 0x001fe20000010000 */
[----:B------:R-:W-:Y:S01]  /*2460*/  FADD.FTZ R24, R20, R25 ;  /* 0x0000001914187221 */ /* 0x000fe20000010000 */
[----:B------:R-:W-:Y:S01]  /*2470*/  FADD.FTZ R25, R29, R26 ;  /* 0x0000001a1d197221 */ /* 0x000fe20000010000 */
[----:B------:R-:W0:Y:S01]  /*2480*/  LDS.128 R20, [R57+0x1c20] ;  /* 0x001c200039147984 */ /* 0x000e220000000c00 */
[----:B------:R-:W-:-:S03]  /*2490*/  FADD.FTZ R18, R18, R27 ;  /* 0x0000001b12127221 */ /* 0x000fc60000010000 */
[----:B------:R-:W1:Y:S01]  /*24a0*/  LDS.128 R28, [R57+0x1d10] ;  /* 0x001d1000391c7984 */ /* 0x000e620000000c00 */
[----:B0-----:R-:W-:Y:S01]  /*24b0*/  FADD.FTZ R19, R19, R20 ;  /* 0x0000001413137221 */ /* 0x001fe20000010000 */
[----:B------:R-:W-:Y:S01]  /*24c0*/  FADD.FTZ R20, R24, R21 ;  /* 0x0000001518147221 */ /* 0x000fe20000010000 */
[----:B------:R-:W-:Y:S01]  /*24d0*/  FADD.FTZ R21, R25, R22 ;  /* 0x0000001619157221 */ /* 0x000fe20000010000 */
[----:B------:R-:W-:Y:S01]  /*24e0*/  FADD.FTZ R18, R18, R23 ;  /* 0x0000001712127221 */ /* 0x000fe20000010000 */
[----:B-1----:R-:W-:Y:S01]  /*24f0*/  FADD.FTZ R24, R19, R28 ;  /* 0x0000001c13187221 */ /* 0x002fe20000010000 */
[----:B------:R-:W-:Y:S01]  /*2500*/  FADD.FTZ R25, R20, R29 ;  /* 0x0000001d14197221 */ /* 0x000fe20000010000 */
[----:B------:R-:W-:Y:S01]  /*2510*/  FADD.FTZ R26, R21, R30 ;  /* 0x0000001e151a7221 */ /* 0x000fe20000010000 */
[----:B------:R-:W-:-:S07]  /*2520*/  FADD.FTZ R27, R18, R31 ;  /* 0x0000001f121b7221 */ /* 0x000fce0000010000 */
.L_x_1613:
[----:B------:R-:W-:Y:S05]  /*2530*/  BSYNC B0 ;  /* 0x0000000000007941 */ /* 0x000fea0003800000 */
.L_x_1612:
        /* <DEDUP_REMOVED lines=12> */
[----:B0-----:R-:W-:-:S03]  /*2600*/  IADD3.X R57, R21, R6, RZ, P6, !PT ;  /* 0x0000000615397210 */ /* 0x001fc600037fe4ff */
[----:B------:R2:W-:Y:S01]  /*2610*/  REDG.E.ADD.F32.FTZ.RN.STRONG.GPU desc[UR8][R30.64], R25 ;  /* 0x000000191e0079a6 */ /* 0x0005e2000c10f388 */
[----:B-1----:R-:W-:-:S04]  /*2620*/  LEA R22, P5, R18, R20, 0x2 ;  /* 0x0000001412167211 */ /* 0x002fc800078a10ff */
[----:B------:R-:W-:-:S05]  /*2630*/  LEA.HI.X R23, R18, R21, R19, 0x2, P5 ;  /* 0x0000001512177211 */ /* 0x000fca00028f1413 */
[----:B------:R2:W-:Y:S04]  /*2640*/  REDG.E.ADD.F32.FTZ.RN.STRONG.GPU desc[UR8][R22.64], R26 ;  /* 0x0000001a160079a6 */ /* 0x0005e8000c10f388 */
[----:B------:R2:W-:Y:S02]  /*2650*/  REDG.E.ADD.F32.FTZ.RN.STRONG.GPU desc[UR8][R56.64], R27 ;  /* 0x0000001b380079a6 */ /* 0x0005e4000c10f388 */
.L_x_1615:
[----:B------:R-:W-:Y:S05]  /*2660*/  BSYNC B0 ;  /* 0x0000000000007941 */ /* 0x000fea0003800000 */
.L_x_1614:
[----:B------:R-:W-:Y:S05]  /*2670*/  @!P0 BRA `(.L_x_1616) ;  /* 0x0000001000888947 */ /* 0x000fea0003800000 */
[----:B------:R-:W1:Y:S01]  /*2680*/  LDC.64 R18, c[0x0][0x258] ;  /* 0x00009600ff127b82 */ /* 0x000e620000000a00 */
[----:B--2---:R-:W-:-:S05]  /*2690*/  LOP3.LUT R20, R37, 0x1, RZ, 0xc0, !PT ;  /* 0x0000000125147812 */ /* 0x004fca00078ec0ff */
[----:B------:R-:W-:Y:S02]  /*26a0*/  IMAD R21, R20, R33, RZ ;  /* 0x0000002114157224 */ /* 0x000fe400078e02ff */
[----:B0-----:R-:W0:Y:S02]  /*26b0*/  LDC.64 R26, c[0x0][0x260] ;  /* 0x00009800ff1a7b82 */ /* 0x001e240000000a00 */
[C---:B------:R-:W-:Y:S01]  /*26c0*/  IMAD R20, R21.reuse, R28, RZ ;  /* 0x0000001c15147224 */ /* 0x040fe200078e02ff */
[----:B------:R-:W-:-:S04]  /*26d0*/  IADD3 R21, R21, R34, RZ ;  /* 0x0000002215157210 */ /* 0x000fc80007ffe0ff */
[----:B------:R-:W-:Y:S01]  /*26e0*/  SHF.L.U32 R23, R20, 0x1, RZ ;  /* 0x0000000114177819 */ /* 0x000fe200000006ff */
[----:B-1----:R-:W-:-:S04]  /*26f0*/  IMAD.WIDE.U32 R18, R21, 0x4, R18 ;  /* 0x0000000415127825 */ /* 0x002fc800078e0012 */
[----:B0-----:R-:W-:Y:S01]  /*2700*/  IMAD.WIDE R26, R23, 0x4, R26 ;  /* 0x00000004171a7825 */ /* 0x001fe200078e021a */
[----:B------:R-:W-:Y:S06]  /*2710*/  @P4 BRA `(.L_x_1617) ;  /* 0x0000000000684947 */ /* 0x000fec0003800000 */
[----:B------:R-:W0:Y:S01]  /*2720*/  S2R R32, SR_LANEID ;  /* 0x0000000000207919 */ /* 0x000e220000000000 */
[----:B------:R-:W1:Y:S01]  /*2730*/  S2UR UR11, SR_CTAID.Y ;  /* 0x00000000000b79c3 */ /* 0x000e620000002600 */
        /* <DEDUP_REMOVED lines=9> */
[----:B-1----:R-:W-:-:S05]  /*27d0*/  MOV R34, UR11 ;  /* 0x0000000b00227c02 */ /* 0x002fca0008000f00 */
[----:B------:R-:W-:Y:S01]  /*27e0*/  IMAD R21, R33, UR7, R34 ;  /* 0x0000000721157c24 */ /* 0x000fe2000f8e0222 */
[----:B0-----:R-:W-:-:S03]  /*27f0*/  ISETP.EQ.U32.AND P5, PT, R32, UR6, PT ;  /* 0x0000000620007c0c */ /* 0x001fc6000bfa2070 */
[----:B------:R-:W-:-:S05]  /*2800*/  IMAD.WIDE.U32 R20, R21, 0x8, R26 ;  /* 0x0000000815147825 */ /* 0x000fca00078e001a */
[----:B------:R0:W-:Y:S05]  /*2810*/  STG.E.64 desc[UR8][R20.64], R16 ;  /* 0x0000001014007986 */ /* 0x0001ea000c101b08 */
[----:B------:R-:W-:Y:S06]  /*2820*/  @P5 MEMBAR.ALL.GPU ;  /* 0x0000000000005992 */ /* 0x000fec000000a000 */
[----:B------:R-:W-:-:S00]  /*2830*/  @P5 ERRBAR ;  /* 0x00000000000059ab */ /* 0x000fc00000000000 */
[----:B------:R-:W-:Y:S06]  /*2840*/  @P5 CGAERRBAR ;  /* 0x00000000000055ab */ /* 0x000fec0000000000 */
[----:B------:R0:W-:Y:S01]  /*2850*/  @P5 REDG.E.ADD.S32.STRONG.GPU desc[UR8][R18.64], R23 ;  /* 0x000000171200598e */ /* 0x0001e2000c10e388 */
[----:B------:R-:W-:Y:S05]  /*2860*/  @!P0 BRA `(.L_x_1617) ;  /* 0x0000000000148947 */ /* 0x000fea0003800000 */
.L_x_1618:
[----:B0-----:R-:W2:Y:S04]  /*2870*/  LDG.E.STRONG.GPU R20, desc[UR8][R18.64] ;  /* 0x0000000812147981 */ /* 0x001ea8000c1ef900 */
[----:B--2---:R-:W-:Y:S01]  /*2880*/  CCTL.IVALL ;  /* 0x00000000ff00798f */ /* 0x004fe20002000000 */
[----:B------:R-:W-:Y:S05]  /*2890*/  YIELD ;  /* 0x0000000000007946 */ /* 0x000fea0003800000 */
[----:B------:R-:W-:-:S13]  /*28a0*/  ISETP.NE.AND P0, PT, R20, R25, PT ;  /* 0x000000191400720c */ /* 0x000fda0003f05270 */
[----:B------:R-:W-:Y:S05]  /*28b0*/  @P0 BRA `(.L_x_1618) ;  /* 0xfffffffc00ec0947 */ /* 0x000fea000383ffff */
.L_x_1617:
[----:B------:R-:W-:Y:S01]  /*28c0*/  ISETP.NE.AND P0, PT, R28, RZ, PT ;  /* 0x000000ff1c00720c */ /* 0x000fe20003f05270 */
[----:B------:R-:W-:Y:S05]  /*28d0*/  WARPSYNC.ALL ;  /* 0x0000000000007948 */ /* 0x000fea0003800000 */
[----:B------:R-:W-:Y:S07]  /*28e0*/  BAR.SYNC.DEFER_BLOCKING 0x0 ;  /* 0x0000000000007b1d */ /* 0x000fee0000010000 */
[----:B------:R-:W-:Y:S05]  /*28f0*/  @!P0 BRA `(.L_x_1616) ;  /* 0x0000000c00e88947 */ /* 0x000fea0003800000 */
[----:B0-----:R-:W-:Y:S02]  /*2900*/  IADD3 R18, R28, -0x1, RZ ;  /* 0xffffffff1c127810 */ /* 0x001fe40007ffe0ff */
        /* <DEDUP_REMOVED lines=12> */
.L_x_1622:
        /* <DEDUP_REMOVED lines=115> */
.L_x_1621:
        /* <DEDUP_REMOVED lines=61> */
.L_x_1623:
[----:B------:R-:W-:-:S13]  /*34d0*/  ISETP.NE.OR P0, PT, R24, RZ, P0 ;  /* 0x000000ff1800720c */ /* 0x000fda0000705670 */
[----:B------:R-:W-:Y:S05]  /*34e0*/  @!P0 BRA `(.L_x_1619) ;  /* 0x00000000007c8947 */ /* 0x000fea0003800000 */
.L_x_1620:
        /* <DEDUP_REMOVED lines=31> */
.L_x_1619:
        /* <DEDUP_REMOVED lines=11> */
.L_x_1625:
[----:B------:R-:W-:Y:S05]  /*3790*/  BSYNC B0 ;  /* 0x0000000000007941 */ /* 0x000fea0003800000 */
.L_x_1624:
        /* <DEDUP_REMOVED lines=16> */
.L_x_1616:
[----:B------:R-:W1:Y:S01]  /*38a0*/  S2UR UR6, SR_CgaCtaId ;  /* 0x00000000000679c3 */ /* 0x000e620000008800 */
[----:B------:R-:W-:Y:S01]  /*38b0*/  UMOV UR5, 0x400 ;  /* 0x0000040000057882 */ /* 0x000fe20000000000 */
[----:B0-2---:R-:W-:Y:S01]  /*38c0*/  IMAD.WIDE.U32 R20, R43, -0x77777777, RZ ;  /* 0x888888892b147825 */ /* 0x005fe200078e00ff */
[----:B------:R-:W-:-:S04]  /*38d0*/  ULDC.64 UR12, c[0x0][0x290] ;  /* 0x0000a400000c7ab9 */ /* 0x000fc80000000a00 */
[----:B------:R-:W-:Y:S01]  /*38e0*/  SHF.R.U32.HI R20, RZ, 0x3, R21 ;  /* 0x00000003ff147819 */ /* 0x000fe20000011615 */
[----:B------:R-:W0:Y:S01]  /*38f0*/  LDC R23, c[0x0][0x2ac] ;  /* 0x0000ab00ff177b82 */ /* 0x000e220000000800 */
[----:B-1----:R-:W-:-:S03]  /*3900*/  ULEA UR5, UR6, UR5, 0x18 ;  /* 0x0000000506057291 */ /* 0x002fc6000f8ec03f */
[----:B0-----:R-:W-:-:S06]  /*3910*/  IMAD R20, R23, UR7, R20 ;  /* 0x0000000717147c24 */ /* 0x001fcc000f8e0214 */
        /* <DEDUP_REMOVED lines=11> */
[----:B------:R-:W0:Y:S01]  /*39d0*/  LDS.64 R18, [UR5+0x90] ;  /* 0x00009005ff127984 */ /* 0x000e220008000a00 */
[----:B------:R-:W-:Y:S02]  /*39e0*/  ULDC UR5, c[0x0][0x2bc] ;  /* 0x0000af0000057ab9 */ /* 0x000fe40000000800 */
[----:B0-----:R-:W-:Y:S01]  /*39f0*/  FMUL.FTZ R21, R18, UR5 ;  /* 0x0000000512157c20 */ /* 0x001fe20008410000 */
        /* <DEDUP_REMOVED lines=20> */
.L_x_1626:
[----:B------:R-:W-:Y:S04]  /*3b40*/  BSSY B0, `(.L_x_1627) ;  /* 0x0000014000007945 */ /* 0x000fe80003800000 */
[----:B------:R-:W-:Y:S05]  /*3b50*/  @!P1 BRA `(.L_x_1628) ;  /* 0x0000000000489947 */ /* 0x000fea0003800000 */
[----:B------:R-:W-:Y:S01]  /*3b60*/  SHF.R.S32.HI R19, RZ, 0x1f, R42 ;  /* 0x0000001fff137819 */ /* 0x000fe2000001142a */
[----:B------:R-:W-:Y:S01]  /*3b70*/  ULDC.64 UR12, c[0x0][0x288] ;  /* 0x0000a200000c7ab9 */ /* 0x000fe20000000a00 */
[----:B------:R-:W-:Y:S01]  /*3b80*/  MOV R16, R58 ;  /* 0x0000003a00107202 */ /* 0x000fe20000000f00 */
[----:B------:R-:W-:Y:S01]  /*3b90*/  FFMA.FTZ R18, R53, R21, R22 ;  /* 0x0000001535127223 */ /* 0x000fe20000010016 */
[----:B------:R-:W-:Y:S01]  /*3ba0*/  MOV R17, R61 ;  /* 0x0000003d00117202 */ /* 0x000fe20000000f00 */
[----:B------:R-:W-:Y:S02]  /*3bb0*/  IMAD R19, R19, UR12, RZ ;  /* 0x0000000c13137c24 */ /* 0x000fe4000f8e02ff */
[----:B------:R-:W-:Y:S01]  /*3bc0*/  FFMA.FTZ R8, R47, R8, -R18 ;  /* 0x000000082f087223 */ /* 0x000fe20000010812 */
[----:B------:R-:W-:-:S04]  /*3bd0*/  IMAD.WIDE.U32 R16, R42, UR12, R16 ;  /* 0x0000000c2a107c25 */ /* 0x000fc8000f8e0010 */
[----:B------:R-:W-:Y:S01]  /*3be0*/  FMUL.FTZ R8, R8, R45 ;  /* 0x0000002d08087220 */ /* 0x000fe20000410000 */
[----:B------:R-:W-:Y:S02]  /*3bf0*/  IMAD R23, R42, UR13, R19 ;  /* 0x0000000d2a177c24 */ /* 0x000fe4000f8e0213 */
[----:B------:R-:W-:Y:S01]  /*3c00*/  FFMA.FTZ R19, R52, R21, R22 ;  /* 0x0000001534137223 */ /* 0x000fe20000010016 */
[----:B------:R-:W-:Y:S02]  /*3c10*/  ULDC.64 UR12, c[0x0][0x210] ;  /* 0x00008400000c7ab9 */ /* 0x000fe40000000a00 */
[----:B------:R-:W-:Y:S01]  /*3c20*/  LEA R18, P5, R16, UR12, 0x2 ;  /* 0x0000000c10127c11 */ /* 0x000fe2000f8a10ff */
[----:B------:R-:W-:Y:S01]  /*3c30*/  FFMA.FTZ R24, R46, R9, -R19 ;  /* 0x000000092e187223 */ /* 0x000fe20000010813 */
[----:B------:R-:W-:-:S03]  /*3c40*/  IADD3 R23, R17, R23, RZ ;  /* 0x0000001711177210 */ /* 0x000fc60007ffe0ff */
[----:B------:R-:W-:Y:S01]  /*3c50*/  FMUL.FTZ R9, R24, R45 ;  /* 0x0000002d18097220 */ /* 0x000fe20000410000 */
[----:B------:R-:W-:-:S05]  /*3c60*/  LEA.HI.X R19, R16, UR13, R23, 0x2, P5 ;  /* 0x0000000d10137c11 */ /* 0x000fca000a8f1417 */
[----:B------:R0:W-:Y:S02]  /*3c70*/  STG.E.64 desc[UR8][R18.64], R8 ;  /* 0x0000000812007986 */ /* 0x0001e4000c101b08 */
.L_x_1628:
[----:B------:R-:W-:Y:S05]  /*3c80*/  BSYNC B0 ;  /* 0x0000000000007941 */ /* 0x000fea0003800000 */
.L_x_1627:
        /* <DEDUP_REMOVED lines=19> */
.L_x_1629:
[----:B------:R-:W-:Y:S04]  /*3dc0*/  BSSY B0, `(.L_x_1630) ;  /* 0x0000013000007945 */ /* 0x000fe80003800000 */
[----:B------:R-:W-:Y:S05]  /*3dd0*/  @!P2 BRA `(.L_x_1631) ;  /* 0x000000000044a947 */ /* 0x000fea0003800000 */
[----:B------:R-:W-:Y:S01]  /*3de0*/  ULDC.64 UR12, c[0x0][0x288] ;  /* 0x0000a200000c7ab9 */ /* 0x000fe20000000a00 */
[----:B------:R-:W-:Y:S01]  /*3df0*/  MOV R16, R58 ;  /* 0x0000003a00107202 */ /* 0x000fe20000000f00 */
        /* <DEDUP_REMOVED lines=10> */
[----:B------:R-:W-:Y:S01]  /*3ea0*/  FMUL.FTZ R8, R8, R45 ;  /* 0x0000002d08087220 */ /* 0x000fe20000410000 */
[----:B------:R-:W-:Y:S01]  /*3eb0*/  IADD3 R19, R17, R19, RZ ;  /* 0x0000001311137210 */ /* 0x000fe20007ffe0ff */
[----:B------:R-:W-:-:S03]  /*3ec0*/  FMUL.FTZ R9, R18, R45 ;  /* 0x0000002d12097220 */ /* 0x000fc60000410000 */
[----:B------:R-:W-:-:S05]  /*3ed0*/  LEA.HI.X R11, R16, UR13, R19, 0x2, P5 ;  /* 0x0000000d100b7c11 */ /* 0x000fca000a8f1413 */
[----:B------:R1:W-:Y:S02]  /*3ee0*/  STG.E.64 desc[UR8][R10.64], R8 ;  /* 0x000000080a007986 */ /* 0x0003e4000c101b08 */
.L_x_1631:
[----:B------:R-:W-:Y:S05]  /*3ef0*/  BSYNC B0 ;  /* 0x0000000000007941 */ /* 0x000fea0003800000 */
.L_x_1630:
[----:B------:R-:W-:Y:S05]  /*3f00*/  @!P3 BRA `(.L_x_1632) ;  /* 0x000000000048b947 */ /* 0x000fea0003800000 */
        /* <DEDUP_REMOVED lines=18> */
.L_x_1632:
[----:B------:R-:W-:Y:S04]  /*4030*/  BSSY B0, `(.L_x_1633) ;  /* 0x0000013000007945 */ /* 0x000fe80003800000 */
[----:B------:R-:W-:Y:S05]  /*4040*/  @!P4 BRA `(.L_x_1634) ;  /* 0x000000000044c947 */ /* 0x000fea0003800000 */
[----:B------:R-:W-:Y:S01]  /*4050*/  ULDC.64 UR12, c[0x0][0x288] ;  /* 0x0000a200000c7ab9 */ /* 0x000fe20000000a00 */
[----:B-1----:R-:W-:Y:S01]  /*4060*/  MOV R10, R58 ;  /* 0x0000003a000a7202 */ /* 0x002fe20000000f00 */
[----:B0-----:R-:W-:Y:S01]  /*4070*/  IMAD R9, R5, UR12, RZ ;  /* 0x0000000c05097c24 */ /* 0x001fe2000f8e02ff */
[----:B------:R-:W-:Y:S01]  /*4080*/  MOV R11, R61 ;  /* 0x0000003d000b7202 */ /* 0x000fe20000000f00 */
[-CC-:B------:R-:W-:Y:S02]  /*4090*/  FFMA.FTZ R8, R51, R21.reuse, R22.reuse ;  /* 0x0000001533087223 */ /* 0x180fe40000010016 */
[----:B------:R-:W-:Y:S02]  /*40a0*/  IMAD R17, R40, UR13, R9 ;  /* 0x0000000d28117c24 */ /* 0x000fe4000f8e0209 */
[----:B------:R-:W-:Y:S01]  /*40b0*/  FFMA.FTZ R9, R50, R21, R22 ;  /* 0x0000001532097223 */ /* 0x000fe20000010016 */
        /* <DEDUP_REMOVED lines=10> */
.L_x_1634:
[----:B------:R-:W-:Y:S05]  /*4160*/  BSYNC B0 ;  /* 0x0000000000007941 */ /* 0x000fea0003800000 */
.L_x_1633:
        /* <DEDUP_REMOVED lines=19> */
.L_x_1635:
[----:B------:R-:W-:Y:S04]  /*42a0*/  BSSY B0, `(.L_x_1636) ;  /* 0x0000013000007945 */ /* 0x000fe80003800000 */
[----:B------:R-:W-:Y:S05]  /*42b0*/  @P0 BRA `(.L_x_1637) ;  /* 0x0000000000440947 */ /* 0x000fea0003800000 */
[----:B------:R-:W-:Y:S01]  /*42c0*/  ULDC.64 UR12, c[0x0][0x288] ;  /* 0x0000a200000c7ab9 */ /* 0x000fe20000000a00 */
[----:B012---:R-:W-:Y:S01]  /*42d0*/  MOV R8, R58 ;  /* 0x0000003a00087202 */ /* 0x007fe20000000f00 */
        /* <DEDUP_REMOVED lines=15> */
.L_x_1637:
[----:B------:R-:W-:Y:S05]  /*43d0*/  BSYNC B0 ;  /* 0x0000000000007941 */ /* 0x000fea0003800000 */
.L_x_1636:
[----:B------:R-:W-:Y:S02]  /*43e0*/  IADD3 R38, R33, R38, RZ ;  /* 0x0000002621267210 */ /* 0x000fe40007ffe0ff */
[----:B------:R-:W-:Y:S02]  /*43f0*/  IADD3 R37, R37, 0x1, RZ ;  /* 0x0000000125257810 */ /* 0x000fe40007ffe0ff */
[----:B------:R-:W-:-:S13]  /*4400*/  ISETP.GE.AND P0, PT, R38, UR4, PT ;  /* 0x0000000426007c0c */ /* 0x000fda000bf06270 */
[----:B------:R-:W-:Y:S05]  /*4410*/  @!P0 BRA `(.L_x_1638) ;  /* 0xffffffbc00d48947 */ /* 0x000fea000383ffff */
.L_x_1603:
        /* <DEDUP_REMOVED lines=23> */
.L_x_1640:
[----:B------:R-:W-:Y:S05]  /*4590*/  BSYNC B0 ;  /* 0x0000000000007941 */ /* 0x000fea0003800000 */
.L_x_1639:
[----:B------:R-:W-:Y:S05]  /*45a0*/  @P0 EXIT ;  /* 0x000000000000094d */ /* 0x000fea0003800000 */
[----:B------:R-:W-:Y:S05]  /*45b0*/  @P2 BRA `(.L_x_1641) ;  /* 0x0000000000202947 */ /* 0x000fea0003800000 */
[----:B------:R-:W-:-:S05]  /*45c0*/  IMAD R0, R4, R7, RZ ;  /* 0x0000000704007224 */ /* 0x000fca00078e02ff */
[----:B------:R-:W-:-:S13]  /*45d0*/  ISETP.NE.AND P0, PT, R0, -0x1, PT ;  /* 0xffffffff0000780c */ /* 0x000fda0003f05270 */
[----:B------:R-:W-:Y:S05]  /*45e0*/  @!P0 BRA `(.L_x_1641) ;  /* 0x0000000000148947 */ /* 0x000fea0003800000 */
.L_x_1642:
[----:B0-----:R-:W4:Y:S04]  /*45f0*/  LDG.E.STRONG.GPU R5, desc[UR8][R2.64] ;  /* 0x0000000802057981 */ /* 0x001f28000c1ef900 */
[----:B----4-:R-:W-:Y:S01]  /*4600*/  CCTL.IVALL ;  /* 0x00000000ff00798f */ /* 0x010fe20002000000 */
[----:B------:R-:W-:Y:S05]  /*4610*/  YIELD ;  /* 0x0000000000007946 */ /* 0x000fea0003800000 */
[----:B------:R-:W-:-:S13]  /*4620*/  ISETP.NE.AND P0, PT, R5, R0, PT ;  /* 0x000000000500720c */ /* 0x000fda0003f05270 */
[----:B------:R-:W-:Y:S05]  /*4630*/  @P0 BRA `(.L_x_1642) ;  /* 0xfffffffc00ec0947 */ /* 0x000fea000383ffff */
.L_x_1641:
        /* <DEDUP_REMOVED lines=11> */
[C---:B-12---:R-:W-:Y:S01]  /*46f0*/  IMAD.WIDE.U32 R8, R2.reuse, 0x3, RZ ;  /* 0x0000000302087825 */ /* 0x046fe200078e00ff */
[----:B---3--:R-:W-:Y:S01]  /*4700*/  LEA R11, R3, R3, 0x1 ;  /* 0x00000003030b7211 */ /* 0x008fe200078e08ff */
        /* <DEDUP_REMOVED lines=11> */
.L_x_1643:
        /* <DEDUP_REMOVED lines=25> */
.L_x_1644:
        /* <DEDUP_REMOVED lines=11> */
.L_x_3280:


//--------------------- .text._Z35group_norm_nhwc_bwd_one_pass_kernelI11Fp32IOBf16WLi256ELi30ELi480EEv26Group_norm_nhwc_bwd_params --------------------------
	.section	.text._Z35group_norm_nhwc_bwd_one_pass_kernelI11Fp32IOBf16WLi256ELi30ELi480EEv26Group_norm_nhwc_bwd_params,"ax",@progbits
	.align	128
        .global         _Z35group_norm_nhwc_bwd_one_pass_kernelI11Fp32IOBf16WLi256ELi30ELi480EEv26Group_norm_nhwc_bwd_params
        .type           _Z35group_norm_nhwc_bwd_one_pass_kernelI11Fp32IOBf16WLi256ELi30ELi480EEv26Group_norm_nhwc_bwd_params,@function
        .size           _Z35group_norm_nhwc_bwd_one_pass_kernelI11Fp32IOBf16WLi256ELi30ELi480EEv26Group_norm_nhwc_bwd_params,(.L_x_3281 - _Z35group_norm_nhwc_bwd_one_pass_kernelI11Fp32IOBf16WLi256ELi30ELi480EEv26Group_norm_nhwc_bwd_params)
        .other          _Z35group_norm_nhwc_bwd_one_pass_kernelI11Fp32IOBf16WLi256ELi30ELi480EEv26Group_norm_nhwc_bwd_params,@"STO_CUDA_ENTRY STV_DEFAULT"
_Z35group_norm_nhwc_bwd_one_pass_kernelI11Fp32IOBf16WLi256ELi30ELi480EEv26Group_norm_nhwc_bwd_params:
.text._Z35group_norm_nhwc_bwd_one_pass_kernelI11Fp32IOBf16WLi256ELi30ELi480EEv26Group_norm_nhwc_bwd_params:
        /* <DEDUP_REMOVED lines=10> */
[----:B------:R-:W-:Y:S01]  /*00a0*/  IMAD.WIDE.U32 R2, R86, -0x77777777, RZ ;  /* 0x8888888956027825 */ /* 0x000fe200078e00ff */
[----:B------:R-:W1:Y:S01]  /*00b0*/  S2R R62, SR_LANEID ;  /* 0x00000000003e7919 */ /* 0x000e620000000000 */
[----:B------:R-:W-:Y:S01]  /*00c0*/  UMOV UR5, 0x400 ;  /* 0x0000040000057882 */ /* 0x000fe20000000000 */
[----:B------:R-:W-:Y:S01]  /*00d0*/  ULDC.64 UR10, c[0x0][0x290] ;  /* 0x0000a400000a7ab9 */ /* 0x000fe20000000a00 */
[----:B------:R-:W-:Y:S01]  /*00e0*/  HFMA2.MMA R70, -RZ, RZ, 0, 0 ;  /* 0x00000000ff467435 */ /* 0x000fe200000001ff */
[----:B------:R-:W-:Y:S02]  /*00f0*/  SHF.R.U32.HI R3, RZ, 0x3, R3 ;  /* 0x00000003ff037819 */ /* 0x000fe40000011603 */
[----:B------:R-:W0:Y:S03]  /*0100*/  LDC R0, c[0x0][0x2ac] ;  /* 0x0000ab00ff007b82 */ /* 0x000e260000000800 */
[----:B------:R-:W-:-:S05]  /*0110*/  IMAD R85, R3, -0xf, R86 ;  /* 0xfffffff103557824 */ /* 0x000fca00078e0256 */
[----:B------:R-:W2:Y:S01]  /*0120*/  LDC.64 R8, c[0x0][0x288] ;  /* 0x0000a200ff087b82 */ /* 0x000ea20000000a00 */
[----:B------:R-:W-:-:S07]  /*0130*/  SHF.L.U32 R85, R85, 0x1, RZ ;  /* 0x0000000155557819 */ /* 0x000fce00000006ff */
[----:B------:R-:W3:Y:S01]  /*0140*/  S2UR UR6, SR_CgaCtaId ;  /* 0x00000000000679c3 */ /* 0x000ee20000008800 */
[----:B0-----:R-:W-:Y:S01]  /*0150*/  IMAD R83, R0, UR7, R3 ;  /* 0x0000000700537c24 */ /* 0x001fe2000f8e0203 */
[----:B------:R-:W-:-:S04]  /*0160*/  SHF.R.S32.HI R3, RZ, 0x1f, R86 ;  /* 0x0000001fff037819 */ /* 0x000fc80000011456 */
[----:B------:R-:W-:Y:S02]  /*0170*/  LEA.HI R3, R3, R86, RZ, 0x5 ;  /* 0x0000005603037211 */ /* 0x000fe400078f28ff */
[----:B------:R-:W-:Y:S01]  /*0180*/  ISETP.GE.U32.AND P1, PT, R83, UR10, PT ;  /* 0x0000000a53007c0c */ /* 0x000fe2000bf26070 */
[----:B--2---:R-:W-:Y:S01]  /*0190*/  IMAD.WIDE.U32 R4, R8, 0x3, RZ ;  /* 0x0000000308047825 */ /* 0x004fe200078e00ff */
[----:B------:R-:W-:Y:S01]  /*01a0*/  LEA R7, R9, R9, 0x1 ;  /* 0x0000000909077211 */ /* 0x000fe200078e08ff */
[----:B------:R-:W-:Y:S01]  /*01b0*/  ULDC.U8 UR10, c[0x0][0x2a4] ;  /* 0x0000a900000a7ab9 */ /* 0x000fe20000000000 */
[----:B------:R-:W-:Y:S02]  /*01c0*/  SHF.R.S32.HI R3, RZ, 0x5, R3 ;  /* 0x00000005ff037819 */ /* 0x000fe40000011403 */
[----:B------:R-:W-:Y:S02]  /*01d0*/  IADD3 R5, R5, R7, RZ ;  /* 0x0000000705057210 */ /* 0x000fe40007ffe0ff */
[----:B------:R-:W-:Y:S01]  /*01e0*/  LEA.HI R57, P0, R9, R8, RZ, 0x1 ;  /* 0x0000000809397211 */ /* 0x000fe200078108ff */
[----:B---3--:R-:W-:Y:S01]  /*01f0*/  ULEA UR5, UR6, UR5, 0x18 ;  /* 0x0000000506057291 */ /* 0x008fe2000f8ec03f */
[----:B------:R-:W-:-:S02]  /*0200*/  LEA.HI R58, P2, R5, R4, RZ, 0x1 ;  /* 0x00000004053a7211 */ /* 0x000fc400078508ff */
[----:B------:R-:W-:Y:S02]  /*0210*/  IADD3.X R0, RZ, R9, RZ, P0, !PT ;  /* 0x00000009ff007210 */ /* 0x000fe400007fe4ff */
[----:B------:R-:W-:Y:S02]  /*0220*/  SHF.R.S32.HI R75, RZ, 0x1f, R83 ;  /* 0x0000001fff4b7819 */ /* 0x000fe40000011453 */
[----:B------:R-:W-:Y:S02]  /*0230*/  LEA R56, R3, UR5, 0x3 ;  /* 0x0000000503387c11 */ /* 0x000fe4000f8e18ff */
[----:B------:R-:W-:Y:S02]  /*0240*/  IADD3.X R3, RZ, R5, RZ, P2, !PT ;  /* 0x00000005ff037210 */ /* 0x000fe400017fe4ff */
[----:B------:R-:W-:Y:S02]  /*0250*/  SHF.R.S64 R57, R57, 0x1, R0 ;  /* 0x0000000139397819 */ /* 0x000fe40000001000 */
[----:B------:R-:W-:-:S02]  /*0260*/  SHF.R.S64 R58, R58, 0x1, R3 ;  /* 0x000000013a3a7819 */ /* 0x000fc40000001003 */
[----:B------:R-:W-:Y:S02]  /*0270*/  ISETP.GE.AND.EX P1, PT, R75, UR11, PT, P1 ;  /* 0x0000000b4b007c0c */ /* 0x000fe4000bf26310 */
[----:B------:R-:W-:Y:S02]  /*0280*/  SHF.R.S32.HI R0, RZ, 0x1, R0 ;  /* 0x00000001ff007819 */ /* 0x000fe40000011400 */
[----:B------:R-:W-:Y:S02]  /*0290*/  SHF.R.S32.HI R3, RZ, 0x1, R3 ;  /* 0x00000001ff037819 */ /* 0x000fe40000011403 */
[C---:B------:R-:W-:Y:S02]  /*02a0*/  IADD3 R82, R83.reuse, 0x20, RZ ;  /* 0x0000002053527810 */ /* 0x040fe40007ffe0ff */
[C---:B------:R-:W-:Y:S02]  /*02b0*/  IADD3 R81, R83.reuse, 0x40, RZ ;  /* 0x0000004053517810 */ /* 0x040fe40007ffe0ff */
[----:B------:R-:W-:-:S02]  /*02c0*/  IADD3 R80, R83, 0x60, RZ ;  /* 0x0000006053507810 */ /* 0x000fc40007ffe0ff */
[C---:B------:R-:W-:Y:S02]  /*02d0*/  IADD3 R78, R83.reuse, 0x80, RZ ;  /* 0x00000080534e7810 */ /* 0x040fe40007ffe0ff */
[C---:B------:R-:W-:Y:S02]  /*02e0*/  IADD3 R76, R83.reuse, 0xa0, RZ ;  /* 0x000000a0534c7810 */ /* 0x040fe40007ffe0ff */
[----:B------:R-:W-:Y:S02]  /*02f0*/  ISETP.LT.U32.AND P1, PT, R86, 0x1e0, !P1 ;  /* 0x000001e05600780c */ /* 0x000fe40004f21070 */
[C---:B------:R-:W-:Y:S02]  /*0300*/  IADD3 R74, R83.reuse, 0xc0, RZ ;  /* 0x000000c0534a7810 */ /* 0x040fe40007ffe0ff */
[----:B------:R-:W-:Y:S02]  /*0310*/  IADD3 R72, R83, 0xe0, RZ ;  /* 0x000000e053487810 */ /* 0x000fe40007ffe0ff */
[----:B------:R-:W-:-:S02]  /*0320*/  SHF.L.U64.HI R59, R57, 0x2, R0 ;  /* 0x00000002393b7819 */ /* 0x000fc40000010200 */
[----:B-1----:R-:W-:-:S07]  /*0330*/  SHF.L.U64.HI R60, R58, 0x2, R3 ;  /* 0x000000023a3c7819 */ /* 0x002fce0000010203 */
.L_x_1696:
[----:B-1-34-:R-:W0:Y:S01]  /*0340*/  LDC R9, c[0x0][0x2a0] ;  /* 0x0000a800ff097b82 */ /* 0x01ae220000000800 */
[----:B------:R-:W-:Y:S01]  /*0350*/  ISETP.GE.AND P4, PT, R84, RZ, PT ;  /* 0x000000ff5400720c */ /* 0x000fe20003f86270 */
[----:B------:R-:W-:Y:S01]  /*0360*/  ULDC.64 UR14, c[0x0][0x290] ;  /* 0x0000a400000e7ab9 */ /* 0x000fe20000000a00 */
[----:B------:R-:W-:Y:S01]  /*0370*/  SHF.R.S32.HI R73, RZ, 0x1f, R82 ;  /* 0x0000001fff497819 */ /* 0x000fe20000011452 */
[----:B------:R-:W-:Y:S01]  /*0380*/  ULDC.64 UR12, c[0x0][0x298] ;  /* 0x0000a600000c7ab9 */ /* 0x000fe20000000a00 */
[----:B------:R-:W-:Y:S02]  /*0390*/  SHF.R.S32.HI R71, RZ, 0x1f, R81 ;  /* 0x0000001fff477819 */ /* 0x000fe40000011451 */
[----:B------:R-:W-:Y:S02]  /*03a0*/  CS2R R36, SRZ ;  /* 0x0000000000247805 */ /* 0x000fe4000001ff00 */
[----:B------:R-:W-:Y:S01]  /*03b0*/  SHF.R.S32.HI R69, RZ, 0x1f, R80 ;  /* 0x0000001fff457819 */ /* 0x000fe20000011450 */
[----:B------:R-:W1:Y:S01]  /*03c0*/  @P1 LDC.64 R10, c[0x0][0x228] ;  /* 0x00008a00ff0a1b82 */ /* 0x000e620000000a00 */
[----:B------:R-:W-:-:S02]  /*03d0*/  SHF.R.S32.HI R67, RZ, 0x1f, R78 ;  /* 0x0000001fff437819 */ /* 0x000fc4000001144e */
[----:B------:R-:W-:-:S05]  /*03e0*/  SHF.R.S32.HI R65, RZ, 0x1f, R76 ;  /* 0x0000001fff417819 */ /* 0x000fca000001144c */
[----:B--2---:R-:W2:Y:S01]  /*03f0*/  @P1 LDC.64 R12, c[0x0][0x230] ;  /* 0x00008c00ff0c1b82 */ /* 0x004ea20000000a00 */
[----:B0-----:R-:W-:-:S04]  /*0400*/  IABS R5, R9 ;  /* 0x0000000900057213 */ /* 0x001fc80000000000 */
[----:B------:R-:W0:Y:S08]  /*0410*/  I2F.RP R0, R5 ;  /* 0x0000000500007306 */ /* 0x000e300000209400 */
[----:B0-----:R-:W0:Y:S02]  /*0420*/  MUFU.RCP R0, R0 ;  /* 0x0000000000007308 */ /* 0x001e240000001000 */
[----:B0-----:R-:W-:-:S06]  /*0430*/  IADD3 R2, R0, 0xffffffe, RZ ;  /* 0x0ffffffe00027810 */ /* 0x001fcc0007ffe0ff */
[----:B------:R0:W3:Y:S02]  /*0440*/  F2I.FTZ.U32.TRUNC.NTZ R3, R2 ;  /* 0x0000000200037305 */ /* 0x0000e4000021f000 */
[----:B0-----:R-:W-:Y:S02]  /*0450*/  MOV R2, RZ ;  /* 0x000000ff00027202 */ /* 0x001fe40000000f00 */
[----:B---3--:R-:W-:-:S05]  /*0460*/  IADD3 R4, RZ, -R3, RZ ;  /* 0x80000003ff047210 */ /* 0x008fca0007ffe0ff */
[----:B------:R-:W-:Y:S01]  /*0470*/  IMAD R7, R4, R5, RZ ;  /* 0x0000000504077224 */ /* 0x000fe200078e02ff */
[----:B------:R-:W-:-:S03]  /*0480*/  IABS R4, R84 ;  /* 0x0000005400047213 */ /* 0x000fc60000000000 */
[----:B------:R-:W-:Y:S01]  /*0490*/  IMAD.HI.U32 R3, R3, R7, R2 ;  /* 0x0000000703037227 */ /* 0x000fe200078e0002 */
[----:B------:R-:W-:Y:S02]  /*04a0*/  LOP3.LUT R2, R84, R9, RZ, 0x3c, !PT ;  /* 0x0000000954027212 */ /* 0x000fe400078e3cff */
[----:B------:R-:W-:Y:S02]  /*04b0*/  SHF.R.S32.HI R7, RZ, 0x1f, R85 ;  /* 0x0000001fff077819 */ /* 0x000fe40000011455 */
        /* <DEDUP_REMOVED lines=13> */
[----:B------:R-:W-:Y:S01]  /*0590*/  @!P4 IADD3 R0, -R0, RZ, RZ ;  /* 0x000000ff0000c210 */ /* 0x000fe20007ffe1ff */
[----:B------:R-:W0:Y:S01]  /*05a0*/  @P1 LDC.64 R8, c[0x0][0x288] ;  /* 0x0000a200ff081b82 */ /* 0x000e220000000a00 */
[----:B------:R-:W-:Y:S02]  /*05b0*/  @P2 IADD3 R3, R3, 0x1, RZ ;  /* 0x0000000103032810 */ /* 0x000fe40007ffe0ff */
[----:B------:R-:W-:Y:S02]  /*05c0*/  ISETP.GE.U32.AND P4, PT, R82, UR14, PT ;  /* 0x0000000e52007c0c */ /* 0x000fe4000bf86070 */
[----:B------:R-:W-:-:S02]  /*05d0*/  MOV R2, R3 ;  /* 0x0000000300027202 */ /* 0x000fc40000000f00 */
[----:B------:R-:W-:Y:S02]  /*05e0*/  ISETP.GE.AND.EX P4, PT, R73, UR15, PT, P4 ;  /* 0x0000000f49007c0c */ /* 0x000fe4000bf86340 */
[----:B------:R-:W-:Y:S02]  /*05f0*/  SEL R3, R5, R0, !P0 ;  /* 0x0000000005037207 */ /* 0x000fe40004000000 */
[----:B------:R-:W-:Y:S02]  /*0600*/  @!P5 IADD3 R2, -R2, RZ, RZ ;  /* 0x000000ff0202d210 */ /* 0x000fe40007ffe1ff */
[----:B------:R-:W-:Y:S01]  /*0610*/  ISETP.GT.U32.OR P4, PT, R86, 0x1df, P4 ;  /* 0x000001df5600780c */ /* 0x000fe20002784470 */
[----:B------:R-:W-:Y:S01]  /*0620*/  IMAD R0, R3, 0x1e, RZ ;  /* 0x0000001e03007824 */ /* 0x000fe200078e02ff */
[----:B------:R-:W-:Y:S02]  /*0630*/  SEL R5, R5, R2, !P0 ;  /* 0x0000000205057207 */ /* 0x000fe40004000000 */
[----:B------:R-:W-:-:S02]  /*0640*/  ISETP.GE.U32.AND P2, PT, R80, UR14, PT ;  /* 0x0000000e50007c0c */ /* 0x000fc4000bf46070 */
[----:B------:R-:W-:Y:S02]  /*0650*/  IADD3 R88, P0, R85, R0, RZ ;  /* 0x0000000055587210 */ /* 0x000fe40007f1e0ff */
[----:B------:R-:W-:Y:S02]  /*0660*/  SHF.R.S32.HI R2, RZ, 0x1f, R5 ;  /* 0x0000001fff027819 */ /* 0x000fe40000011405 */
[----:B------:R-:W-:Y:S02]  /*0670*/  LEA.HI.X.SX32 R89, R0, R7, 0x1, P0 ;  /* 0x0000000700597211 */ /* 0x000fe400000f0eff */
[----:B------:R-:W-:Y:S01]  /*0680*/  ISETP.GE.U32.AND P0, PT, R81, UR14, PT ;  /* 0x0000000e51007c0c */ /* 0x000fe2000bf06070 */
[----:B------:R-:W-:Y:S01]  /*0690*/  IMAD R2, R2, UR12, RZ ;  /* 0x0000000c02027c24 */ /* 0x000fe2000f8e02ff */
[----:B------:R-:W3:Y:S01]  /*06a0*/  @!P4 LDC.64 R14, c[0x0][0x288] ;  /* 0x0000a200ff0ecb82 */ /* 0x000ee20000000a00 */
[----:B------:R-:W-:Y:S01]  /*06b0*/  IMAD.WIDE.U32 R88, R5, UR12, R88 ;  /* 0x0000000c05587c25 */ /* 0x000fe2000f8e0058 */
[----:B------:R-:W-:-:S02]  /*06c0*/  ISETP.GE.AND.EX P0, PT, R71, UR15, PT, P0 ;  /* 0x0000000f47007c0c */ /* 0x000fc4000bf06300 */
[----:B------:R-:W-:Y:S01]  /*06d0*/  ISETP.GE.AND.EX P2, PT, R69, UR15, PT, P2 ;  /* 0x0000000f45007c0c */ /* 0x000fe2000bf46320 */
[----:B------:R-:W-:Y:S01]  /*06e0*/  IMAD R91, R5, UR13, R2 ;  /* 0x0000000d055b7c24 */ /* 0x000fe2000f8e0202 */
[C---:B------:R-:W-:Y:S01]  /*06f0*/  ISETP.GT.U32.OR P0, PT, R86.reuse, 0x1df, P0 ;  /* 0x000001df5600780c */ /* 0x040fe20000704470 */
[----:B0-----:R-:W-:Y:S01]  /*0700*/  @P1 IMAD R2, R75, R8, RZ ;  /* 0x000000084b021224 */ /* 0x001fe200078e02ff */
[----:B------:R-:W-:Y:S01]  /*0710*/  @P1 MOV R90, R88 ;  /* 0x00000058005a1202 */ /* 0x000fe20000000f00 */
[----:B------:R-:W0:Y:S01]  /*0720*/  @!P4 LDC.64 R18, c[0x0][0x230] ;  /* 0x00008c00ff12cb82 */ /* 0x000e220000000a00 */
[----:B------:R-:W-:Y:S01]  /*0730*/  IADD3 R91, R89, R91, RZ ;  /* 0x0000005b595b7210 */ /* 0x000fe20007ffe0ff */
[C---:B------:R-:W-:Y:S01]  /*0740*/  @P1 IMAD R7, R83.reuse, R9, R2 ;  /* 0x0000000953071224 */ /* 0x040fe200078e0202 */
[----:B------:R-:W-:Y:S02]  /*0750*/  ISETP.GT.U32.OR P2, PT, R86, 0x1df, P2 ;  /* 0x000001df5600780c */ /* 0x000fe40001744470 */
[----:B------:R-:W-:Y:S01]  /*0760*/  ISETP.GE.U32.AND P3, PT, R78, UR14, PT ;  /* 0x0000000e4e007c0c */ /* 0x000fe2000bf66070 */
[----:B------:R-:W-:-:S02]  /*0770*/  @P1 IMAD.WIDE.U32 R4, R83, R8, R90 ;  /* 0x0000000853041225 */ /* 0x000fc400078e005a */
[----:B------:R-:W4:Y:S01]  /*0780*/  @!P4 LDC.64 R20, c[0x0][0x228] ;  /* 0x00008a00ff14cb82 */ /* 0x000f220000000a00 */
[----:B------:R-:W-:Y:S02]  /*0790*/  ISETP.GE.AND.EX P3, PT, R67, UR15, PT, P3 ;  /* 0x0000000f43007c0c */ /* 0x000fe4000bf66330 */
[----:B------:R-:W-:Y:S02]  /*07a0*/  @P1 IADD3 R5, R5, R7, RZ ;  /* 0x0000000705051210 */ /* 0x000fe40007ffe0ff */
[C---:B------:R-:W-:Y:S02]  /*07b0*/  @P1 SHF.L.U32 R17, R4.reuse, 0x2, RZ ;  /* 0x0000000204111819 */ /* 0x040fe400000006ff */
[----:B------:R-:W-:Y:S01]  /*07c0*/  @P1 SHF.L.U64.HI R2, R4, 0x2, R5 ;  /* 0x0000000204021819 */ /* 0x000fe20000010205 */
[----:B------:R-:W0:Y:S01]  /*07d0*/  @!P0 LDC.64 R22, c[0x0][0x288] ;  /* 0x0000a200ff168b82 */ /* 0x000e220000000a00 */
[----:B---3--:R-:W-:Y:S01]  /*07e0*/  @!P4 IMAD R4, R73, R14, RZ ;  /* 0x0000000e4904c224 */ /* 0x008fe200078e02ff */
[----:B------:R-:W-:-:S02]  /*07f0*/  @!P4 MOV R5, R91 ;  /* 0x0000005b0005c202 */ /* 0x000fc40000000f00 */
[C---:B-1----:R-:W-:Y:S01]  /*0800*/  @P1 IADD3 R16, P5, R17.reuse, R10, RZ ;  /* 0x0000000a11101210 */ /* 0x042fe20007fbe0ff */
[C---:B------:R-:W-:Y:S01]  /*0810*/  @!P4 IMAD R7, R82.reuse, R15, R4 ;  /* 0x0000000f5207c224 */ /* 0x040fe200078e0204 */
[----:B------:R-:W-:Y:S02]  /*0820*/  @!P4 MOV R4, R88 ;  /* 0x000000580004c202 */ /* 0x000fe40000000f00 */
[----:B------:R-:W1:Y:S01]  /*0830*/  @!P2 LDC.64 R28, c[0x0][0x288] ;  /* 0x0000a200ff1cab82 */ /* 0x000e620000000a00 */
[----:B--2---:R-:W-:Y:S02]  /*0840*/  @P1 IADD3 R12, P6, R17, R12, RZ ;  /* 0x0000000c110c1210 */ /* 0x004fe40007fde0ff */
[----:B------:R-:W-:Y:S01]  /*0850*/  @!P4 IMAD.WIDE.U32 R4, R82, R14, R4 ;  /* 0x0000000e5204c225 */ /* 0x000fe200078e0004 */
[----:B------:R-:W-:Y:S02]  /*0860*/  ISETP.GT.U32.OR P3, PT, R86, 0x1df, P3 ;  /* 0x000001df5600780c */ /* 0x000fe40001f64470 */
[----:B------:R-:W-:-:S02]  /*0870*/  @P1 IADD3.X R17, R2, R11, RZ, P5, !PT ;  /* 0x0000000b02111210 */ /* 0x000fc40002ffe4ff */
[----:B------:R-:W2:Y:S01]  /*0880*/  @!P0 LDC.64 R24, c[0x0][0x230] ;  /* 0x00008c00ff188b82 */ /* 0x000ea20000000a00 */
[----:B------:R-:W-:Y:S02]  /*0890*/  @!P4 IADD3 R5, R5, R7, RZ ;  /* 0x000000070505c210 */ /* 0x000fe40007ffe0ff */
[----:B------:R-:W-:Y:S02]  /*08a0*/  @!P4 SHF.L.U32 R9, R4, 0x2, RZ ;  /* 0x000000020409c819 */ /* 0x000fe400000006ff */
[----:B------:R-:W-:Y:S02]  /*08b0*/  @P1 IADD3.X R13, R2, R13, RZ, P6, !PT ;  /* 0x0000000d020d1210 */ /* 0x000fe400037fe4ff */
[----:B------:R-:W-:Y:S01]  /*08c0*/  @!P4 SHF.L.U64.HI R4, R4, 0x2, R5 ;  /* 0x000000020404c819 */ /* 0x000fe20000010205 */
[----:B0-----:R-:W-:Y:S01]  /*08d0*/  @!P0 IMAD R2, R71, R22, RZ ;  /* 0x0000001647028224 */ /* 0x001fe200078e02ff */
[----:B------:R-:W-:Y:S01]  /*08e0*/  @!P4 IADD3 R6, P5, R9, R18, RZ ;  /* 0x000000120906c210 */ /* 0x000fe20007fbe0ff */
[----:B------:R-:W0:Y:S01]  /*08f0*/  @!P0 LDC.64 R26, c[0x0][0x228] ;  /* 0x00008a00ff1a8b82 */ /* 0x000e220000000a00 */
[----:B------:R-:W-:Y:S01]  /*0900*/  @!P0 MOV R10, R88 ;  /* 0x00000058000a8202 */ /* 0x000fe20000000f00 */
[----:B------:R-:W-:Y:S01]  /*0910*/  @!P0 IMAD R15, R81, R23, R2 ;  /* 0x00000017510f8224 */ /* 0x000fe200078e0202 */
[----:B------:R-:W-:-:S02]  /*0920*/  @!P0 MOV R11, R91 ;  /* 0x0000005b000b8202 */ /* 0x000fc40000000f00 */
[C---:B------:R-:W-:Y:S01]  /*0930*/  @!P4 IADD3.X R7, R4.reuse, R19, RZ, P5, !PT ;  /* 0x000000130407c210 */ /* 0x040fe20002ffe4ff */
[----:B-1----:R-:W-:Y:S01]  /*0940*/  @!P2 IMAD R2, R69, R28, RZ ;  /* 0x0000001c4502a224 */ /* 0x002fe200078e02ff */
[----:B----4-:R-:W-:Y:S01]  /*0950*/  @!P4 IADD3 R8, P6, R9, R20, RZ ;  /* 0x000000140908c210 */ /* 0x010fe20007fde0ff */
[----:B------:R-:W-:Y:S01]  /*0960*/  @!P0 IMAD.WIDE.U32 R10, R81, R22, R10 ;  /* 0x00000016510a8225 */ /* 0x000fe200078e000a */
[----:B------:R-:W-:Y:S01]  /*0970*/  @!P2 MOV R18, R88 ;  /* 0x000000580012a202 */ /* 0x000fe20000000f00 */
[----:B------:R1:W5:Y:S01]  /*0980*/  @!P4 LDG.E.64 R36, desc[UR8][R6.64] ;  /* 0x000000080624c981 */ /* 0x000362000c1e1b00 */
[----:B------:R-:W-:Y:S01]  /*0990*/  @!P2 MOV R19, R91 ;  /* 0x0000005b0013a202 */ /* 0x000fe20000000f00 */
[----:B------:R-:W3:Y:S01]  /*09a0*/  @!P3 LDC.64 R32, c[0x0][0x230] ;  /* 0x00008c00ff20bb82 */ /* 0x000ee20000000a00 */
[----:B------:R-:W-:Y:S01]  /*09b0*/  @!P4 IADD3.X R9, R4, R21, RZ, P6, !PT ;  /* 0x000000150409c210 */ /* 0x000fe200037fe4ff */
[C---:B------:R-:W-:Y:S01]  /*09c0*/  @!P2 IMAD R21, R80.reuse, R29, R2 ;  /* 0x0000001d5015a224 */ /* 0x040fe200078e0202 */
[----:B------:R-:W-:Y:S01]  /*09d0*/  @!P0 IADD3 R11, R11, R15, RZ ;  /* 0x0000000f0b0b8210 */ /* 0x000fe20007ffe0ff */
[----:B------:R-:W-:Y:S01]  /*09e0*/  @!P2 IMAD.WIDE.U32 R18, R80, R28, R18 ;  /* 0x0000001c5012a225 */ /* 0x000fe200078e0012 */
[----:B------:R-:W-:-:S02]  /*09f0*/  @!P0 SHF.L.U32 R23, R10, 0x2, RZ ;  /* 0x000000020a178819 */ /* 0x000fc400000006ff */
[----:B------:R-:W-:Y:S01]  /*0a00*/  @!P0 SHF.L.U64.HI R10, R10, 0x2, R11 ;  /* 0x000000020a0a8819 */ /* 0x000fe2000001020b */
[----:B------:R-:W4:Y:S01]  /*0a10*/  @!P3 LDC.64 R4, c[0x0][0x288] ;  /* 0x0000a200ff04bb82 */ /* 0x000f220000000a00 */
[----:B--2---:R-:W-:Y:S02]  /*0a20*/  @!P0 IADD3 R14, P5, R23, R24, RZ ;  /* 0x00000018170e8210 */ /* 0x004fe40007fbe0ff */
[----:B------:R-:W-:Y:S02]  /*0a30*/  @!P2 IADD3 R11, R19, R21, RZ ;  /* 0x00000015130ba210 */ /* 0x000fe40007ffe0ff */
[----:B------:R-:W-:Y:S02]  /*0a40*/  @!P0 IADD3.X R15, R10, R25, RZ, P5, !PT ;  /* 0x000000190a0f8210 */ /* 0x000fe40002ffe4ff */
[C---:B------:R-:W-:Y:S01]  /*0a50*/  @!P2 SHF.L.U32 R31, R18.reuse, 0x2, RZ ;  /* 0x00000002121fa819 */ /* 0x040fe200000006ff */
[----:B------:R-:W2:Y:S01]  /*0a60*/  @!P2 LDC.64 R28, c[0x0][0x230] ;  /* 0x00008c00ff1cab82 */ /* 0x000ea20000000a00 */
[----:B------:R-:W-:-:S02]  /*0a70*/  @!P2 SHF.L.U64.HI R2, R18, 0x2, R11 ;  /* 0x000000021202a819 */ /* 0x000fc4000001020b */
[----:B------:R-:W-:Y:S02]  /*0a80*/  CS2R R18, SRZ ;  /* 0x0000000000127805 */ /* 0x000fe4000001ff00 */
[----:B------:R-:W-:Y:S02]  /*0a90*/  ISETP.GE.U32.AND P5, PT, R76, UR14, PT ;  /* 0x0000000e4c007c0c */ /* 0x000fe4000bfa6070 */
[----:B0-----:R-:W-:Y:S02]  /*0aa0*/  @!P0 IADD3 R22, P6, R23, R26, RZ ;  /* 0x0000001a17168210 */ /* 0x001fe40007fde0ff */
[----:B------:R-:W-:Y:S01]  /*0ab0*/  ISETP.GE.AND.EX P5, PT, R65, UR15, PT, P5 ;  /* 0x0000000f41007c0c */ /* 0x000fe2000bfa6350 */
[----:B------:R0:W5:Y:S01]  /*0ac0*/  @!P4 LDG.E.64 R18, desc[UR8][R8.64] ;  /* 0x000000080812c981 */ /* 0x000162000c1e1b00 */
[----:B------:R-:W-:Y:S01]  /*0ad0*/  @!P0 IADD3.X R23, R10, R27, RZ, P6, !PT ;  /* 0x0000001b0a178210 */ /* 0x000fe200037fe4ff */
[----:B------:R-:W3:Y:S01]  /*0ae0*/  @!P3 LDC.64 R34, c[0x0][0x228] ;  /* 0x00008a00ff22bb82 */ /* 0x000ee20000000a00 */
[----:B------:R-:W-:Y:S01]  /*0af0*/  ISETP.GT.U32.OR P4, PT, R86, 0x1df, P5 ;  /* 0x000001df5600780c */ /* 0x000fe20002f84470 */
[----:B----4-:R-:W-:Y:S01]  /*0b00*/  @!P3 IMAD R10, R67, R4, RZ ;  /* 0x00000004430ab224 */ /* 0x010fe200078e02ff */
[----:B------:R-:W-:-:S05]  /*0b10*/  SHF.R.S32.HI R63, RZ, 0x1f, R74 ;  /* 0x0000001fff3f7819 */ /* 0x000fca000001144a */
[----:B------:R-:W4:Y:S01]  /*0b20*/  @!P2 LDC.64 R26, c[0x0][0x228] ;  /* 0x00008a00ff1aab82 */ /* 0x000f220000000a00 */
[----:B------:R-:W-:Y:S01]  /*0b30*/  ISETP.GE.U32.AND P5, PT, R74, UR14, PT ;  /* 0x0000000e4a007c0c */ /* 0x000fe2000bfa6070 */
[----:B------:R-:W-:-:S06]  /*0b40*/  @!P3 IMAD R25, R78, R5, R10 ;  /* 0x000000054e19b224 */ /* 0x000fcc00078e020a */
[----:B------:R-:W3:Y:S01]  /*0b50*/  @!P4 LDC.64 R10, c[0x0][0x288] ;  /* 0x0000a200ff0acb82 */ /* 0x000ee20000000a00 */
[----:B------:R-:W-:-:S04]  /*0b60*/  ISETP.GE.AND.EX P5, PT, R63, UR15, PT, P5 ;  /* 0x0000000f3f007c0c */ /* 0x000fc8000bfa6350 */
[----:B------:R-:W-:Y:S02]  /*0b70*/  ISETP.GT.U32.OR P5, PT, R86, 0x1df, P5 ;  /* 0x000001df5600780c */ /* 0x000fe40002fa4470 */
[----:B------:R-:W-:Y:S02]  /*0b80*/  SHF.R.S32.HI R61, RZ, 0x1f, R72 ;  /* 0x0000001fff3d7819 */ /* 0x000fe40000011448 */
[----:B-1----:R-:W-:Y:S02]  /*0b90*/  CS2R R6, SRZ ;  /* 0x0000000000067805 */ /* 0x002fe4000001ff00 */
[----:B------:R-:W-:Y:S02]  /*0ba0*/  ISETP.GE.U32.AND P6, PT, R72, UR14, PT ;  /* 0x0000000e48007c0c */ /* 0x000fe4000bfc6070 */
[----:B------:R-:W-:Y:S02]  /*0bb0*/  CS2R R20, SRZ ;  /* 0x0000000000147805 */ /* 0x000fe4000001ff00 */
[----:B0-----:R-:W-:Y:S01]  /*0bc0*/  @!P3 MOV R8, R88 ;  /* 0x000000580008b202 */ /* 0x001fe20000000f00 */
[----:B------:R-:W0:Y:S01]  /*0bd0*/  @!P4 LDC.64 R38, c[0x0][0x230] ;  /* 0x00008c00ff26cb82 */ /* 0x000e220000000a00 */
[----:B------:R-:W-:Y:S01]  /*0be0*/  @!P3 MOV R9, R91 ;  /* 0x0000005b0009b202 */ /* 0x000fe20000000f00 */
[----:B------:R3:W5:Y:S01]  /*0bf0*/  @!P0 LDG.E.64 R6, desc[UR8][R14.64] ;  /* 0x000000080e068981 */ /* 0x000762000c1e1b00 */
[----:B------:R-:W-:Y:S01]  /*0c00*/  ISETP.GE.AND.EX P6, PT, R61, UR15, PT, P6 ;  /* 0x0000000f3d007c0c */ /* 0x000fe2000bfc6360 */
[----:B------:R-:W-:-:S02]  /*0c10*/  @!P3 IMAD.WIDE.U32 R8, R78, R4, R8 ;  /* 0x000000044e08b225 */ /* 0x000fc400078e0008 */
[----:B------:R1:W5:Y:S02]  /*0c20*/  @!P0 LDG.E.64 R20, desc[UR8][R22.64] ;  /* 0x0000000816148981 */ /* 0x000364000c1e1b00 */
[----:B------:R-:W0:Y:S01]  /*0c30*/  @!P5 LDC.64 R4, c[0x0][0x288] ;  /* 0x0000a200ff04db82 */ /* 0x000e220000000a00 */
[----:B------:R-:W-:Y:S02]  /*0c40*/  ISETP.GT.U32.OR P6, PT, R86, 0x1df, P6 ;  /* 0x000001df5600780c */ /* 0x000fe400037c4470 */
[----:B--2---:R-:W-:Y:S01]  /*0c50*/  @!P2 IADD3 R28, P0, R31, R28, RZ ;  /* 0x0000001c1f1ca210 */ /* 0x004fe20007f1e0ff */
[----:B---3--:R-:W-:Y:S01]  /*0c60*/  @!P4 IMAD R14, R65, R10, RZ ;  /* 0x0000000a410ec224 */ /* 0x008fe200078e02ff */
[----:B------:R-:W-:Y:S02]  /*0c70*/  @!P3 IADD3 R9, R9, R25, RZ ;  /* 0x000000190909b210 */ /* 0x000fe40007ffe0ff */
[----:B------:R-:W-:Y:S01]  /*0c80*/  @!P2 IADD3.X R29, R2, R29, RZ, P0, !PT ;  /* 0x0000001d021da210 */ /* 0x000fe200007fe4ff */
[----:B------:R-:W2:Y:S01]  /*0c90*/  @!P4 LDC.64 R40, c[0x0][0x228] ;  /* 0x00008a00ff28cb82 */ /* 0x000ea20000000a00 */
[----:B----4-:R-:W-:Y:S01]  /*0ca0*/  @!P2 IADD3 R30, P0, R31, R26, RZ ;  /* 0x0000001a1f1ea210 */ /* 0x010fe20007f1e0ff */
[----:B-1----:R-:W-:Y:S01]  /*0cb0*/  @!P4 IMAD R23, R76, R11, R14 ;  /* 0x0000000b4c17c224 */ /* 0x002fe200078e020e */
[----:B------:R-:W-:-:S02]  /*0cc0*/  @!P3 SHF.L.U32 R25, R8, 0x2, RZ ;  /* 0x000000020819b819 */ /* 0x000fc400000006ff */
[----:B------:R-:W-:Y:S02]  /*0cd0*/  @!P4 MOV R14, R88 ;  /* 0x00000058000ec202 */ /* 0x000fe40000000f00 */
[----:B------:R-:W-:Y:S01]  /*0ce0*/  @!P4 MOV R15, R91 ;  /* 0x0000005b000fc202 */ /* 0x000fe20000000f00 */
[----:B------:R-:W1:Y:S01]  /*0cf0*/  @!P5 LDC.64 R42, c[0x0][0x230] ;  /* 0x00008c00ff2adb82 */ /* 0x000e620000000a00 */
[----:B------:R-:W-:Y:S02]  /*0d00*/  @!P2 IADD3.X R31, R2, R27, RZ, P0, !PT ;  /* 0x0000001b021fa210 */ /* 0x000fe400007fe4ff */
[----:B------:R-:W-:Y:S01]  /*0d10*/  @!P3 SHF.L.U64.HI R2, R8, 0x2, R9 ;  /* 0x000000020802b819 */ /* 0x000fe20000010209 */
[----:B------:R-:W-:Y:S01]  /*0d20*/  @!P4 IMAD.WIDE.U32 R14, R76, R10, R14 ;  /* 0x0000000a4c0ec225 */ /* 0x000fe200078e000e */
[----:B------:R-:W-:-:S03]  /*0d30*/  @!P3 IADD3 R32, P0, R25, R32, RZ ;  /* 0x000000201920b210 */ /* 0x000fc60007f1e0ff */
[----:B------:R-:W3:Y:S01]  /*0d40*/  @!P6 LDC.64 R8, c[0x0][0x288] ;  /* 0x0000a200ff08eb82 */ /* 0x000ee20000000a00 */
[----:B------:R-:W-:Y:S02]  /*0d50*/  @!P3 IADD3.X R33, R2, R33, RZ, P0, !PT ;  /* 0x000000210221b210 */ /* 0x000fe400007fe4ff */
[----:B------:R-:W-:Y:S02]  /*0d60*/  @!P3 IADD3 R34, P0, R25, R34, RZ ;  /* 0x000000221922b210 */ /* 0x000fe40007f1e0ff */
[----:B------:R-:W-:-:S03]  /*0d70*/  @!P4 IADD3 R15, R15, R23, RZ ;  /* 0x000000170f0fc210 */ /* 0x000fc60007ffe0ff */
[----:B------:R-:W4:Y:S01]  /*0d80*/  LDC.64 R10, c[0x0][0x248] ;  /* 0x00009200ff0a7b82 */ /* 0x000f220000000a00 */
[----:B------:R-:W-:Y:S02]  /*0d90*/  @!P3 IADD3.X R35, R2, R35, RZ, P0, !PT ;  /* 0x000000230223b210 */ /* 0x000fe400007fe4ff */
[C---:B------:R-:W-:Y:S02]  /*0da0*/  @!P4 SHF.L.U32 R23, R14.reuse, 0x2, RZ ;  /* 0x000000020e17c819 */ /* 0x040fe400000006ff */
[----:B------:R-:W-:Y:S01]  /*0db0*/  @!P4 SHF.L.U64.HI R2, R14, 0x2, R15 ;  /* 0x000000020e02c819 */ /* 0x000fe2000001020f */
[----:B0-----:R-:W-:Y:S01]  /*0dc0*/  @!P5 IMAD R22, R63, R4, RZ ;  /* 0x000000043f16d224 */ /* 0x001fe200078e02ff */
[----:B------:R-:W-:Y:S01]  /*0dd0*/  @!P5 MOV R14, R88 ;  /* 0x00000058000ed202 */ /* 0x000fe20000000f00 */
[----:B------:R-:W0:Y:S01]  /*0de0*/  @!P5 LDC.64 R44, c[0x0][0x228] ;  /* 0x00008a00ff2cdb82 */ /* 0x000e220000000a00 */
[----:B------:R-:W-:Y:S01]  /*0df0*/  @!P5 MOV R15, R91 ;  /* 0x0000005b000fd202 */ /* 0x000fe20000000f00 */
[C---:B------:R-:W-:Y:S01]  /*0e00*/  @!P5 IMAD R25, R74.reuse, R5, R22 ;  /* 0x000000054a19d224 */ /* 0x040fe200078e0216 */
[----:B------:R-:W-:Y:S01]  /*0e10*/  @!P4 IADD3 R38, P0, R23, R38, RZ ;  /* 0x000000261726c210 */ /* 0x000fe20007f1e0ff */
[----:B------:R-:W-:-:S03]  /*0e20*/  @!P5 IMAD.WIDE.U32 R14, R74, R4, R14 ;  /* 0x000000044a0ed225 */ /* 0x000fc600078e000e */
[C---:B------:R-:W-:Y:S01]  /*0e30*/  @!P4 IADD3.X R39, R2.reuse, R39, RZ, P0, !PT ;  /* 0x000000270227c210 */ /* 0x040fe200007fe4ff */
[----:B------:R-:W0:Y:S01]  /*0e40*/  @!P6 LDC.64 R46, c[0x0][0x230] ;  /* 0x00008c00ff2eeb82 */ /* 0x000e220000000a00 */
[----:B--2---:R-:W-:Y:S02]  /*0e50*/  @!P4 IADD3 R40, P0, R23, R40, RZ ;  /* 0x000000281728c210 */ /* 0x004fe40007f1e0ff */
[----:B------:R-:W-:Y:S02]  /*0e60*/  @!P5 IADD3 R15, R15, R25, RZ ;  /* 0x000000190f0fd210 */ /* 0x000fe40007ffe0ff */
[----:B------:R-:W-:Y:S01]  /*0e70*/  @!P4 IADD3.X R41, R2, R41, RZ, P0, !PT ;  /* 0x000000290229c210 */ /* 0x000fe200007fe4ff */
[----:B---3--:R-:W-:Y:S01]  /*0e80*/  @!P6 IMAD R22, R61, R8, RZ ;  /* 0x000000083d16e224 */ /* 0x008fe200078e02ff */
[----:B------:R-:W-:Y:S01]  /*0e90*/  @!P5 SHF.L.U32 R23, R14, 0x2, RZ ;  /* 0x000000020e17d819 */ /* 0x000fe200000006ff */
[----:B----4-:R-:W-:Y:S01]  /*0ea0*/  IMAD.WIDE R10, R84, 0x8, R10 ;  /* 0x00000008540a7825 */ /* 0x010fe200078e020a */
[----:B------:R-:W-:Y:S01]  /*0eb0*/  @!P5 SHF.L.U64.HI R2, R14, 0x2, R15 ;  /* 0x000000020e02d819 */ /* 0x000fe2000001020f */
[----:B------:R-:W2:Y:S01]  /*0ec0*/  @!P6 LDC.64 R4, c[0x0][0x228] ;  /* 0x00008a00ff04eb82 */ /* 0x000ea20000000a00 */
[----:B------:R-:W-:-:S02]  /*0ed0*/  @!P6 MOV R14, R88 ;  /* 0x00000058000ee202 */ /* 0x000fc40000000f00 */
[----:B------:R-:W-:Y:S01]  /*0ee0*/  @!P6 MOV R15, R91 ;  /* 0x0000005b000fe202 */ /* 0x000fe20000000f00 */
[C---:B------:R-:W-:Y:S02]  /*0ef0*/  @!P6 IMAD R25, R72.reuse, R9, R22 ;  /* 0x000000094819e224 */ /* 0x040fe400078e0216 */
[----:B------:R-:W-:-:S03]  /*0f00*/  @!P6 IMAD.WIDE.U32 R8, R72, R8, R14 ;  /* 0x000000084808e225 */ /* 0x000fc600078e000e */
[----:B------:R3:W4:Y:S01]  /*0f10*/  LDG.E.64 R14, desc[UR8][R10.64] ;  /* 0x000000080a0e7981 */ /* 0x000722000c1e1b00 */
[----:B-1----:R-:W-:Y:S02]  /*0f20*/  @!P5 IADD3 R42, P0, R23, R42, RZ ;  /* 0x0000002a172ad210 */ /* 0x002fe40007f1e0ff */
[----:B------:R-:W-:Y:S02]  /*0f30*/  @!P6 IADD3 R9, R9, R25, RZ ;  /* 0x000000190909e210 */ /* 0x000fe40007ffe0ff */
[----:B------:R-:W-:Y:S02]  /*0f40*/  @!P5 IADD3.X R43, R2, R43, RZ, P0, !PT ;  /* 0x0000002b022bd210 */ /* 0x000fe400007fe4ff */
[----:B0-----:R-:W-:Y:S02]  /*0f50*/  @!P5 IADD3 R44, P0, R23, R44, RZ ;  /* 0x0000002c172cd210 */ /* 0x001fe40007f1e0ff */
[----:B------:R-:W-:Y:S02]  /*0f60*/  @!P6 SHF.L.U32 R49, R8, 0x2, RZ ;  /* 0x000000020831e819 */ /* 0x000fe400000006ff */
[----:B------:R-:W-:-:S02]  /*0f70*/  @!P5 IADD3.X R45, R2, R45, RZ, P0, !PT ;  /* 0x0000002d022dd210 */ /* 0x000fc400007fe4ff */
[----:B------:R-:W-:Y:S02]  /*0f80*/  @!P6 SHF.L.U64.HI R8, R8, 0x2, R9 ;  /* 0x000000020808e819 */ /* 0x000fe40000010209 */
[----:B------:R-:W-:-:S04]  /*0f90*/  @!P6 IADD3 R46, P0, R49, R46, RZ ;  /* 0x0000002e312ee210 */ /* 0x000fc80007f1e0ff */
[C---:B------:R-:W-:Y:S02]  /*0fa0*/  @!P6 IADD3.X R47, R8.reuse, R47, RZ, P0, !PT ;  /* 0x0000002f082fe210 */ /* 0x040fe400007fe4ff */
[----:B--2---:R-:W-:Y:S02]  /*0fb0*/  @!P6 IADD3 R48, P0, R49, R4, RZ ;  /* 0x000000043130e210 */ /* 0x004fe40007f1e0ff */
[----:B------:R-:W-:Y:S02]  /*0fc0*/  CS2R R22, SRZ ;  /* 0x0000000000167805 */ /* 0x000fe4000001ff00 */
[----:B------:R-:W-:Y:S02]  /*0fd0*/  CS2R R24, SRZ ;  /* 0x0000000000187805 */ /* 0x000fe4000001ff00 */
[----:B---3--:R-:W-:Y:S02]  /*0fe0*/  CS2R R10, SRZ ;  /* 0x00000000000a7805 */ /* 0x008fe4000001ff00 */
[----:B------:R-:W-:-:S02]  /*0ff0*/  @!P6 IADD3.X R49, R8, R5, RZ, P0, !PT ;  /* 0x000000050831e210 */ /* 0x000fc400007fe4ff */
[----:B------:R-:W-:Y:S02]  /*1000*/  CS2R R4, SRZ ;  /* 0x0000000000047805 */ /* 0x000fe4000001ff00 */
[----:B------:R-:W-:Y:S02]  /*1010*/  CS2R R8, SRZ ;  /* 0x0000000000087805 */ /* 0x000fe4000001ff00 */
[----:B------:R-:W-:Y:S01]  /*1020*/  CS2R R26, SRZ ;  /* 0x00000000001a7805 */ /* 0x000fe2000001ff00 */
[----:B------:R0:W5:Y:S04]  /*1030*/  @P1 LDG.E.64 R22, desc[UR8][R16.64] ;  /* 0x0000000810161981 */ /* 0x000168000c1e1b00 */
[----:B------:R1:W5:Y:S04]  /*1040*/  @P1 LDG.E.64 R4, desc[UR8][R12.64] ;  /* 0x000000080c041981 */ /* 0x000368000c1e1b00 */
[----:B------:R2:W5:Y:S01]  /*1050*/  @!P2 LDG.E.64 R8, desc[UR8][R28.64] ;  /* 0x000000081c08a981 */ /* 0x000562000c1e1b00 */
[----:B0-----:R-:W-:-:S03]  /*1060*/  CS2R R16, SRZ ;  /* 0x0000000000107805 */ /* 0x001fc6000001ff00 */
[----:B------:R0:W5:Y:S01]  /*1070*/  @!P2 LDG.E.64 R24, desc[UR8][R30.64] ;  /* 0x000000081e18a981 */ /* 0x000162000c1e1b00 */
[----:B-1----:R-:W-:-:S03]  /*1080*/  CS2R R12, SRZ ;  /* 0x00000000000c7805 */ /* 0x002fc6000001ff00 */
[----:B------:R1:W5:Y:S01]  /*1090*/  @!P3 LDG.E.64 R10, desc[UR8][R32.64] ;  /* 0x00000008200ab981 */ /* 0x000362000c1e1b00 */
[----:B--2---:R-:W-:-:S03]  /*10a0*/  CS2R R28, SRZ ;  /* 0x00000000001c7805 */ /* 0x004fc6000001ff00 */
[----:B------:R2:W5:Y:S01]  /*10b0*/  @!P3 LDG.E.64 R26, desc[UR8][R34.64] ;  /* 0x00000008221ab981 */ /* 0x000562000c1e1b00 */
[----:B0-----:R-:W-:-:S03]  /*10c0*/  CS2R R30, SRZ ;  /* 0x00000000001e7805 */ /* 0x001fc6000001ff00 */
[----:B------:R0:W5:Y:S01]  /*10d0*/  @!P4 LDG.E.64 R12, desc[UR8][R38.64] ;  /* 0x00000008260cc981 */ /* 0x000162000c1e1b00 */
[----:B-1----:R-:W-:-:S03]  /*10e0*/  CS2R R32, SRZ ;  /* 0x0000000000207805 */ /* 0x002fc6000001ff00 */
[----:B------:R0:W5:Y:S01]  /*10f0*/  @!P4 LDG.E.64 R28, desc[UR8][R40.64] ;  /* 0x00000008281cc981 */ /* 0x000162000c1e1b00 */
[----:B--2---:R-:W-:-:S03]  /*1100*/  CS2R R34, SRZ ;  /* 0x0000000000227805 */ /* 0x004fc6000001ff00 */
[----:B------:R0:W5:Y:S04]  /*1110*/  @!P5 LDG.E.64 R16, desc[UR8][R42.64] ;  /* 0x000000082a10d981 */ /* 0x000168000c1e1b00 */
[----:B------:R0:W5:Y:S04]  /*1120*/  @!P5 LDG.E.64 R30, desc[UR8][R44.64] ;  /* 0x000000082c1ed981 */ /* 0x000168000c1e1b00 */
[----:B------:R0:W5:Y:S04]  /*1130*/  @!P6 LDG.E.64 R34, desc[UR8][R46.64] ;  /* 0x000000082e22e981 */ /* 0x000168000c1e1b00 */
[----:B------:R0:W5:Y:S01]  /*1140*/  @!P6 LDG.E.64 R32, desc[UR8][R48.64] ;  /* 0x000000083020e981 */ /* 0x000162000c1e1b00 */
[----:B------:R-:W-:Y:S01]  /*1150*/  MOV R68, 0x3f800000 ;  /* 0x3f80000000447802 */ /* 0x000fe20000000f00 */
[----:B------:R-:W-:Y:S01]  /*1160*/  BSSY B0, `(.L_x_1646) ;  /* 0x000001c000007945 */ /* 0x000fe20003800000 */
[----:B------:R-:W-:-:S02]  /*1170*/  MOV R79, RZ ;  /* 0x000000ff004f7202 */ /* 0x000fc40000000f00 */
[----:B------:R-:W-:Y:S02]  /*1180*/  MOV R77, RZ ;  /* 0x000000ff004d7202 */ /* 0x000fe40000000f00 */
[----:B------:R-:W-:Y:S02]  /*1190*/  MOV R66, RZ ;  /* 0x000000ff00427202 */ /* 0x000fe40000000f00 */
[----:B------:R-:W-:Y:S01]  /*11a0*/  MOV R64, RZ ;  /* 0x000000ff00407202 */ /* 0x000fe20000000f00 */
[----:B----4-:R-:W-:-:S05]  /*11b0*/  FFMA.FTZ R15, -R14, R14, R15 ;  /* 0x0000000e0e0f7223 */ /* 0x010fca000001010f */
        /* <DEDUP_REMOVED lines=22> */
.L_x_1647:
[----:B------:R-:W-:Y:S05]  /*1320*/  BSYNC B0 ;  /* 0x0000000000007941 */ /* 0x000fea0003800000 */
.L_x_1646:
        /* <DEDUP_REMOVED lines=29> */
.L_x_1648:
        /* <DEDUP_REMOVED lines=26> */
.L_x_1649:
[----:B------:R-:W-:Y:S01]  /*16a0*/  FFMA.FTZ R43, R2, R40, R15 ;  /* 0x00000028022b7223 */ /* 0x000fe2000001000f */
[----:B------:R-:W-:Y:S01]  /*16b0*/  FMUL.FTZ R15, R36, R79 ;  /* 0x0000004f240f7220 */ /* 0x000fe20000410000 */
[----:B------:R-:W-:Y:S01]  /*16c0*/  FADD.FTZ R44, R40, R41 ;  /* 0x00000029282c7221 */ /* 0x000fe20000010000 */
[----:B------:R-:W-:Y:S01]  /*16d0*/  FADD.FTZ R7, -R14, R7 ;  /* 0x000000070e077221 */ /* 0x000fe20000010100 */
[----:B------:R-:W-:Y:S01]  /*16e0*/  MOV R40, R20 ;  /* 0x0000001400287202 */ /* 0x000fe20000000f00 */
[----:B------:R-:W-:Y:S01]  /*16f0*/  FFMA.FTZ R42, R4, R15, R43 ;  /* 0x0000000f042a7223 */ /* 0x000fe2000001002b */
[----:B------:R-:W-:Y:S01]  /*1700*/  FADD.FTZ R44, R44, R15 ;  /* 0x0000000f2c2c7221 */ /* 0x000fe20000010000 */
[----:B------:R-:W-:Y:S01]  /*1710*/  FADD.FTZ R15, -R14, R6 ;  /* 0x000000060e0f7221 */ /* 0x000fe20000010100 */
[----:B------:R-:W-:Y:S01]  /*1720*/  MOV R41, R21 ;  /* 0x0000001500297202 */ /* 0x000fe20000000f00 */
[-C--:B------:R-:W-:Y:S02]  /*1730*/  FMUL.FTZ R7, R7, R68.reuse ;  /* 0x0000004407077220 */ /* 0x080fe40000410000 */
        /* <DEDUP_REMOVED lines=21> */
.L_x_1650:
[----:B------:R-:W-:Y:S01]  /*1890*/  FFMA.FTZ R45, R5, R15, R42 ;  /* 0x0000000f052d7223 */ /* 0x000fe2000001002a */
[----:B------:R-:W-:Y:S01]  /*18a0*/  FADD.FTZ R46, R15, R44 ;  /* 0x0000002c0f2e7221 */ /* 0x000fe20000010000 */
[----:B------:R-:W-:Y:S01]  /*18b0*/  FMUL.FTZ R43, R40, R79 ;  /* 0x0000004f282b7220 */ /* 0x000fe20000410000 */
[C---:B------:R-:W-:Y:S01]  /*18c0*/  FADD.FTZ R15, -R14.reuse, R8 ;  /* 0x000000080e0f7221 */ /* 0x040fe20000010100 */
[----:B------:R-:W-:Y:S01]  /*18d0*/  FADD.FTZ R9, -R14, R9 ;  /* 0x000000090e097221 */ /* 0x000fe20000010100 */
[----:B------:R-:W-:Y:S01]  /*18e0*/  MOV R42, R24 ;  /* 0x00000018002a7202 */ /* 0x000fe20000000f00 */
[----:B------:R-:W-:Y:S01]  /*18f0*/  FFMA.FTZ R44, R6, R43, R45 ;  /* 0x0000002b062c7223 */ /* 0x000fe2000001002d */
[----:B------:R-:W-:Y:S01]  /*1900*/  FADD.FTZ R46, R46, R43 ;  /* 0x0000002b2e2e7221 */ /* 0x000fe20000010000 */
        /* <DEDUP_REMOVED lines=23> */
.L_x_1651:
        /* <DEDUP_REMOVED lines=31> */
.L_x_1652:
[----:B------:R-:W-:Y:S01]  /*1c70*/  FFMA.FTZ R49, R9, R15, R46 ;  /* 0x0000000f09317223 */ /* 0x000fe2000001002e */
[----:B------:R-:W-:Y:S01]  /*1c80*/  FMUL.FTZ R47, R44, R79 ;  /* 0x0000004f2c2f7220 */ /* 0x000fe20000410000 */
[----:B------:R-:W-:Y:S01]  /*1c90*/  FADD.FTZ R48, R15, R48 ;  /* 0x000000300f307221 */ /* 0x000fe20000010000 */
[----:B------:R-:W-:Y:S01]  /*1ca0*/  FMUL.FTZ R15, R45, R64 ;  /* 0x000000402d0f7220 */ /* 0x000fe20000410000 */
[----:B------:R-:W-:Y:S01]  /*1cb0*/  FADD.FTZ R13, -R14, R13 ;  /* 0x0000000d0e0d7221 */ /* 0x000fe20000010100 */
[----:B------:R-:W-:Y:S01]  /*1cc0*/  FFMA.FTZ R46, R10, R47, R49 ;  /* 0x0000002f0a2e7223 */ /* 0x000fe20000010031 */
[----:B------:R-:W-:Y:S01]  /*1cd0*/  FADD.FTZ R48, R48, R47 ;  /* 0x0000002f30307221 */ /* 0x000fe20000010000 */
[----:B------:R-:W-:Y:S01]  /*1ce0*/  MOV R47, R29 ;  /* 0x0000001d002f7202 */ /* 0x000fe20000000f00 */
[----:B------:R-:W-:Y:S01]  /*1cf0*/  FMUL.FTZ R13, R13, R68 ;  /* 0x000000440d0d7220 */ /* 0x000fe20000410000 */
[----:B------:R-:W-:Y:S01]  /*1d00*/  FFMA.FTZ R55, R11, R15, R46 ;  /* 0x0000000f0b377223 */ /* 0x000fe2000001002e */
[----:B------:R-:W-:Y:S01]  /*1d10*/  FADD.FTZ R92, R15, R48 ;  /* 0x000000300f5c7221 */ /* 0x000fe20000010000 */
[----:B------:R-:W-:Y:S01]  /*1d20*/  FADD.FTZ R15, -R14, R12 ;  /* 0x0000000c0e0f7221 */ /* 0x000fe20000010100 */
[----:B------:R-:W-:-:S03]  /*1d30*/  MOV R46, R28 ;  /* 0x0000001c002e7202 */ /* 0x000fc60000000f00 */
        /* <DEDUP_REMOVED lines=20> */
.L_x_1653:
[----:B------:R-:W-:Y:S01]  /*1e80*/  FMUL.FTZ R15, R46, R79 ;  /* 0x0000004f2e0f7220 */ /* 0x000fe20000410000 */
[C---:B------:R-:W-:Y:S01]  /*1e90*/  FADD.FTZ R49, -R14.reuse, R16 ;  /* 0x000000100e317221 */ /* 0x040fe20000010100 */
[C---:B------:R-:W-:Y:S01]  /*1ea0*/  FADD.FTZ R17, -R14.reuse, R17 ;  /* 0x000000110e117221 */ /* 0x040fe20000010100 */
[----:B------:R-:W-:Y:S01]  /*1eb0*/  FADD.FTZ R53, -R14, R34 ;  /* 0x000000220e357221 */ /* 0x000fe20000010100 */
[----:B------:R-:W-:Y:S01]  /*1ec0*/  FFMA.FTZ R48, R12, R15, R55 ;  /* 0x0000000f0c307223 */ /* 0x000fe20000010037 */
[----:B------:R-:W-:Y:S01]  /*1ed0*/  FADD.FTZ R50, R92, R15 ;  /* 0x0000000f5c327221 */ /* 0x000fe20000010000 */
[----:B------:R-:W-:Y:S01]  /*1ee0*/  FMUL.FTZ R15, R47, R64 ;  /* 0x000000402f0f7220 */ /* 0x000fe20000410000 */
[----:B------:R-:W-:Y:S01]  /*1ef0*/  FADD.FTZ R55, -R14, R35 ;  /* 0x000000230e377221 */ /* 0x000fe20000010100 */
[----:B------:R-:W-:Y:S01]  /*1f00*/  MOV R34, R30 ;  /* 0x0000001e00227202 */ /* 0x000fe20000000f00 */
[-C--:B------:R-:W-:Y:S01]  /*1f10*/  FMUL.FTZ R14, R49, R68.reuse ;  /* 0x00000044310e7220 */ /* 0x080fe20000410000 */
        /* <DEDUP_REMOVED lines=23> */
.L_x_1654:
        /* <DEDUP_REMOVED lines=29> */
.L_x_1655:
[----:B------:R-:W-:Y:S01]  /*2260*/  FMUL.FTZ R51, R48, R79 ;  /* 0x0000004f30337220 */ /* 0x000fe20000410000 */
[----:B------:R-:W-:Y:S01]  /*2270*/  ISETP.GT.AND P0, PT, R62, 0x1e, PT ;  /* 0x0000001e3e00780c */ /* 0x000fe20003f04270 */
[----:B------:R-:W-:Y:S01]  /*2280*/  FFMA.FTZ R55, R0, R37, RZ ;  /* 0x0000002500377223 */ /* 0x000fe200000100ff */
[----:B------:R-:W-:Y:S01]  /*2290*/  FADD.FTZ R37, RZ, R37 ;  /* 0x00000025ff257221 */ /* 0x000fe20000010000 */
[----:B------:R-:W-:Y:S01]  /*22a0*/  FFMA.FTZ R50, R16, R51, R87 ;  /* 0x0000003310327223 */ /* 0x000fe20000010057 */
[----:B------:R-:W-:Y:S01]  /*22b0*/  FADD.FTZ R52, R92, R51 ;  /* 0x000000335c347221 */ /* 0x000fe20000010000 */
[----:B------:R-:W-:Y:S01]  /*22c0*/  FMUL.FTZ R51, R49, R64 ;  /* 0x0000004031337220 */ /* 0x000fe20000410000 */
[----:B------:R-:W-:Y:S01]  /*22d0*/  FFMA.FTZ R87, R4, R36, R55 ;  /* 0x0000002404577223 */ /* 0x000fe20000010037 */
[----:B------:R-:W-:Y:S01]  /*22e0*/  FADD.FTZ R55, R37, R36 ;  /* 0x0000002425377221 */ /* 0x000fe20000010000 */
[----:B------:R-:W-:Y:S01]  /*22f0*/  FFMA.FTZ R36, R2, R39, RZ ;  /* 0x0000002702247223 */ /* 0x000fe200000100ff */
[----:B------:R-:W-:Y:S01]  /*2300*/  FFMA.FTZ R50, R17, R51, R50 ;  /* 0x0000003311327223 */ /* 0x000fe20000010032 */
[----:B------:R-:W-:Y:S01]  /*2310*/  FADD.FTZ R51, R51, R52 ;  /* 0x0000003433337221 */ /* 0x000fe20000010000 */
[----:B------:R-:W-:Y:S01]  /*2320*/  FADD.FTZ R37, RZ, R39 ;  /* 0x00000027ff257221 */ /* 0x000fe20000010000 */
[----:B------:R-:W-:Y:S01]  /*2330*/  FFMA.FTZ R54, R5, R38, R36 ;  /* 0x0000002605367223 */ /* 0x000fe20000010024 */
[----:B------:R-:W0:Y:S01]  /*2340*/  S2UR UR11, SR_CgaCtaId ;  /* 0x00000000000b79c3 */ /* 0x000e220000008800 */
[----:B------:R-:W1:Y:S01]  /*2350*/  SHFL.DOWN PT, R53, R50, 0x1, 0x1f ;  /* 0x08201f0032357f89 */ /* 0x000e6200000e0000 */
[----:B------:R-:W-:Y:S01]  /*2360*/  FADD.FTZ R36, R37, R38 ;  /* 0x0000002625247221 */ /* 0x000fe20000010000 */
        /* <DEDUP_REMOVED lines=20> */
[----:B------:R-:W-:Y:S01]  /*24b0*/  FFMA.FTZ R87, R14, R34, R87 ;  /* 0x000000220e577223 */ /* 0x000fe20000010057 */
[----:B0-----:R-:W-:Y:S01]  /*24c0*/  ULEA UR5, UR11, UR5, 0x18 ;  /* 0x000000050b057291 */ /* 0x001fe2000f8ec03f */
[----:B-1----:R-:W-:Y:S01]  /*24d0*/  @!P0 FADD.FTZ R50, R50, R53 ;  /* 0x0000003532328221 */ /* 0x002fe20000010000 */
[----:B------:R-:W-:Y:S01]  /*24e0*/  ISETP.NE.AND P2, PT, R86, RZ, PT ;  /* 0x000000ff5600720c */ /* 0x000fe20003f45270 */
[----:B------:R-:W-:Y:S01]  /*24f0*/  FADD.FTZ R34, R38, R35 ;  /* 0x0000002326227221 */ /* 0x000fe20000010000 */
[----:B------:R-:W-:Y:S01]  /*2500*/  FFMA.FTZ R54, R15, R35, R54 ;  /* 0x000000230f367223 */ /* 0x000fe20000010036 */
[----:B--2---:R-:W-:Y:S01]  /*2510*/  @!P0 FADD.FTZ R51, R51, R52 ;  /* 0x0000003433338221 */ /* 0x004fe20000010000 */
[----:B------:R-:W0:Y:S01]  /*2520*/  SHFL.DOWN PT, R53, R50, 0x2, 0x1f ;  /* 0x08401f0032357f89 */ /* 0x000e2200000e0000 */
[----:B------:R-:W-:Y:S01]  /*2530*/  ISETP.GT.AND P0, PT, R62, 0x1d, PT ;  /* 0x0000001d3e00780c */ /* 0x000fe20003f04270 */
[----:B------:R-:W-:Y:S01]  /*2540*/  FADD.FTZ R38, R55, R48 ;  /* 0x0000003037267221 */ /* 0x000fe20000010000 */
[----:B------:R-:W-:Y:S01]  /*2550*/  FADD.FTZ R39, R34, R49 ;  /* 0x0000003122277221 */ /* 0x000fe20000010000 */
[----:B------:R-:W1:Y:S01]  /*2560*/  SHFL.DOWN PT, R52, R51, 0x2, 0x1f ;  /* 0x08401f0033347f89 */ /* 0x000e6200000e0000 */
[----:B------:R-:W-:Y:S01]  /*2570*/  BSSY B0, `(.L_x_1656) ;  /* 0x0000042000007945 */ /* 0x000fe20003800000 */
[----:B------:R-:W-:-:S08]  /*2580*/  ISETP.GT.U32.AND P3, PT, R86, 0xe, PT ;  /* 0x0000000e5600780c */ /* 0x000fd00003f64070 */
        /* <DEDUP_REMOVED lines=19> */
[----:B------:R-:W-:Y:S01]  /*26c0*/  FFMA.FTZ R36, R16, R48, R87 ;  /* 0x0000003010247223 */ /* 0x000fe20000010057 */
[----:B------:R-:W-:-:S02]  /*26d0*/  LEA R87, R86, UR5, 0x4 ;  /* 0x0000000556577c11 */ /* 0x000fc4000f8e20ff */
[----:B------:R-:W-:Y:S02]  /*26e0*/  MOV R34, R50 ;  /* 0x0000003200227202 */ /* 0x000fe40000000f00 */
[----:B------:R-:W-:Y:S01]  /*26f0*/  MOV R35, R51 ;  /* 0x0000003300237202 */ /* 0x000fe20000000f00 */
[----:B------:R0:W-:Y:S06]  /*2700*/  STS.128 [R87], R36 ;  /* 0x0000002457007388 */ /* 0x0001ec0000000c00 */
        /* <DEDUP_REMOVED lines=22> */
[----:B------:R-:W-:Y:S01]  /*2870*/  LDS.64 R34, [UR5+0x80] ;  /* 0x00008005ff227984 */ /* 0x000fe20008000a00 */
[----:B------:R-:W-:Y:S01]  /*2880*/  FADD.FTZ R45, R55, R46 ;  /* 0x0000002e372d7221 */ /* 0x000fe20000010000 */
[----:B------:R-:W-:Y:S02]  /*2890*/  FADD.FTZ R44, R44, R47 ;  /* 0x0000002f2c2c7221 */ /* 0x000fe40000010000 */
[----:B------:R-:W2:Y:S01]  /*28a0*/  LDS.128 R52, [UR5+0x70] ;  /* 0x00007005ff347984 */ /* 0x000ea20008000c00 */
        /* <DEDUP_REMOVED lines=12> */
[----:B------:R-:W-:Y:S01]  /*2970*/  FADD.FTZ R34, R45, R34 ;  /* 0x000000222d227221 */ /* 0x000fe20000010000 */
[----:B------:R-:W-:-:S07]  /*2980*/  FADD.FTZ R35, R44, R35 ;  /* 0x000000232c237221 */ /* 0x000fce0000010000 */
.L_x_1657:
[----:B------:R-:W-:Y:S05]  /*2990*/  BSYNC B0 ;  /* 0x0000000000007941 */ /* 0x000fea0003800000 */
.L_x_1656:
        /* <DEDUP_REMOVED lines=20> */
[----:B------:R-:W-:Y:S04]  /*2ae0*/  LDS.128 R44, [R87+0x780] ;  /* 0x00078000572c7984 */ /* 0x000fe80000000c00 */
        /* <DEDUP_REMOVED lines=15> */
[----:B------:R-:W-:Y:S01]  /*2be0*/  LDS.128 R48, [R87+0xa50] ;  /* 0x000a500057307984 */ /* 0x000fe20000000c00 */
        /* <DEDUP_REMOVED lines=13> */
[----:B------:R-:W-:-:S02]  /*2cc0*/  FADD.FTZ R54, R54, R43 ;  /* 0x0000002b36367221 */ /* 0x000fc40000010000 */
        /* <DEDUP_REMOVED lines=70> */
[----:B------:R-:W-:Y:S01]  /*3130*/  FADD.FTZ R53, R53, R48 ;  /* 0x0000003035357221 */ /* 0x000fe20000010000 */
[----:B------:R-:W2:Y:S01]  /*3140*/  LDS.128 R44, [R87+0x1950] ;  /* 0x00195000572c7984 */ /* 0x000ea20000000c00 */
[----:B------:R-:W-:Y:S01]  /*3150*/  FADD.FTZ R52, R52, R49 ;  /* 0x0000003134347221 */ /* 0x000fe20000010000 */
[----:B------:R-:W-:Y:S01]  /*3160*/  FADD.FTZ R55, R55, R50 ;  /* 0x0000003237377221 */ /* 0x000fe20000010000 */
[----:B------:R-:W-:-:S02]  /*3170*/  FADD.FTZ R54, R54, R51 ;  /* 0x0000003336367221 */ /* 0x000fc40000010000 */
[----:B------:R-:W-:Y:S01]  /*3180*/  LDS.128 R48, [R87+0x1d10] ;  /* 0x001d100057307984 */ /* 0x000fe20000000c00 */
        /* <DEDUP_REMOVED lines=31> */
.L_x_1659:
[----:B------:R-:W-:Y:S05]  /*3380*/  BSYNC B0 ;  /* 0x0000000000007941 */ /* 0x000fea0003800000 */
.L_x_1658:
        /* <DEDUP_REMOVED lines=18> */
.L_x_1661:
[----:B------:R-:W-:Y:S05]  /*34b0*/  BSYNC B0 ;  /* 0x0000000000007941 */ /* 0x000fea0003800000 */
.L_x_1660:
[----:B------:R-:W-:Y:S05]  /*34c0*/  @!P0 BRA `(.L_x_1662) ;  /* 0x0000001000888947 */ /* 0x000fea0003800000 */
[----:B--2---:R-:W1:Y:S01]  /*34d0*/  LDC R46, c[0x0][0x10] ;  /* 0x00000400ff2e7b82 */ /* 0x004e620000000800 */
[----:B------:R-:W2:Y:S01]  /*34e0*/  S2R R3, SR_CTAID.Y ;  /* 0x0000000000037919 */ /* 0x000ea20000002600 */
[----:B0-----:R-:W-:-:S06]  /*34f0*/  LOP3.LUT R39, R70, 0x1, RZ, 0xc0, !PT ;  /* 0x0000000146277812 */ /* 0x001fcc00078ec0ff */
[----:B------:R-:W0:Y:S08]  /*3500*/  LDC.64 R36, c[0x0][0x258] ;  /* 0x00009600ff247b82 */ /* 0x000e300000000a00 */
[----:B------:R-:W3:Y:S01]  /*3510*/  LDC.64 R48, c[0x0][0x260] ;  /* 0x00009800ff307b82 */ /* 0x000ee20000000a00 */
[----:B-1----:R-:W-:-:S04]  /*3520*/  IMAD R39, R39, R46, RZ ;  /* 0x0000002e27277224 */ /* 0x002fc800078e02ff */
[C---:B------:R-:W-:Y:S01]  /*3530*/  IMAD R38, R39.reuse, R44, RZ ;  /* 0x0000002c27267224 */ /* 0x040fe200078e02ff */
[----:B--2---:R-:W-:-:S04]  /*3540*/  IADD3 R39, R39, R3, RZ ;  /* 0x0000000327277210 */ /* 0x004fc80007ffe0ff */
[----:B------:R-:W-:Y:S01]  /*3550*/  SHF.L.U32 R41, R38, 0x1, RZ ;  /* 0x0000000126297819 */ /* 0x000fe200000006ff */
[----:B0-----:R-:W-:-:S04]  /*3560*/  IMAD.WIDE.U32 R36, R39, 0x4, R36 ;  /* 0x0000000427247825 */ /* 0x001fc800078e0024 */
[----:B---3--:R-:W-:Y:S01]  /*3570*/  IMAD.WIDE R48, R41, 0x4, R48 ;  /* 0x0000000429307825 */ /* 0x008fe200078e0230 */
[----:B------:R-:W-:Y:S06]  /*3580*/  @P2 BRA `(.L_x_1663) ;  /* 0x0000000000602947 */ /* 0x000fec0003800000 */
[----:B------:R-:W0:Y:S01]  /*3590*/  S2R R62, SR_LANEID ;  /* 0x00000000003e7919 */ /* 0x000e220000000000 */
        /* <DEDUP_REMOVED lines=18> */
.L_x_1664:
[----:B-1----:R-:W2:Y:S04]  /*36c0*/  LDG.E.STRONG.GPU R38, desc[UR8][R36.64] ;  /* 0x0000000824267981 */ /* 0x002ea8000c1ef900 */
[----:B--2---:R-:W-:Y:S01]  /*36d0*/  CCTL.IVALL ;  /* 0x00000000ff00798f */ /* 0x004fe20002000000 */
[----:B------:R-:W-:Y:S05]  /*36e0*/  YIELD ;  /* 0x0000000000007946 */ /* 0x000fea0003800000 */
[----:B------:R-:W-:-:S13]  /*36f0*/  ISETP.NE.AND P0, PT, R38, R43, PT ;  /* 0x0000002b2600720c */ /* 0x000fda0003f05270 */
[----:B------:R-:W-:Y:S05]  /*3700*/  @P0 BRA `(.L_x_1664) ;  /* 0xfffffffc00ec0947 */ /* 0x000fea000383ffff */
.L_x_1663:
        /* <DEDUP_REMOVED lines=17> */
.L_x_1668:
        /* <DEDUP_REMOVED lines=115> */
.L_x_1667:
        /* <DEDUP_REMOVED lines=61> */
.L_x_1669:
[----:B------:R-:W-:-:S13]  /*4320*/  ISETP.NE.OR P0, PT, R45, RZ, P0 ;  /* 0x000000ff2d00720c */ /* 0x000fda0000705670 */
[----:B------:R-:W-:Y:S05]  /*4330*/  @!P0 BRA `(.L_x_1665) ;  /* 0x00000000007c8947 */ /* 0x000fea0003800000 */
.L_x_1666:
        /* <DEDUP_REMOVED lines=31> */
.L_x_1665:
        /* <DEDUP_REMOVED lines=11> */
.L_x_1671:
[----:B------:R-:W-:Y:S05]  /*45e0*/  BSYNC B0 ;  /* 0x0000000000007941 */ /* 0x000fea0003800000 */
.L_x_1670:
        /* <DEDUP_REMOVED lines=16> */
.L_x_1662:
[----:B------:R-:W3:Y:S01]  /*46f0*/  S2UR UR6, SR_CgaCtaId ;  /* 0x00000000000679c3 */ /* 0x000ee20000008800 */
[----:B------:R-:W-:Y:S01]  /*4700*/  UMOV UR5, 0x400 ;  /* 0x0000040000057882 */ /* 0x000fe20000000000 */
[----:B------:R-:W-:Y:S02]  /*4710*/  ULDC.64 UR14, c[0x0][0x290] ;  /* 0x0000a400000e7ab9 */ /* 0x000fe40000000a00 */
[----:B------:R-:W-:Y:S02]  /*4720*/  ISETP.GE.U32.AND P0, PT, R82, UR14, PT ;  /* 0x0000000e52007c0c */ /* 0x000fe4000bf06070 */
[----:B------:R-:W-:Y:S02]  /*4730*/  ISETP.GE.U32.AND P3, PT, R81, UR14, PT ;  /* 0x0000000e51007c0c */ /* 0x000fe4000bf66070 */
[----:B------:R-:W-:Y:S02]  /*4740*/  ISETP.GE.U32.AND P4, PT, R80, UR14, PT ;  /* 0x0000000e50007c0c */ /* 0x000fe4000bf86070 */
[----:B------:R-:W-:-:S04]  /*4750*/  ISETP.GE.AND.EX P3, PT, R71, UR15, PT, P3 ;  /* 0x0000000f47007c0c */ /* 0x000fc8000bf66330 */
[----:B------:R-:W-:Y:S01]  /*4760*/  ISETP.GT.U32.OR P3, PT, R86, 0x1df, P3 ;  /* 0x000001df5600780c */ /* 0x000fe20001f64470 */
[----:B---3--:R-:W-:-:S09]  /*4770*/  ULEA UR5, UR6, UR5, 0x18 ;  /* 0x0000000506057291 */ /* 0x008fd2000f8ec03f */
[----:B------:R-:W-:Y:S01]  /*4780*/  @!P2 STS.64 [UR5+0x90], R34 ;  /* 0x00009022ff00a988 */ /* 0x000fe20008000a05 */
[----:B------:R-:W-:Y:S01]  /*4790*/  BAR.SYNC.DEFER_BLOCKING 0x0 ;  /* 0x0000000000007b1d */ /* 0x000fe20000010000 */
[----:B------:R-:W-:Y:S02]  /*47a0*/  ISETP.GE.AND.EX P2, PT, R73, UR15, PT, P0 ;  /* 0x0000000f49007c0c */ /* 0x000fe4000bf46300 */
[----:B------:R-:W-:Y:S02]  /*47b0*/  ISETP.GE.U32.AND P0, PT, R78, UR14, PT ;  /* 0x0000000e4e007c0c */ /* 0x000fe4000bf06070 */
[----:B------:R-:W-:Y:S01]  /*47c0*/  ISETP.GT.U32.OR P2, PT, R86, 0x1df, P2 ;  /* 0x000001df5600780c */ /* 0x000fe20001744470 */
[----:B012---:R-:W0:Y:S01]  /*47d0*/  LDS.64 R36, [UR5+0x90] ;  /* 0x00009005ff247984 */ /* 0x007e220008000a00 */
        /* <DEDUP_REMOVED lines=22> */
.L_x_1672:
        /* <DEDUP_REMOVED lines=19> */
.L_x_1674:
[----:B------:R-:W-:Y:S05]  /*4a70*/  BSYNC B0 ;  /* 0x0000000000007941 */ /* 0x000fea0003800000 */
.L_x_1673:
        /* <DEDUP_REMOVED lines=19> */
.L_x_1675:
        /* <DEDUP_REMOVED lines=19> */
.L_x_1677:
[----:B------:R-:W-:Y:S05]  /*4ce0*/  BSYNC B0 ;  /* 0x0000000000007941 */ /* 0x000fea0003800000 */
.L_x_1676:
[----:B------:R-:W-:Y:S05]  /*4cf0*/  @!P5 BRA `(.L_x_1678) ;  /* 0x000000000048d947 */ /* 0x000fea0003800000 */
[----:B------:R-:W-:Y:S01]  /*4d00*/  FFMA.FTZ R0, R6, R79, R77 ;  /* 0x0000004f06007223 */ /* 0x000fe2000001004d */
[----:B------:R-:W-:-:S03]  /*4d10*/  FFMA.FTZ R2, R7, R64, R66 ;  /* 0x0000004007027223 */ /* 0x000fc60000010042 */
[----:B-1----:R-:W-:Y:S01]  /*4d20*/  FMUL.FTZ R4, R0, -1.4426950216293334961 ;  /* 0xbfb8aa3b00047820 */ /* 0x002fe20000410000 */
[----:B------:R-:W-:-:S05]  /*4d30*/  FMUL.FTZ R18, R2, -1.4426950216293334961 ;  /* 0xbfb8aa3b02127820 */ /* 0x000fca0000410000 */
        /* <DEDUP_REMOVED lines=14> */
.L_x_1678:
        /* <DEDUP_REMOVED lines=8> */
[C---:B0-----:R-:W-:Y:S02]  /*4ea0*/  IMAD R23, R81.reuse, UR13, R0 ;  /* 0x0000000d51177c24 */ /* 0x041fe4000f8e0200 */
        /* <DEDUP_REMOVED lines=10> */
.L_x_1680:
[----:B------:R-:W-:Y:S05]  /*4f50*/  BSYNC B0 ;  /* 0x0000000000007941 */ /* 0x000fea0003800000 */
.L_x_1679:
        /* <DEDUP_REMOVED lines=15> */
[----:B------:R-:W-:-:S03]  /*5050*/  FFMA.FTZ R2, R9, R64, R66 ;  /* 0x0000004009027223 */ /* 0x000fc60000010042 */
[----:B-12---:R-:W-:Y:S01]  /*5060*/  FMUL.FTZ R4, R0, -1.4426950216293334961 ;  /* 0xbfb8aa3b00047820 */ /* 0x006fe20000410000 */
        /* <DEDUP_REMOVED lines=15> */
.L_x_1681:
        /* <DEDUP_REMOVED lines=19> */
.L_x_1683:
[----:B------:R-:W-:Y:S05]  /*5290*/  BSYNC B0 ;  /* 0x0000000000007941 */ /* 0x000fea0003800000 */
.L_x_1682:
[----:B------:R-:W-:Y:S05]  /*52a0*/  @!P5 BRA `(.L_x_1684) ;  /* 0x000000000048d947 */ /* 0x000fea0003800000 */
[----:B------:R-:W-:Y:S01]  /*52b0*/  FFMA.FTZ R0, R10, R79, R77 ;  /* 0x0000004f0a007223 */ /* 0x000fe2000001004d */
[----:B------:R-:W-:-:S03]  /*52c0*/  FFMA.FTZ R2, R11, R64, R66 ;  /* 0x000000400b027223 */ /* 0x000fc60000010042 */
[----:B-123--:R-:W-:Y:S01]  /*52d0*/  FMUL.FTZ R4, R0, -1.4426950216293334961 ;  /* 0xbfb8aa3b00047820 */ /* 0x00efe20000410000 */
        /* <DEDUP_REMOVED lines=15> */
.L_x_1684:
        /* <DEDUP_REMOVED lines=19> */
.L_x_1686:
[----:B------:R-:W-:Y:S05]  /*5500*/  BSYNC B0 ;  /* 0x0000000000007941 */ /* 0x000fea0003800000 */
.L_x_1685:
[----:B------:R-:W-:Y:S05]  /*5510*/  @!P5 BRA `(.L_x_1687) ;  /* 0x000000000048d947 */ /* 0x000fea0003800000 */
[----:B------:R-:W-:Y:S01]  /*5520*/  FFMA.FTZ R0, R12, R79, R77 ;  /* 0x0000004f0c007223 */ /* 0x000fe2000001004d */
[----:B------:R-:W-:-:S03]  /*5530*/  FFMA.FTZ R2, R13, R64, R66 ;  /* 0x000000400d027223 */ /* 0x000fc60000010042 */
[----:B-1234-:R-:W-:Y:S01]  /*5540*/  FMUL.FTZ R4, R0, -1.4426950216293334961 ;  /* 0xbfb8aa3b00047820 */ /* 0x01efe20000410000 */
        /* <DEDUP_REMOVED lines=15> */
.L_x_1687:
        /* <DEDUP_REMOVED lines=19> */
.L_x_1689:
[----:B------:R-:W-:Y:S05]  /*5770*/  BSYNC B0 ;  /* 0x0000000000007941 */ /* 0x000fea0003800000 */
.L_x_1688:
        /* <DEDUP_REMOVED lines=19> */
.L_x_1690:
        /* <DEDUP_REMOVED lines=19> */
.L_x_1692:
[----:B------:R-:W-:Y:S05]  /*59e0*/  BSYNC B0 ;  /* 0x0000000000007941 */ /* 0x000fea0003800000 */
.L_x_1691:
        /* <DEDUP_REMOVED lines=19> */
.L_x_1693:
        /* <DEDUP_REMOVED lines=18> */
.L_x_1695:
[----:B------:R-:W-:Y:S05]  /*5c40*/  BSYNC B0 ;  /* 0x0000000000007941 */ /* 0x000fea0003800000 */
.L_x_1694:
[----:B0-----:R-:W0:Y:S01]  /*5c50*/  LDC R3, c[0x0][0x10] ;  /* 0x00000400ff037b82 */ /* 0x001e220000000800 */
[----:B------:R-:W-:Y:S02]  /*5c60*/  IADD3 R70, R70, 0x1, RZ ;  /* 0x0000000146467810 */ /* 0x000fe40007ffe0ff */
[----:B0-----:R-:W-:-:S04]  /*5c70*/  IADD3 R84, R3, R84, RZ ;  /* 0x0000005403547210 */ /* 0x001fc80007ffe0ff */
[----:B------:R-:W-:-:S13]  /*5c80*/  ISETP.GE.AND P0, PT, R84, UR4, PT ;  /* 0x0000000454007c0c */ /* 0x000fda000bf06270 */
[----:B------:R-:W-:Y:S05]  /*5c90*/  @!P0 BRA `(.L_x_1696) ;  /* 0xffffffa400a88947 */ /* 0x000fea000383ffff */
.L_x_1645:
[----:B-1234-:R-:W0:Y:S01]  /*5ca0*/  LDC R4, c[0x0][0xc] ;  /* 0x00000300ff047b82 */ /* 0x01ee220000000800 */
        /* <DEDUP_REMOVED lines=18> */
.L_x_1698:
[----:B------:R-:W-:Y:S05]  /*5dd0*/  BSYNC B0 ;  /* 0x0000000000007941 */ /* 0x000fea0003800000 */
.L_x_1697:
        /* <DEDUP_REMOVED lines=11> */
.L_x_1700:
[----:B------:R-:W2:Y:S04]  /*5e90*/  LDG.E.STRONG.GPU R5, desc[UR8][R2.64] ;  /* 0x0000000802057981 */ /* 0x000ea8000c1ef900 */
[----:B--2---:R-:W-:Y:S01]  /*5ea0*/  CCTL.IVALL ;  /* 0x00000000ff00798f */ /* 0x004fe20002000000 */
[----:B------:R-:W-:Y:S05]  /*5eb0*/  YIELD ;  /* 0x0000000000007946 */ /* 0x000fea0003800000 */
[----:B------:R-:W-:-:S13]  /*5ec0*/  ISETP.NE.AND P0, PT, R5, R0, PT ;  /* 0x000000000500720c */ /* 0x000fda0003f05270 */
[----:B------:R-:W-:Y:S05]  /*5ed0*/  @P0 BRA `(.L_x_1700) ;  /* 0xfffffffc00ec0947 */ /* 0x000fea000383ffff */
.L_x_1699:
        /* <DEDUP_REMOVED lines=24> */
.L_x_1701:
        /* <DEDUP_REMOVED lines=25> */
.L_x_1702:
        /* <DEDUP_REMOVED lines=9> */
.L_x_3281:


//--------------------- .text._Z35group_norm_nhwc_bwd_one_pass_kernelI11Fp32IOBf16WLi512ELi30ELi480EEv26Group_norm_nhwc_bwd_params --------------------------
	.section	.text._Z35group_norm_nhwc_bwd_one_pass_kernelI11Fp32IOBf16WLi512ELi30ELi480EEv26Group_norm_nhwc_bwd_params,"ax",@progbits
	.align	128
        .global         _Z35group_norm_nhwc_bwd_one_pass_kernelI11Fp32IOBf16WLi512ELi30ELi480EEv26Group_norm_nhwc_bwd_params
        .type           _Z35group_norm_nhwc_bwd_one_pass_kernelI11Fp32IOBf16WLi512ELi30ELi480EEv26Group_norm_nhwc_bwd_params,@function
        .size           _Z35group_norm_nhwc_bwd_one_pass_kernelI11Fp32IOBf16WLi512ELi30ELi480EEv26Group_norm_nhwc_bwd_params,(.L_x_3282 - _Z35group_norm_nhwc_bwd_one_pass_kernelI11Fp32IOBf16WLi512ELi30ELi480EEv26Group_norm_nhwc_bwd_params)
        .other          _Z35group_norm_nhwc_bwd_one_pass_kernelI11Fp32IOBf16WLi512ELi30ELi480EEv26Group_norm_nhwc_bwd_params,@"STO_CUDA_ENTRY STV_DEFAULT"
_Z35group_norm_nhwc_bwd_one_pass_kernelI11Fp32IOBf16WLi512ELi30ELi480EEv26Group_norm_nhwc_bwd_params:
.text._Z35group_norm_nhwc_bwd_one_pass_kernelI11Fp32IOBf16WLi512ELi30ELi480EEv26Group_norm_nhwc_bwd_params:
        /* <DEDUP_REMOVED lines=18> */
[----:B------:R-:W2:Y:S01]  /*0120*/  LDC.64 R6, c[0x0][0x288] ;  /* 0x0000a200ff067b82 */ /* 0x000ea20000000a00 */
[----:B------:R-:W-:Y:S01]  /*0130*/  HFMA2.MMA R72, -RZ, RZ, 0, 0 ;  /* 0x00000000ff487435 */ /* 0x000fe200000001ff */
[----:B------:R-:W-:-:S06]  /*0140*/  MOV R73, R67 ;  /* 0x0000004300497202 */ /* 0x000fcc0000000f00 */
[----:B------:R-:W3:Y:S01]  /*0150*/  S2UR UR6, SR_CgaCtaId ;  /* 0x00000000000679c3 */ /* 0x000ee20000008800 */
[----:B0-----:R-:W-:-:S07]  /*0160*/  IMAD R80, R5, UR7, R82 ;  /* 0x0000000705507c24 */ /* 0x001fce000f8e0252 */
[----:B------:R-:W0:Y:S01]  /*0170*/  LDC R66, c[0x0][0x10] ;  /* 0x00000400ff427b82 */ /* 0x000e220000000800 */
[----:B------:R-:W-:Y:S01]  /*0180*/  IMAD R82, R82, -0xf, R81 ;  /* 0xfffffff152527824 */ /* 0x000fe200078e0251 */
[C---:B------:R-:W-:Y:S02]  /*0190*/  IADD3 R0, R80.reuse, 0x60, RZ ;  /* 0x0000006050007810 */ /* 0x040fe40007ffe0ff */
[----:B------:R-:W-:Y:S02]  /*01a0*/  IADD3 R2, R80, 0x80, RZ ;  /* 0x0000008050027810 */ /* 0x000fe40007ffe0ff */
[----:B------:R-:W-:Y:S02]  /*01b0*/  ISETP.LT.U32.AND P0, PT, R0, UR10, PT ;  /* 0x0000000a00007c0c */ /* 0x000fe4000bf01070 */
[----:B------:R-:W4:Y:S01]  /*01c0*/  LDC R65, c[0x0][0xc] ;  /* 0x00000300ff417b82 */ /* 0x000f220000000800 */
[----:B------:R-:W-:Y:S02]  /*01d0*/  SHF.R.S32.HI R0, RZ, 0x1f, R0 ;  /* 0x0000001fff007819 */ /* 0x000fe40000011400 */
[----:B------:R-:W-:-:S02]  /*01e0*/  ISETP.LT.U32.AND P1, PT, R2, UR10, PT ;  /* 0x0000000a02007c0c */ /* 0x000fc4000bf21070 */
[----:B------:R-:W-:Y:S01]  /*01f0*/  ISETP.LT.AND.EX P0, PT, R0, UR11, !P4, P0 ;  /* 0x0000000b00007c0c */ /* 0x000fe2000e701300 */
[----:B---3--:R-:W-:Y:S01]  /*0200*/  ULEA UR5, UR6, UR5, 0x18 ;  /* 0x0000000506057291 */ /* 0x008fe2000f8ec03f */
[----:B------:R-:W-:Y:S02]  /*0210*/  SHF.R.S32.HI R2, RZ, 0x1f, R2 ;  /* 0x0000001fff027819 */ /* 0x000fe40000011402 */
[----:B------:R-:W-:Y:S02]  /*0220*/  IADD3 R3, R80, 0xa0, RZ ;  /* 0x000000a050037810 */ /* 0x000fe40007ffe0ff */
[----:B------:R-:W-:Y:S02]  /*0230*/  ISETP.LT.AND.EX P1, PT, R2, UR11, !P4, P1 ;  /* 0x0000000b02007c0c */ /* 0x000fe4000e721310 */
[----:B------:R-:W-:Y:S02]  /*0240*/  ISETP.LT.U32.AND P2, PT, R3, UR10, PT ;  /* 0x0000000a03007c0c */ /* 0x000fe4000bf41070 */
[----:B------:R-:W-:Y:S01]  /*0250*/  SHF.R.S32.HI R3, RZ, 0x1f, R3 ;  /* 0x0000001fff037819 */ /* 0x000fe20000011403 */
[----:B0-----:R-:W-:Y:S01]  /*0260*/  IMAD R79, R66, UR7, R67 ;  /* 0x00000007424f7c24 */ /* 0x001fe2000f8e0243 */
[----:B------:R-:W-:-:S02]  /*0270*/  IADD3 R0, R80, 0xc0, RZ ;  /* 0x000000c050007810 */ /* 0x000fc40007ffe0ff */
[----:B------:R-:W-:Y:S02]  /*0280*/  @P0 LOP3.LUT R83, R83, 0x100, RZ, 0xfc, !PT ;  /* 0x0000010053530812 */ /* 0x000fe400078efcff */
[----:B------:R-:W-:Y:S02]  /*0290*/  ISETP.LT.AND.EX P0, PT, R3, UR11, !P4, P2 ;  /* 0x0000000b03007c0c */ /* 0x000fe4000e701320 */
[----:B------:R-:W-:Y:S02]  /*02a0*/  LOP3.LUT R83, R83, 0xffffff7f, RZ, 0xc0, !PT ;  /* 0xffffff7f53537812 */ /* 0x000fe400078ec0ff */
[----:B------:R-:W-:Y:S02]  /*02b0*/  ISETP.LT.U32.AND P2, PT, R0, UR10, PT ;  /* 0x0000000a00007c0c */ /* 0x000fe4000bf41070 */
[----:B------:R-:W-:Y:S02]  /*02c0*/  SHF.R.S32.HI R0, RZ, 0x1f, R0 ;  /* 0x0000001fff007819 */ /* 0x000fe40000011400 */
[----:B------:R-:W-:-:S02]  /*02d0*/  @P1 LOP3.LUT R83, R83, 0x80, RZ, 0xfc, !PT ;  /* 0x0000008053531812 */ /* 0x000fc400078efcff */
[----:B------:R-:W-:Y:S02]  /*02e0*/  IADD3 R2, R80, 0xe0, RZ ;  /* 0x000000e050027810 */ /* 0x000fe40007ffe0ff */
        /* <DEDUP_REMOVED lines=11> */
[----:B------:R-:W-:Y:S02]  /*03a0*/  ISETP.LT.AND.EX P0, PT, R3, UR11, !P4, P0 ;  /* 0x0000000b03007c0c */ /* 0x000fe4000e701300 */
[----:B------:R-:W-:Y:S02]  /*03b0*/  LOP3.LUT R83, R83, 0xffffffef, RZ, 0xc0, !PT ;  /* 0xffffffef53537812 */ /* 0x000fe400078ec0ff */
[----:B------:R-:W-:Y:S02]  /*03c0*/  SHF.R.S32.HI R9, RZ, 0x1f, R80 ;  /* 0x0000001fff097819 */ /* 0x000fe40000011450 */
[----:B------:R-:W-:Y:S02]  /*03d0*/  @P1 LOP3.LUT R83, R83, 0x10, RZ, 0xfc, !PT ;  /* 0x0000001053531812 */ /* 0x000fe400078efcff */
[----:B------:R-:W-:Y:S02]  /*03e0*/  ISETP.LT.U32.AND P3, PT, R80, UR10, PT ;  /* 0x0000000a50007c0c */ /* 0x000fe4000bf61070 */
[----:B------:R-:W-:-:S02]  /*03f0*/  LOP3.LUT R83, R83, 0xfffffff7, RZ, 0xc0, !PT ;  /* 0xfffffff753537812 */ /* 0x000fc400078ec0ff */
[----:B------:R-:W-:Y:S02]  /*0400*/  IADD3 R0, R80, 0x120, RZ ;  /* 0x0000012050007810 */ /* 0x000fe40007ffe0ff */
[----:B------:R-:W-:Y:S02]  /*0410*/  ISETP.LT.AND.EX P3, PT, R9, UR11, !P4, P3 ;  /* 0x0000000b09007c0c */ /* 0x000fe4000e761330 */
[----:B------:R-:W-:Y:S02]  /*0420*/  @P0 LOP3.LUT R83, R83, 0x8, RZ, 0xfc, !PT ;  /* 0x0000000853530812 */ /* 0x000fe400078efcff */
[----:B------:R-:W-:Y:S02]  /*0430*/  SHF.R.S32.HI R3, RZ, 0x1f, R0 ;  /* 0x0000001fff037819 */ /* 0x000fe40000011400 */
[----:B------:R-:W-:Y:S02]  /*0440*/  ISETP.LT.U32.AND P0, PT, R0, UR10, PT ;  /* 0x0000000a00007c0c */ /* 0x000fe4000bf01070 */
[----:B------:R-:W-:-:S02]  /*0450*/  IADD3 R2, R80, 0x140, RZ ;  /* 0x0000014050027810 */ /* 0x000fc40007ffe0ff */
[----:B------:R-:W-:Y:S02]  /*0460*/  ISETP.LT.AND.EX P0, PT, R3, UR11, !P4, P0 ;  /* 0x0000000b03007c0c */ /* 0x000fe4000e701300 */
[----:B------:R-:W-:Y:S02]  /*0470*/  SHF.R.S32.HI R3, RZ, 0x1f, R2 ;  /* 0x0000001fff037819 */ /* 0x000fe40000011402 */
[----:B------:R-:W-:Y:S02]  /*0480*/  ISETP.LT.U32.AND P1, PT, R2, UR10, PT ;  /* 0x0000000a02007c0c */ /* 0x000fe4000bf21070 */
[----:B------:R-:W-:Y:S02]  /*0490*/  LOP3.LUT R83, R83, 0xfffffdff, RZ, 0xc0, !PT ;  /* 0xfffffdff53537812 */ /* 0x000fe400078ec0ff */
[C---:B------:R-:W-:Y:S02]  /*04a0*/  IADD3 R0, R80.reuse, 0x160, RZ ;  /* 0x0000016050007810 */ /* 0x040fe40007ffe0ff */
[----:B------:R-:W-:-:S02]  /*04b0*/  IADD3 R78, R80, 0x20, RZ ;  /* 0x00000020504e7810 */ /* 0x000fc40007ffe0ff */
[----:B------:R-:W-:Y:S02]  /*04c0*/  IADD3 R77, R80, 0x40, RZ ;  /* 0x00000040504d7810 */ /* 0x000fe40007ffe0ff */
[----:B------:R-:W-:Y:S02]  /*04d0*/  ISETP.LT.AND.EX P1, PT, R3, UR11, !P4, P1 ;  /* 0x0000000b03007c0c */ /* 0x000fe4000e721310 */
[----:B------:R-:W-:Y:S02]  /*04e0*/  @P3 LOP3.LUT R83, R83, 0x200, RZ, 0xfc, !PT ;  /* 0x0000020053533812 */ /* 0x000fe400078efcff */
[----:B------:R-:W-:Y:S02]  /*04f0*/  SHF.R.S32.HI R2, RZ, 0x1f, R0 ;  /* 0x0000001fff027819 */ /* 0x000fe40000011400 */
[----:B------:R-:W-:Y:S02]  /*0500*/  ISETP.LT.U32.AND P2, PT, R0, UR10, PT ;  /* 0x0000000a00007c0c */ /* 0x000fe4000bf41070 */
[----:B------:R-:W-:-:S02]  /*0510*/  SHF.R.S32.HI R3, RZ, 0x1f, R78 ;  /* 0x0000001fff037819 */ /* 0x000fc4000001144e */
[----:B------:R-:W-:Y:S02]  /*0520*/  ISETP.LT.U32.AND P3, PT, R78, UR10, PT ;  /* 0x0000000a4e007c0c */ /* 0x000fe4000bf61070 */
[----:B------:R-:W-:Y:S02]  /*0530*/  SHF.R.S32.HI R5, RZ, 0x1f, R77 ;  /* 0x0000001fff057819 */ /* 0x000fe4000001144d */
[----:B------:R-:W-:Y:S01]  /*0540*/  ISETP.LT.U32.AND P5, PT, R77, UR10, PT ;  /* 0x0000000a4d007c0c */ /* 0x000fe2000bfa1070 */
[----:B------:R-:W-:Y:S01]  /*0550*/  ULDC.U8 UR10, c[0x0][0x2a4] ;  /* 0x0000a900000a7ab9 */ /* 0x000fe20000000000 */
[----:B------:R-:W-:Y:S02]  /*0560*/  ISETP.LT.AND.EX P2, PT, R2, UR11, !P4, P2 ;  /* 0x0000000b02007c0c */ /* 0x000fe4000e741320 */
[----:B------:R-:W-:Y:S02]  /*0570*/  ISETP.LT.AND.EX P3, PT, R3, UR11, !P4, P3 ;  /* 0x0000000b03007c0c */ /* 0x000fe4000e761330 */
[----:B------:R-:W-:-:S02]  /*0580*/  ISETP.LT.AND.EX P4, PT, R5, UR11, !P4, P5 ;  /* 0x0000000b05007c0c */ /* 0x000fc4000e781350 */
[C---:B--2---:R-:W-:Y:S02]  /*0590*/  LEA.HI R2, P5, R7.reuse, R6, RZ, 0x1 ;  /* 0x0000000607027211 */ /* 0x044fe400078b08ff */
[-C--:B------:R-:W-:Y:S02]  /*05a0*/  LEA R11, R7, R7.reuse, 0x1 ;  /* 0x00000007070b7211 */ /* 0x080fe400078e08ff */
[----:B------:R-:W-:Y:S01]  /*05b0*/  IADD3.X R13, RZ, R7, RZ, P5, !PT ;  /* 0x00000007ff0d7210 */ /* 0x000fe20002ffe4ff */
[----:B------:R-:W-:Y:S01]  /*05c0*/  IMAD.WIDE.U32 R6, R6, 0x3, RZ ;  /* 0x0000000306067825 */ /* 0x000fe200078e00ff */
[----:B------:R-:W-:Y:S02]  /*05d0*/  SHF.R.S32.HI R0, RZ, 0x1f, R81 ;  /* 0x0000001fff007819 */ /* 0x000fe40000011451 */
[----:B------:R-:W-:Y:S02]  /*05e0*/  SHF.R.S64 R2, R2, 0x1, R13 ;  /* 0x0000000102027819 */ /* 0x000fe4000000100d */
[----:B------:R-:W-:-:S02]  /*05f0*/  IADD3 R11, R7, R11, RZ ;  /* 0x0000000b070b7210 */ /* 0x000fc40007ffe0ff */
[----:B------:R-:W-:Y:S02]  /*0600*/  LEA.HI R0, R0, R81, RZ, 0x5 ;  /* 0x0000005100007211 */ /* 0x000fe400078f28ff */
[----:B------:R-:W-:Y:S02]  /*0610*/  LEA.HI R4, P5, R11, R6, RZ, 0x1 ;  /* 0x000000060b047211 */ /* 0x000fe400078b08ff */
[----:B------:R-:W-:Y:S02]  /*0620*/  SHF.R.S32.HI R0, RZ, 0x5, R0 ;  /* 0x00000005ff007819 */ /* 0x000fe40000011400 */
[----:B------:R-:W-:Y:S02]  /*0630*/  IADD3.X R11, RZ, R11, RZ, P5, !PT ;  /* 0x0000000bff0b7210 */ /* 0x000fe40002ffe4ff */
[----:B----4-:R-:W-:Y:S02]  /*0640*/  LOP3.LUT R76, R65, 0x3, RZ, 0xc0, !PT ;  /* 0x00000003414c7812 */ /* 0x010fe400078ec0ff */
[----:B------:R-:W-:-:S02]  /*0650*/  SHF.R.S64 R4, R4, 0x1, R11 ;  /* 0x0000000104047819 */ /* 0x000fc4000000100b */
[----:B------:R-:W-:Y:S02]  /*0660*/  IADD3 R75, R80, 0x1e0, RZ ;  /* 0x000001e0504b7810 */ /* 0x000fe40007ffe0ff */
[----:B------:R-:W-:Y:S02]  /*0670*/  SHF.R.S32.HI R13, RZ, 0x1, R13 ;  /* 0x00000001ff0d7819 */ /* 0x000fe4000001140d */
[----:B------:R-:W-:Y:S02]  /*0680*/  SHF.R.S32.HI R11, RZ, 0x1, R11 ;  /* 0x00000001ff0b7819 */ /* 0x000fe4000001140b */
[----:B------:R-:W-:Y:S02]  /*0690*/  SHF.L.U32 R82, R82, 0x1, RZ ;  /* 0x0000000152527819 */ /* 0x000fe400000006ff */
[----:B------:R-:W-:Y:S02]  /*06a0*/  LEA R0, R0, UR5, 0x3 ;  /* 0x0000000500007c11 */ /* 0x000fe4000f8e18ff */
[----:B------:R-:W-:-:S02]  /*06b0*/  IADD3 R74, -R76, R65, RZ ;  /* 0x000000414c4a7210 */ /* 0x000fc40007ffe1ff */
[----:B------:R-:W-:Y:S02]  /*06c0*/  SHF.R.S32.HI R7, RZ, 0x1f, R75 ;  /* 0x0000001fff077819 */ /* 0x000fe4000001144b */
[----:B------:R-:W-:Y:S02]  /*06d0*/  SHF.L.U64.HI R6, R2, 0x2, R13 ;  /* 0x0000000202067819 */ /* 0x000fe4000001020d */
[----:B-1----:R-:W-:-:S07]  /*06e0*/  SHF.L.U64.HI R8, R4, 0x2, R11 ;  /* 0x0000000204087819 */ /* 0x002fce000001020b */
.L_x_1786:
[----:B0-----:R-:W0:Y:S01]  /*06f0*/  LDC R16, c[0x0][0x2a0] ;  /* 0x0000a800ff107b82 */ /* 0x001e220000000800 */
[----:B------:R-:W-:Y:S01]  /*0700*/  LOP3.LUT P6, RZ, R83, 0x200, RZ, 0xc0, !PT ;  /* 0x0000020053ff7812 */ /* 0x000fe200078cc0ff */
[----:B------:R-:W-:Y:S01]  /*0710*/  ULDC.64 UR12, c[0x0][0x298] ;  /* 0x0000a600000c7ab9 */ /* 0x000fe20000000a00 */
[----:B------:R-:W-:Y:S02]  /*0720*/  P2R R107, PR, RZ, 0x4 ;  /* 0x00000004ff6b7803 */ /* 0x000fe40000000000 */
[----:B------:R-:W-:Y:S02]  /*0730*/  P2R R106, PR, RZ, 0x2 ;  /* 0x00000002ff6a7803 */ /* 0x000fe40000000000 */
[----:B------:R-:W-:Y:S01]  /*0740*/  P2R R108, PR, RZ, 0x1 ;  /* 0x00000001ff6c7803 */ /* 0x000fe20000000000 */
[----:B-1----:R-:W1:Y:S08]  /*0750*/  @P3 LDC.64 R24, c[0x0][0x230] ;  /* 0x00008c00ff183b82 */ /* 0x002e700000000a00 */
[----:B--2---:R-:W2:Y:S01]  /*0760*/  @P6 LDC.64 R60, c[0x0][0x230] ;  /* 0x00008c00ff3c6b82 */ /* 0x004ea20000000a00 */
        /* <DEDUP_REMOVED lines=9> */
[----:B------:R3:W1:Y:S02]  /*0800*/  F2I.FTZ.U32.TRUNC.NTZ R11, R10 ;  /* 0x0000000a000b7305 */ /* 0x000664000021f000 */
[----:B---3--:R-:W-:Y:S02]  /*0810*/  MOV R10, RZ ;  /* 0x000000ff000a7202 */ /* 0x008fe40000000f00 */
[----:B-1----:R-:W-:-:S05]  /*0820*/  IADD3 R14, RZ, -R11, RZ ;  /* 0x8000000bff0e7210 */ /* 0x002fca0007ffe0ff */
[----:B------:R-:W-:Y:S01]  /*0830*/  IMAD R13, R14, R15, RZ ;  /* 0x0000000f0e0d7224 */ /* 0x000fe200078e02ff */
[----:B------:R-:W-:-:S03]  /*0840*/  IABS R14, R73 ;  /* 0x00000049000e7213 */ /* 0x000fc60000000000 */
[----:B------:R-:W-:Y:S01]  /*0850*/  IMAD.HI.U32 R11, R11, R13, R10 ;  /* 0x0000000d0b0b7227 */ /* 0x000fe200078e000a */
[----:B------:R-:W-:-:S05]  /*0860*/  LOP3.LUT R10, R73, R16, RZ, 0x3c, !PT ;  /* 0x00000010490a7212 */ /* 0x000fca00078e3cff */
[----:B------:R-:W-:-:S05]  /*0870*/  IMAD.HI.U32 R11, R11, R14, RZ ;  /* 0x0000000e0b0b7227 */ /* 0x000fca00078e00ff */
[----:B------:R-:W-:-:S05]  /*0880*/  IADD3 R12, -R11, RZ, RZ ;  /* 0x000000ff0b0c7210 */ /* 0x000fca0007ffe1ff */
[----:B------:R-:W-:Y:S01]  /*0890*/  IMAD R12, R15, R12, R14 ;  /* 0x0000000c0f0c7224 */ /* 0x000fe200078e020e */
[----:B------:R-:W-:-:S04]  /*08a0*/  P2R R14, PR, RZ, 0x8 ;  /* 0x00000008ff0e7803 */ /* 0x000fc80000000000 */
[----:B------:R-:W-:-:S13]  /*08b0*/  ISETP.GT.U32.AND P5, PT, R15, R12, PT ;  /* 0x0000000c0f00720c */ /* 0x000fda0003fa4070 */
[-C--:B------:R-:W-:Y:S02]  /*08c0*/  @!P5 IADD3 R12, R12, -R15.reuse, RZ ;  /* 0x8000000f0c0cd210 */ /* 0x080fe40007ffe0ff */
[----:B------:R-:W-:Y:S02]  /*08d0*/  @!P5 IADD3 R11, R11, 0x1, RZ ;  /* 0x000000010b0bd810 */ /* 0x000fe40007ffe0ff */
[----:B------:R-:W-:Y:S02]  /*08e0*/  IADD3 R13, R12, -R15, RZ ;  /* 0x8000000f0c0d7210 */ /* 0x000fe40007ffe0ff */
[----:B------:R-:W-:-:S04]  /*08f0*/  ISETP.GT.U32.AND P5, PT, R15, R12, PT ;  /* 0x0000000c0f00720c */ /* 0x000fc80003fa4070 */
[----:B------:R-:W-:Y:S02]  /*0900*/  SEL R13, R13, R12, !P5 ;  /* 0x0000000c0d0d7207 */ /* 0x000fe40006800000 */
[----:B------:R-:W-:Y:S02]  /*0910*/  ISETP.GE.U32.AND P5, PT, R12, R15, PT ;  /* 0x0000000f0c00720c */ /* 0x000fe40003fa6070 */
[----:B------:R-:W-:-:S11]  /*0920*/  IADD3 R15, R80, 0x60, RZ ;  /* 0x00000060500f7810 */ /* 0x000fd60007ffe0ff */
        /* <DEDUP_REMOVED lines=8> */
[----:B------:R-:W-:-:S03]  /*09b0*/  SEL R11, R10, R11, !P5 ;  /* 0x0000000b0a0b7207 */ /* 0x000fc60006800000 */
[----:B------:R-:W-:Y:S01]  /*09c0*/  IMAD R97, R118, 0x1e, RZ ;  /* 0x0000001e76617824 */ /* 0x000fe200078e02ff */
[----:B------:R-:W-:-:S04]  /*09d0*/  SHF.R.S32.HI R10, RZ, 0x1f, R11 ;  /* 0x0000001fff0a7819 */ /* 0x000fc8000001140b */
[----:B------:R-:W-:Y:S01]  /*09e0*/  SHF.R.S32.HI R13, RZ, 0x1f, R97 ;  /* 0x0000001fff0d7819 */ /* 0x000fe20000011461 */
[----:B------:R-:W-:Y:S01]  /*09f0*/  IMAD R10, R10, UR12, RZ ;  /* 0x0000000c0a0a7c24 */ /* 0x000fe2000f8e02ff */
[----:B------:R-:W-:-:S03]  /*0a00*/  IADD3 R120, P5, R82, R97, RZ ;  /* 0x0000006152787210 */ /* 0x000fc60007fbe0ff */
[C---:B------:R-:W-:Y:S01]  /*0a10*/  IMAD R123, R11.reuse, UR13, R10 ;  /* 0x0000000d0b7b7c24 */ /* 0x040fe2000f8e020a */
[----:B------:R-:W-:Y:S02]  /*0a20*/  LEA.HI.X.SX32 R121, R82, R13, 0x1, P5 ;  /* 0x0000000d52797211 */ /* 0x000fe400028f0eff */
[----:B------:R-:W1:Y:S01]  /*0a30*/  @P6 LDC.64 R12, c[0x0][0x288] ;  /* 0x0000a200ff0c6b82 */ /* 0x000e620000000a00 */
[----:B------:R-:W-:Y:S01]  /*0a40*/  IMAD.WIDE.U32 R120, R11, UR12, R120 ;  /* 0x0000000c0b787c25 */ /* 0x000fe2000f8e0078 */
[----:B------:R-:W-:-:S04]  /*0a50*/  ULDC.64 UR12, c[0x0][0x290] ;  /* 0x0000a400000c7ab9 */ /* 0x000fc80000000a00 */
[----:B------:R-:W-:Y:S02]  /*0a60*/  IADD3 R123, R121, R123, RZ ;  /* 0x0000007b797b7210 */ /* 0x000fe40007ffe0ff */
[----:B------:R-:W-:Y:S01]  /*0a70*/  @P6 MOV R122, R120 ;  /* 0x00000078007a6202 */ /* 0x000fe20000000f00 */
[----:B-1----:R-:W-:-:S04]  /*0a80*/  @P6 IMAD R10, R9, R12, RZ ;  /* 0x0000000c090a6224 */ /* 0x002fc800078e02ff */
[C---:B------:R-:W-:Y:S02]  /*0a90*/  @P6 IMAD R13, R80.reuse, R13, R10 ;  /* 0x0000000d500d6224 */ /* 0x040fe400078e020a */
[----:B------:R-:W-:-:S05]  /*0aa0*/  @P6 IMAD.WIDE.U32 R10, R80, R12, R122 ;  /* 0x0000000c500a6225 */ /* 0x000fca00078e007a */
[----:B------:R-:W-:Y:S02]  /*0ab0*/  @P6 IADD3 R11, R11, R13, RZ ;  /* 0x0000000d0b0b6210 */ /* 0x000fe40007ffe0ff */
[----:B------:R-:W1:Y:S01]  /*0ac0*/  @P6 LDC.64 R12, c[0x0][0x228] ;  /* 0x00008a00ff0c6b82 */ /* 0x000e620000000a00 */
[C---:B------:R-:W-:Y:S02]  /*0ad0*/  @P6 SHF.L.U32 R59, R10.reuse, 0x2, RZ ;  /* 0x000000020a3b6819 */ /* 0x040fe400000006ff */
[----:B------:R-:W-:Y:S02]  /*0ae0*/  @P6 SHF.L.U64.HI R10, R10, 0x2, R11 ;  /* 0x000000020a0a6819 */ /* 0x000fe4000001020b */
[----:B--2---:R-:W-:Y:S02]  /*0af0*/  @P6 IADD3 R60, P5, R59, R60, RZ ;  /* 0x0000003c3b3c6210 */ /* 0x004fe40007fbe0ff */
[----:B------:R-:W-:Y:S02]  /*0b00*/  @P3 MOV R11, R123 ;  /* 0x0000007b000b3202 */ /* 0x000fe40000000f00 */
[----:B------:R-:W-:-:S02]  /*0b10*/  @P6 IADD3.X R61, R10, R61, RZ, P5, !PT ;  /* 0x0000003d0a3d6210 */ /* 0x000fc40002ffe4ff */
[----:B-1----:R-:W-:-:S04]  /*0b20*/  @P6 IADD3 R58, P5, R59, R12, RZ ;  /* 0x0000000c3b3a6210 */ /* 0x002fc80007fbe0ff */
[----:B------:R-:W-:Y:S02]  /*0b30*/  @P6 IADD3.X R59, R10, R13, RZ, P5, !PT ;  /* 0x0000000d0a3b6210 */ /* 0x000fe40002ffe4ff */
[----:B------:R-:W1:Y:S01]  /*0b40*/  @P3 LDC.64 R12, c[0x0][0x288] ;  /* 0x0000a200ff0c3b82 */ /* 0x000e620000000a00 */
[----:B------:R-:W-:-:S13]  /*0b50*/  LOP3.LUT P6, RZ, R83, 0x100, RZ, 0xc0, !PT ;  /* 0x0000010053ff7812 */ /* 0x000fda00078cc0ff */
[----:B------:R-:W2:Y:S01]  /*0b60*/  @P6 LDC.64 R86, c[0x0][0x230] ;  /* 0x00008c00ff566b82 */ /* 0x000ea20000000a00 */
[----:B-1----:R-:W-:-:S04]  /*0b70*/  @P3 IMAD R10, R3, R12, RZ ;  /* 0x0000000c030a3224 */ /* 0x002fc800078e02ff */
[----:B------:R-:W-:Y:S01]  /*0b80*/  @P3 IMAD R13, R78, R13, R10 ;  /* 0x0000000d4e0d3224 */ /* 0x000fe200078e020a */
[----:B------:R-:W-:-:S05]  /*0b90*/  @P3 MOV R10, R120 ;  /* 0x00000078000a3202 */ /* 0x000fca0000000f00 */
[----:B------:R-:W-:-:S05]  /*0ba0*/  @P3 IMAD.WIDE.U32 R10, R78, R12, R10 ;  /* 0x0000000c4e0a3225 */ /* 0x000fca00078e000a */
[----:B------:R-:W-:Y:S02]  /*0bb0*/  @P3 IADD3 R11, R11, R13, RZ ;  /* 0x0000000d0b0b3210 */ /* 0x000fe40007ffe0ff */
[----:B------:R-:W1:Y:S01]  /*0bc0*/  @P3 LDC.64 R12, c[0x0][0x228] ;  /* 0x00008a00ff0c3b82 */ /* 0x000e620000000a00 */
[C---:B------:R-:W-:Y:S02]  /*0bd0*/  @P3 SHF.L.U32 R63, R10.reuse, 0x2, RZ ;  /* 0x000000020a3f3819 */ /* 0x040fe400000006ff */
[----:B------:R-:W-:Y:S02]  /*0be0*/  @P3 SHF.L.U64.HI R10, R10, 0x2, R11 ;  /* 0x000000020a0a3819 */ /* 0x000fe4000001020b */
[----:B------:R-:W-:Y:S02]  /*0bf0*/  @P3 IADD3 R24, P5, R63, R24, RZ ;  /* 0x000000183f183210 */ /* 0x000fe40007fbe0ff */
[----:B------:R-:W-:Y:S02]  /*0c00*/  @P4 MOV R11, R123 ;  /* 0x0000007b000b4202 */ /* 0x000fe40000000f00 */
[----:B------:R-:W-:-:S02]  /*0c10*/  @P3 IADD3.X R25, R10, R25, RZ, P5, !PT ;  /* 0x000000190a193210 */ /* 0x000fc40002ffe4ff */
        /* <DEDUP_REMOVED lines=13> */
[----:B0-----:R-:W-:Y:S02]  /*0cf0*/  @P4 IADD3 R26, P5, R29, R26, RZ ;  /* 0x0000001a1d1a4210 */ /* 0x001fe40007fbe0ff */
[----:B------:R-:W-:Y:S02]  /*0d00*/  SHF.R.S32.HI R11, RZ, 0x1f, R15 ;  /* 0x0000001fff0b7819 */ /* 0x000fe4000001140f */
[----:B------:R-:W-:-:S02]  /*0d10*/  @P4 IADD3.X R27, R10, R27, RZ, P5, !PT ;  /* 0x0000001b0a1b4210 */ /* 0x000fc40002ffe4ff */
[----:B-1----:R-:W-:-:S04]  /*0d20*/  @P4 IADD3 R28, P5, R29, R12, RZ ;  /* 0x0000000c1d1c4210 */ /* 0x002fc80007fbe0ff */
[----:B------:R-:W-:Y:S02]  /*0d30*/  @P4 IADD3.X R29, R10, R13, RZ, P5, !PT ;  /* 0x0000000d0a1d4210 */ /* 0x000fe40002ffe4ff */
[----:B------:R-:W0:Y:S02]  /*0d40*/  @P6 LDC.64 R12, c[0x0][0x288] ;  /* 0x0000a200ff0c6b82 */ /* 0x000e240000000a00 */
[----:B0-----:R-:W-:Y:S01]  /*0d50*/  @P6 IMAD R10, R11, R12, RZ ;  /* 0x0000000c0b0a6224 */ /* 0x001fe200078e02ff */
[----:B------:R-:W-:-:S03]  /*0d60*/  @P6 MOV R11, R123 ;  /* 0x0000007b000b6202 */ /* 0x000fc60000000f00 */
[----:B------:R-:W-:Y:S01]  /*0d70*/  @P6 IMAD R13, R15, R13, R10 ;  /* 0x0000000d0f0d6224 */ /* 0x000fe200078e020a */
[----:B------:R-:W-:-:S05]  /*0d80*/  @P6 MOV R10, R120 ;  /* 0x00000078000a6202 */ /* 0x000fca0000000f00 */
[----:B------:R-:W-:Y:S01]  /*0d90*/  @P6 IMAD.WIDE.U32 R10, R15, R12, R10 ;  /* 0x0000000c0f0a6225 */ /* 0x000fe200078e000a */
[----:B------:R-:W-:-:S04]  /*0da0*/  IADD3 R15, R80, 0x80, RZ ;  /* 0x00000080500f7810 */ /* 0x000fc80007ffe0ff */
[----:B------:R-:W-:Y:S02]  /*0db0*/  @P6 IADD3 R11, R11, R13, RZ ;  /* 0x0000000d0b0b6210 */ /* 0x000fe40007ffe0ff */
[----:B------:R-:W0:Y:S01]  /*0dc0*/  @P6 LDC.64 R12, c[0x0][0x228] ;  /* 0x00008a00ff0c6b82 */ /* 0x000e220000000a00 */
[C---:B------:R-:W-:Y:S02]  /*0dd0*/  @P6 SHF.L.U32 R85, R10.reuse, 0x2, RZ ;  /* 0x000000020a556819 */ /* 0x040fe400000006ff */
[----:B------:R-:W-:Y:S02]  /*0de0*/  @P6 SHF.L.U64.HI R10, R10, 0x2, R11 ;  /* 0x000000020a0a6819 */ /* 0x000fe4000001020b */
[----:B--2---:R-:W-:Y:S02]  /*0df0*/  @P6 IADD3 R86, P5, R85, R86, RZ ;  /* 0x0000005655566210 */ /* 0x004fe40007fbe0ff */
[----:B------:R-:W-:Y:S02]  /*0e00*/  SHF.R.S32.HI R11, RZ, 0x1f, R15 ;  /* 0x0000001fff0b7819 */ /* 0x000fe4000001140f */
[----:B------:R-:W-:-:S02]  /*0e10*/  @P6 IADD3.X R87, R10, R87, RZ, P5, !PT ;  /* 0x000000570a576210 */ /* 0x000fc40002ffe4ff */
[----:B0-----:R-:W-:-:S04]  /*0e20*/  @P6 IADD3 R84, P5, R85, R12, RZ ;  /* 0x0000000c55546210 */ /* 0x001fc80007fbe0ff */
[----:B------:R-:W-:Y:S02]  /*0e30*/  @P6 IADD3.X R85, R10, R13, RZ, P5, !PT ;  /* 0x0000000d0a556210 */ /* 0x000fe40002ffe4ff */
[----:B------:R-:W0:Y:S01]  /*0e40*/  @P3 LDC.64 R12, c[0x0][0x288] ;  /* 0x0000a200ff0c3b82 */ /* 0x000e220000000a00 */
[----:B------:R-:W-:-:S13]  /*0e50*/  LOP3.LUT P6, RZ, R83, 0x40, RZ, 0xc0, !PT ;  /* 0x0000004053ff7812 */ /* 0x000fda00078cc0ff */
[----:B------:R-:W1:Y:S01]  /*0e60*/  @P6 LDC.64 R32, c[0x0][0x230] ;  /* 0x00008c00ff206b82 */ /* 0x000e620000000a00 */
        /* <DEDUP_REMOVED lines=10> */
[----:B---3--:R-:W-:Y:S02]  /*0f10*/  @P3 IADD3 R30, P5, R89, R30, RZ ;  /* 0x0000001e591e3210 */ /* 0x008fe40007fbe0ff */
[----:B------:R-:W-:Y:S02]  /*0f20*/  SHF.R.S32.HI R11, RZ, 0x1f, R15 ;  /* 0x0000001fff0b7819 */ /* 0x000fe4000001140f */
[----:B------:R-:W-:-:S02]  /*0f30*/  @P3 IADD3.X R31, R10, R31, RZ, P5, !PT ;  /* 0x0000001f0a1f3210 */ /* 0x000fc40002ffe4ff */
[----:B0-----:R-:W-:-:S04]  /*0f40*/  @P3 IADD3 R88, P5, R89, R12, RZ ;  /* 0x0000000c59583210 */ /* 0x001fc80007fbe0ff */
[----:B------:R-:W-:Y:S02]  /*0f50*/  @P3 IADD3.X R89, R10, R13, RZ, P5, !PT ;  /* 0x0000000d0a593210 */ /* 0x000fe40002ffe4ff */
[----:B------:R-:W0:Y:S01]  /*0f60*/  @P6 LDC.64 R12, c[0x0][0x288] ;  /* 0x0000a200ff0c6b82 */ /* 0x000e220000000a00 */
[----:B------:R-:W-:-:S13]  /*0f70*/  LOP3.LUT P3, RZ, R83, 0x20, RZ, 0xc0, !PT ;  /* 0x0000002053ff7812 */ /* 0x000fda000786c0ff */
[----:B------:R-:W2:Y:S01]  /*0f80*/  @P3 LDC.64 R92, c[0x0][0x230] ;  /* 0x00008c00ff5c3b82 */ /* 0x000ea20000000a00 */
        /* <DEDUP_REMOVED lines=10> */
[----:B-1----:R-:W-:Y:S02]  /*1030*/  @P6 IADD3 R32, P5, R35, R32, RZ ;  /* 0x0000002023206210 */ /* 0x002fe40007fbe0ff */
        /* <DEDUP_REMOVED lines=67> */
[----:B----4-:R-:W-:Y:S02]  /*1470*/  @P1 IADD3 R104, P5, R71, R104, RZ ;  /* 0x0000006847681210 */ /* 0x010fe40007fbe0ff */
        /* <DEDUP_REMOVED lines=25> */
[----:B------:R-:W-:-:S04]  /*1610*/  ISETP.GE.U32.AND P5, PT, R10, UR12, PT ;  /* 0x0000000c0a007c0c */ /* 0x000fc8000bfa6070 */
[----:B------:R-:W-:Y:S02]  /*1620*/  ISETP.GE.AND.EX P5, PT, R11, UR13, PT, P5 ;  /* 0x0000000d0b007c0c */ /* 0x000fe4000bfa6350 */
[----:B------:R-:W-:Y:S02]  /*1630*/  SHF.R.S32.HI R11, RZ, 0x1f, R15 ;  /* 0x0000001fff0b7819 */ /* 0x000fe4000001140f */
[----:B------:R-:W-:-:S13]  /*1640*/  ISETP.LT.U32.AND P3, PT, R81, 0x1e0, !P5 ;  /* 0x000001e05100780c */ /* 0x000fda0006f61070 */
[----:B------:R-:W0:Y:S08]  /*1650*/  @P3 LDC.64 R16, c[0x0][0x288] ;  /* 0x0000a200ff103b82 */ /* 0x000e300000000a00 */
[----:B------:R-:W1:Y:S08]  /*1660*/  @P3 LDC.64 R50, c[0x0][0x230] ;  /* 0x00008c00ff323b82 */ /* 0x000e700000000a00 */
        /* <DEDUP_REMOVED lines=8> */
[C---:B------:R-:W-:Y:S02]  /*16f0*/  @P3 SHF.L.U32 R17, R10.reuse, 0x2, RZ ;  /* 0x000000020a113819 */ /* 0x040fe400000006ff */
[----:B------:R-:W-:Y:S02]  /*1700*/  @P3 SHF.L.U64.HI R10, R10, 0x2, R11 ;  /* 0x000000020a0a3819 */ /* 0x000fe4000001020b */
[----:B-1----:R-:W-:Y:S02]  /*1710*/  @P3 IADD3 R50, P5, R17, R50, RZ ;  /* 0x0000003211323210 */ /* 0x002fe40007fbe0ff */
[----:B------:R-:W-:Y:S02]  /*1720*/  SHF.R.S32.HI R13, RZ, 0x1f, R15 ;  /* 0x0000001fff0d7819 */ /* 0x000fe4000001140f */
[----:B------:R-:W-:-:S02]  /*1730*/  @P3 IADD3.X R51, R10, R51, RZ, P5, !PT ;  /* 0x000000330a333210 */ /* 0x000fc40002ffe4ff */
[----:B--2---:R-:W-:-:S04]  /*1740*/  @P3 IADD3 R16, P5, R17, R18, RZ ;  /* 0x0000001211103210 */ /* 0x004fc80007fbe0ff */
[----:B------:R-:W-:Y:S02]  /*1750*/  @P3 IADD3.X R17, R10, R19, RZ, P5, !PT ;  /* 0x000000130a113210 */ /* 0x000fe40002ffe4ff */
[----:B------:R-:W-:-:S04]  /*1760*/  IADD3 R10, R12, 0x1a0, RZ ;  /* 0x000001a00c0a7810 */ /* 0x000fc80007ffe0ff */
[----:B------:R-:W-:Y:S02]  /*1770*/  SHF.R.S32.HI R11, RZ, 0x1f, R10 ;  /* 0x0000001fff0b7819 */ /* 0x000fe4000001140a */
[----:B------:R-:W-:-:S04]  /*1780*/  ISETP.GE.U32.AND P5, PT, R10, UR12, PT ;  /* 0x0000000c0a007c0c */ /* 0x000fc8000bfa6070 */
[----:B------:R-:W-:-:S04]  /*1790*/  ISETP.GE.AND.EX P5, PT, R11, UR13, PT, P5 ;  /* 0x0000000d0b007c0c */ /* 0x000fc8000bfa6350 */
[----:B------:R-:W-:-:S13]  /*17a0*/  ISETP.LT.U32.AND P2, PT, R81, 0x1e0, !P5 ;  /* 0x000001e05100780c */ /* 0x000fda0006f41070 */
[----:B------:R-:W0:Y:S01]  /*17b0*/  @P2 LDC.64 R10, c[0x0][0x288] ;  /* 0x0000a200ff0a2b82 */ /* 0x000e220000000a00 */
[----:B------:R-:W-:-:S07]  /*17c0*/  @P2 MOV R19, R123 ;  /* 0x0000007b00132202 */ /* 0x000fce0000000f00 */
[----:B------:R-:W1:Y:S08]  /*17d0*/  @P2 LDC.64 R52, c[0x0][0x230] ;  /* 0x00008c00ff342b82 */ /* 0x000e700000000a00 */
[----:B------:R-:W2:Y:S01]  /*17e0*/  @P2 LDC.64 R20, c[0x0][0x228] ;  /* 0x00008a00ff142b82 */ /* 0x000ea20000000a00 */
[----:B0-----:R-:W-:-:S04]  /*17f0*/  @P2 IMAD R18, R13, R10, RZ ;  /* 0x0000000a0d122224 */ /* 0x001fc800078e02ff */
        /* <DEDUP_REMOVED lines=30> */
[----:B-1----:R-:W-:-:S04]  /*19e0*/  @P5 IADD3 R56, P6, R11, R56, RZ ;  /* 0x000000380b385210 */ /* 0x002fc80007fde0ff */
[----:B------:R-:W-:Y:S02]  /*19f0*/  @P5 IADD3.X R57, R10, R57, RZ, P6, !PT ;  /* 0x000000390a395210 */ /* 0x000fe400037fe4ff */
[----:B--2---:R-:W-:-:S04]  /*1a00*/  @P5 IADD3 R54, P6, R11, R54, RZ ;  /* 0x000000360b365210 */ /* 0x004fc80007fde0ff */
[----:B------:R-:W-:Y:S02]  /*1a10*/  @P5 IADD3.X R55, R10, R55, RZ, P6, !PT ;  /* 0x000000370a375210 */ /* 0x000fe400037fe4ff */
        /* <DEDUP_REMOVED lines=11> */
[----:B------:R-:W-:-:S05]  /*1ad0*/  @P6 IMAD.WIDE.U32 R12, R75, R10, R12 ;  /* 0x0000000a4b0c6225 */ /* 0x000fca00078e000c */
[----:B------:R-:W-:Y:S02]  /*1ae0*/  @P6 IADD3 R13, R13, R11, RZ ;  /* 0x0000000b0d0d6210 */ /* 0x000fe40007ffe0ff */
[C---:B------:R-:W-:Y:S02]  /*1af0*/  @P6 SHF.L.U32 R11, R12.reuse, 0x2, RZ ;  /* 0x000000020c0b6819 */ /* 0x040fe400000006ff */
[----:B------:R-:W-:Y:S02]  /*1b00*/  @P6 SHF.L.U64.HI R12, R12, 0x2, R13 ;  /* 0x000000020c0c6819 */ /* 0x000fe4000001020d */
[----:B-1----:R-:W-:Y:S02]  /*1b10*/  @P6 IADD3 R20, P1, R11, R20, RZ ;  /* 0x000000140b146210 */ /* 0x002fe40007f3e0ff */
[----:B------:R-:W-:Y:S02]  /*1b20*/  SHF.R.S32.HI R13, RZ, 0x1f, R15 ;  /* 0x0000001fff0d7819 */ /* 0x000fe4000001140f */
[----:B------:R-:W-:-:S02]  /*1b30*/  @P6 IADD3.X R21, R12, R21, RZ, P1, !PT ;  /* 0x000000150c156210 */ /* 0x000fc40000ffe4ff */
[----:B--2---:R-:W-:Y:S02]  /*1b40*/  @P6 IADD3 R22, P1, R11, R22, RZ ;  /* 0x000000160b166210 */ /* 0x004fe40007f3e0ff */
[----:B------:R-:W0:Y:S02]  /*1b50*/  @P0 LDC.64 R10, c[0x0][0x288] ;  /* 0x0000a200ff0a0b82 */ /* 0x000e240000000a00 */
[----:B------:R-:W-:Y:S01]  /*1b60*/  @P6 IADD3.X R23, R12, R23, RZ, P1, !PT ;  /* 0x000000170c176210 */ /* 0x000fe20000ffe4ff */
        /* <DEDUP_REMOVED lines=10> */
[----:B------:R-:W-:Y:S02]  /*1c10*/  @P0 IADD3 R100, P1, R11, R100, RZ ;  /* 0x000000640b640210 */ /* 0x000fe40007f3e0ff */
[----:B------:R-:W0:Y:S02]  /*1c20*/  LDC.64 R10, c[0x0][0x248] ;  /* 0x00009200ff0a7b82 */ /* 0x000e240000000a00 */
[----:B------:R-:W-:Y:S01]  /*1c30*/  @P0 IADD3.X R101, R12, R101, RZ, P1, !PT ;  /* 0x000000650c650210 */ /* 0x000fe20000ffe4ff */
[----:B0-----:R-:W-:-:S06]  /*1c40*/  IMAD.WIDE R42, R73, 0x8, R10 ;  /* 0x00000008492a7825 */ /* 0x001fcc00078e020a */
[----:B------:R-:W2:Y:S01]  /*1c50*/  LDG.E.64 R42, desc[UR8][R42.64] ;  /* 0x000000082a2a7981 */ /* 0x000ea2000c1e1b00 */
[----:B------:R-:W-:Y:S02]  /*1c60*/  CS2R R44, SRZ ;  /* 0x00000000002c7805 */ /* 0x000fe4000001ff00 */
[----:B------:R-:W-:Y:S02]  /*1c70*/  MOV R11, RZ ;  /* 0x000000ff000b7202 */ /* 0x000fe40000000f00 */
[----:B------:R-:W-:Y:S02]  /*1c80*/  MOV R96, 0x3f800000 ;  /* 0x3f80000000607802 */ /* 0x000fe40000000f00 */
[----:B------:R-:W-:Y:S01]  /*1c90*/  CS2R R12, SRZ ;  /* 0x00000000000c7805 */ /* 0x000fe2000001ff00 */
[----:B------:R0:W5:Y:S01]  /*1ca0*/  @P3 LDG.E.64 R44, desc[UR8][R50.64] ;  /* 0x00000008322c3981 */ /* 0x000162000c1e1b00 */
[----:B------:R-:W-:-:S04]  /*1cb0*/  LOP3.LUT P0, RZ, R83, 0x80, RZ, 0xc0, !PT ;  /* 0x0000008053ff7812 */ /* 0x000fc8000780c0ff */
[----:B------:R1:W5:Y:S01]  /*1cc0*/  @P2 LDG.E.64 R12, desc[UR8][R18.64] ;  /* 0x00000008120c2981 */ /* 0x000362000c1e1b00 */
[----:B------:R-:W-:Y:S02]  /*1cd0*/  CS2R R46, SRZ ;  /* 0x00000000002e7805 */ /* 0x000fe4000001ff00 */
[----:B------:R-:W-:Y:S02]  /*1ce0*/  CS2R R48, SRZ ;  /* 0x0000000000307805 */ /* 0x000fe4000001ff00 */
[----:B0-----:R-:W-:Y:S02]  /*1cf0*/  CS2R R50, SRZ ;  /* 0x0000000000327805 */ /* 0x001fe4000001ff00 */
[----:B------:R0:W5:Y:S01]  /*1d00*/  @P2 LDG.E.64 R46, desc[UR8][R52.64] ;  /* 0x00000008342e2981 */ /* 0x000162000c1e1b00 */
[----:B-1----:R-:W-:-:S03]  /*1d10*/  CS2R R18, SRZ ;  /* 0x0000000000127805 */ /* 0x002fc6000001ff00 */
[----:B------:R1:W5:Y:S04]  /*1d20*/  @P5 LDG.E.64 R48, desc[UR8][R56.64] ;  /* 0x0000000838305981 */ /* 0x000368000c1e1b00 */
[----:B------:R3:W5:Y:S01]  /*1d30*/  @P6 LDG.E.64 R50, desc[UR8][R20.64] ;  /* 0x0000000814326981 */ /* 0x000762000c1e1b00 */
[----:B0-----:R-:W-:Y:S02]  /*1d40*/  CS2R R52, SRZ ;  /* 0x0000000000347805 */ /* 0x001fe4000001ff00 */
[----:B------:R-:W-:Y:S02]  /*1d50*/  LOP3.LUT P2, RZ, R83, 0x40, RZ, 0xc0, !PT ;  /* 0x0000004053ff7812 */ /* 0x000fe4000784c0ff */
[----:B-1----:R-:W-:Y:S02]  /*1d60*/  CS2R R56, SRZ ;  /* 0x0000000000387805 */ /* 0x002fe4000001ff00 */
[----:B---3--:R-:W-:-:S04]  /*1d70*/  CS2R R20, SRZ ;  /* 0x0000000000147805 */ /* 0x008fc8000001ff00 */
[----:B------:R0:W5:Y:S02]  /*1d80*/  @P4 LDG.E.64 R56, desc[UR8][R26.64] ;  /* 0x000000081a384981 */ /* 0x000164000c1e1b00 */
[----:B0-----:R-:W-:Y:S01]  /*1d90*/  CS2R R26, SRZ ;  /* 0x00000000001a7805 */ /* 0x001fe2000001ff00 */
[----:B--2---:R-:W-:-:S05]  /*1da0*/  FFMA.FTZ R10, -R42, R42, R43 ;  /* 0x0000002a2a0a7223 */ /* 0x004fca000001012b */
[----:B------:R-:W-:-:S13]  /*1db0*/  FSETP.GTU.FTZ.AND P1, PT, R10, RZ, PT ;  /* 0x000000ff0a00720b */ /* 0x000fda0003f3c000 */
[----:B------:R-:W0:Y:S01]  /*1dc0*/  @P1 LDC R15, c[0x0][0x250] ;  /* 0x00009400ff0f1b82 */ /* 0x000e220000000800 */
[----:B------:R-:W-:Y:S02]  /*1dd0*/  P2R R43, PR, RZ, 0x1 ;  /* 0x00000001ff2b7803 */ /* 0x000fe40000000000 */
[----:B------:R-:W-:Y:S01]  /*1de0*/  LOP3.LUT P0, RZ, R83, 0x100, RZ, 0xc0, !PT ;  /* 0x0000010053ff7812 */ /* 0x000fe2000780c0ff */
[----:B0-----:R-:W-:Y:S01]  /*1df0*/  @P1 FADD.FTZ R15, R10, R15 ;  /* 0x0000000f0a0f1221 */ /* 0x001fe20000010000 */
[----:B------:R-:W-:-:S03]  /*1e00*/  MOV R10, RZ ;  /* 0x000000ff000a7202 */ /* 0x000fc60000000f00 */
[----:B------:R0:W1:Y:S01]  /*1e10*/  @P1 MUFU.RSQ R96, R15 ;  /* 0x0000000f00601308 */ /* 0x0000620000001400 */
[----:B------:R-:W-:Y:S02]  /*1e20*/  LOP3.LUT P1, RZ, R83, 0x200, RZ, 0xc0, !PT ;  /* 0x0000020053ff7812 */ /* 0x000fe4000782c0ff */
[----:B------:R2:W5:Y:S01]  /*1e30*/  @P3 LDG.E.64 R10, desc[UR8][R16.64] ;  /* 0x00000008100a3981 */ /* 0x000562000c1e1b00 */
[----:B------:R-:W-:Y:S02]  /*1e40*/  ISETP.NE.AND P3, PT, R14, RZ, PT ;  /* 0x000000ff0e00720c */ /* 0x000fe40003f65270 */
[----:B0-----:R-:W-:-:S08]  /*1e50*/  CS2R R14, SRZ ;  /* 0x00000000000e7805 */ /* 0x001fd0000001ff00 */
[----:B------:R-:W5:Y:S04]  /*1e60*/  @P1 LDG.E.64 R18, desc[UR8][R58.64] ;  /* 0x000000083a121981 */ /* 0x000f68000c1e1b00 */
[----:B------:R0:W5:Y:S01]  /*1e70*/  @P5 LDG.E.64 R14, desc[UR8][R54.64] ;  /* 0x00000008360e5981 */ /* 0x000162000c1e1b00 */
[----:B--2---:R-:W-:-:S03]  /*1e80*/  CS2R R16, SRZ ;  /* 0x0000000000107805 */ /* 0x004fc6000001ff00 */
[----:B------:R-:W5:Y:S04]  /*1e90*/  @P1 LDG.E.64 R52, desc[UR8][R60.64] ;  /* 0x000000083c341981 */ /* 0x000f68000c1e1b00 */
[----:B------:R-:W5:Y:S01]  /*1ea0*/  @P3 LDG.E.64 R20, desc[UR8][R62.64] ;  /* 0x000000083e143981 */ /* 0x000f62000c1e1b00 */
[----:B0-----:R-:W-:Y:S02]  /*1eb0*/  CS2R R54, SRZ ;  /* 0x0000000000367805 */ /* 0x001fe4000001ff00 */
[----:B------:R-:W-:Y:S01]  /*1ec0*/  CS2R R58, SRZ ;  /* 0x00000000003a7805 */ /* 0x000fe2000001ff00 */
[----:B------:R-:W5:Y:S04]  /*1ed0*/  @P6 LDG.E.64 R16, desc[UR8][R22.64] ;  /* 0x0000000816106981 */ /* 0x000f68000c1e1b00 */
[----:B------:R0:W5:Y:S04]  /*1ee0*/  @P3 LDG.E.64 R54, desc[UR8][R24.64] ;  /* 0x0000000818363981 */ /* 0x000168000c1e1b00 */
[----:B------:R-:W5:Y:S01]  /*1ef0*/  @P0 LDG.E.64 R58, desc[UR8][R86.64] ;  /* 0x00000008563a0981 */ /* 0x000f62000c1e1b00 */
[----:B0-----:R-:W-:-:S06]  /*1f00*/  CS2R R24, SRZ ;  /* 0x0000000000187805 */ /* 0x001fcc000001ff00 */
[----:B------:R0:W5:Y:S01]  /*1f10*/  @P0 LDG.E.64 R24, desc[UR8][R84.64] ;  /* 0x0000000854180981 */ /* 0x000162000c1e1b00 */
[----:B------:R-:W-:Y:S02]  /*1f20*/  ISETP.NE.AND P0, PT, R43, RZ, PT ;  /* 0x000000ff2b00720c */ /* 0x000fe40003f05270 */
[----:B------:R-:W-:Y:S02]  /*1f30*/  CS2R R22, SRZ ;  /* 0x0000000000167805 */ /* 0x000fe4000001ff00 */
[C---:B------:R-:W-:Y:S02]  /*1f40*/  LOP3.LUT P1, RZ, R83.reuse, 0x20, RZ, 0xc0, !PT ;  /* 0x0000002053ff7812 */ /* 0x040fe4000782c0ff */
[----:B------:R-:W-:Y:S02]  /*1f50*/  CS2R R60, SRZ ;  /* 0x00000000003c7805 */ /* 0x000fe4000001ff00 */
[----:B------:R-:W-:Y:S02]  /*1f60*/  LOP3.LUT P6, RZ, R83, 0x10, RZ, 0xc0, !PT ;  /* 0x0000001053ff7812 */ /* 0x000fe400078cc0ff */
[----:B------:R-:W-:-:S02]  /*1f70*/  CS2R R62, SRZ ;  /* 0x00000000003e7805 */ /* 0x000fc4000001ff00 */
[----:B------:R-:W-:Y:S01]  /*1f80*/  LOP3.LUT P5, RZ, R83, 0x8, RZ, 0xc0, !PT ;  /* 0x0000000853ff7812 */ /* 0x000fe200078ac0ff */
[----:B------:R2:W5:Y:S01]  /*1f90*/  @P4 LDG.E.64 R22, desc[UR8][R28.64] ;  /* 0x000000081c164981 */ /* 0x000562000c1e1b00 */
[----:B0-----:R-:W-:-:S03]  /*1fa0*/  CS2R R84, SRZ ;  /* 0x0000000000547805 */ /* 0x001fc6000001ff00 */
[----:B------:R-:W5:Y:S04]  /*1fb0*/  @P2 LDG.E.64 R62, desc[UR8][R32.64] ;  /* 0x00000008203e2981 */ /* 0x000f68000c1e1b00 */
[----:B------:R0:W5:Y:S01]  /*1fc0*/  @P0 LDG.E.64 R60, desc[UR8][R30.64] ;  /* 0x000000081e3c0981 */ /* 0x000162000c1e1b00 */
[----:B--2---:R-:W-:-:S03]  /*1fd0*/  CS2R R28, SRZ ;  /* 0x00000000001c7805 */ /* 0x004fc6000001ff00 */
[----:B------:R2:W5:Y:S04]  /*1fe0*/  @P0 LDG.E.64 R26, desc[UR8][R88.64] ;  /* 0x00000008581a0981 */ /* 0x000568000c1e1b00 */
[----:B------:R-:W5:Y:S01]  /*1ff0*/  @P1 LDG.E.64 R84, desc[UR8][R92.64] ;  /* 0x000000085c541981 */ /* 0x000f62000c1e1b00 */
[----:B0-----:R-:W-:Y:S02]  /*2000*/  CS2R R30, SRZ ;  /* 0x00000000001e7805 */ /* 0x001fe4000001ff00 */
[----:B------:R-:W-:Y:S01]  /*2010*/  ISETP.NE.AND P0, PT, R108, RZ, PT ;  /* 0x000000ff6c00720c */ /* 0x000fe20003f05270 */
[----:B------:R0:W5:Y:S01]  /*2020*/  @P2 LDG.E.64 R28, desc[UR8][R34.64] ;  /* 0x00000008221c2981 */ /* 0x000162000c1e1b00 */
[----:B------:R-:W-:Y:S02]  /*2030*/  ISETP.NE.AND P2, PT, R107, RZ, PT ;  /* 0x000000ff6b00720c */ /* 0x000fe40003f45270 */
[----:B------:R-:W-:-:S02]  /*2040*/  CS2R R32, SRZ ;  /* 0x0000000000207805 */ /* 0x000fc4000001ff00 */
[----:B--2---:R-:W-:Y:S01]  /*2050*/  CS2R R88, SRZ ;  /* 0x0000000000587805 */ /* 0x004fe2000001ff00 */
[----:B------:R2:W5:Y:S01]  /*2060*/  @P1 LDG.E.64 R30, desc[UR8][R90.64] ;  /* 0x000000085a1e1981 */ /* 0x000562000c1e1b00 */
[----:B------:R-:W-:-:S03]  /*2070*/  ISETP.NE.AND P1, PT, R106, RZ, PT ;  /* 0x000000ff6a00720c */ /* 0x000fc60003f25270 */
[----:B------:R3:W5:Y:S01]  /*2080*/  @P6 LDG.E.64 R32, desc[UR8][R94.64] ;  /* 0x000000085e206981 */ /* 0x000762000c1e1b00 */
[----:B0-----:R-:W-:-:S03]  /*2090*/  CS2R R34, SRZ ;  /* 0x0000000000227805 */ /* 0x001fc6000001ff00 */
[----:B------:R0:W5:Y:S01]  /*20a0*/  @P5 LDG.E.64 R88, desc[UR8][R38.64] ;  /* 0x0000000826585981 */ /* 0x000162000c1e1b00 */
[----:B--2---:R-:W-:-:S03]  /*20b0*/  CS2R R90, SRZ ;  /* 0x00000000005a7805 */ /* 0x004fc6000001ff00 */
[----:B------:R2:W5:Y:S01]  /*20c0*/  @P5 LDG.E.64 R34, desc[UR8][R40.64] ;  /* 0x0000000828225981 */ /* 0x000562000c1e1b00 */
[----:B---3--:R-:W-:-:S03]  /*20d0*/  CS2R R94, SRZ ;  /* 0x00000000005e7805 */ /* 0x008fc6000001ff00 */
[----:B------:R-:W5:Y:S01]  /*20e0*/  @P1 LDG.E.64 R90, desc[UR8][R104.64] ;  /* 0x00000008685a1981 */ /* 0x000f62000c1e1b00 */
[----:B0-----:R-:W-:-:S03]  /*20f0*/  CS2R R38, SRZ ;  /* 0x0000000000267805 */ /* 0x001fc6000001ff00 */
[----:B------:R-:W5:Y:S01]  /*2100*/  @P0 LDG.E.64 R94, desc[UR8][R102.64] ;  /* 0x00000008665e0981 */ /* 0x000f62000c1e1b00 */
[----:B--2---:R-:W-:-:S03]  /*2110*/  CS2R R40, SRZ ;  /* 0x0000000000287805 */ /* 0x004fc6000001ff00 */
[----:B------:R-:W5:Y:S04]  /*2120*/  @P2 LDG.E.64 R38, desc[UR8][R98.64] ;  /* 0x0000000862262981 */ /* 0x000f68000c1e1b00 */
[----:B------:R-:W5:Y:S01]  /*2130*/  @P0 LDG.E.64 R40, desc[UR8][R100.64] ;  /* 0x0000000864280981 */ /* 0x000f62000c1e1b00 */
[----:B------:R-:W-:Y:S02]  /*2140*/  ISETP.GT.U32.AND P5, PT, R81, 0x1df, PT ;  /* 0x000001df5100780c */ /* 0x000fe40003fa4070 */
[----:B------:R-:W-:Y:S02]  /*2150*/  CS2R R86, SRZ ;  /* 0x0000000000567805 */ /* 0x000fe4000001ff00 */
[----:B------:R-:W-:-:S04]  /*2160*/  CS2R R92, SRZ ;  /* 0x00000000005c7805 */ /* 0x000fc8000001ff00 */
[----:B------:R0:W5:Y:S01]  /*2170*/  @P6 LDG.E.64 R86, desc[UR8][R36.64] ;  /* 0x0000000824566981 */ /* 0x000162000c1e1b00 */
[----:B------:R-:W-:Y:S03]  /*2180*/  BSSY B0, `(.L_x_1704) ;  /* 0x0000017000007945 */ /* 0x000fe60003800000 */
[----:B------:R2:W5:Y:S01]  /*2190*/  @P2 LDG.E.64 R92, desc[UR8][R68.64] ;  /* 0x00000008445c2981 */ /* 0x000562000c1e1b00 */
[----:B0-----:R-:W-:Y:S02]  /*21a0*/  CS2R R36, SRZ ;  /* 0x0000000000247805 */ /* 0x001fe4000001ff00 */
[----:B--2---:R-:W-:-:S04]  /*21b0*/  CS2R R68, SRZ ;  /* 0x0000000000447805 */ /* 0x004fc8000001ff00 */
[----:B------:R0:W5:Y:S02]  /*21c0*/  @P1 LDG.E.64 R36, desc[UR8][R70.64] ;  /* 0x0000000846241981 */ /* 0x000164000c1e1b00 */
[----:B0-----:R-:W-:Y:S01]  /*21d0*/  CS2R R70, SRZ ;  /* 0x0000000000467805 */ /* 0x001fe2000001ff00 */
[----:B-1----:R-:W-:Y:S06]  /*21e0*/  @P5 BRA `(.L_x_1705) ;  /* 0x0000000000405947 */ /* 0x002fec0003800000 */
[----:B------:R-:W-:Y:S01]  /*21f0*/  ISETP.NE.AND P5, PT, RZ, UR10, PT ;  /* 0x0000000aff007c0c */ /* 0x000fe2000bfa5270 */
[----:B------:R-:W0:Y:S01]  /*2200*/  LDC.64 R100, c[0x0][0x238] ;  /* 0x00008e00ff647b82 */ /* 0x000e220000000a00 */
[----:B------:R-:W-:-:S04]  /*2210*/  IADD3 R97, R82, R97, RZ ;  /* 0x0000006152617210 */ /* 0x000fc80007ffe0ff */
[----:B------:R-:W-:-:S07]  /*2220*/  SHF.R.S32.HI R68, RZ, 0x1f, R97 ;  /* 0x0000001fff447819 */ /* 0x000fce0000011461 */
[----:B------:R-:W1:Y:S02]  /*2230*/  @P5 LDC.64 R98, c[0x0][0x240] ;  /* 0x00009000ff625b82 */ /* 0x000e640000000a00 */
[----:B-1----:R-:W-:-:S04]  /*2240*/  @P5 LEA R98, P6, R97, R98, 0x1 ;  /* 0x0000006261625211 */ /* 0x002fc800078c08ff */
[----:B------:R-:W-:-:S05]  /*2250*/  @P5 LEA.HI.X R99, R97, R99, R68, 0x1, P6 ;  /* 0x0000006361635211 */ /* 0x000fca00030f0c44 */
[----:B------:R-:W2:Y:S01]  /*2260*/  @P5 LDG.E.U16 R68, desc[UR8][R98.64] ;  /* 0x0000000862445981 */ /* 0x000ea2000c1e1500 */
[----:B0-----:R-:W-:-:S03]  /*2270*/  IMAD.WIDE R100, R97, 0x2, R100 ;  /* 0x0000000261647825 */ /* 0x001fc600078e0264 */
[----:B------:R-:W3:Y:S04]  /*2280*/  @P5 LDG.E.U16 R43, desc[UR8][R98.64+0x2] ;  /* 0x00000208622b5981 */ /* 0x000ee8000c1e1500 */
[----:B------:R-:W4:Y:S01]  /*2290*/  LDG.E.U16 R71, desc[UR8][R100.64] ;  /* 0x0000000864477981 */ /* 0x000f22000c1e1500 */
[----:B--2---:R-:W-:-:S03]  /*22a0*/  @P5 SHF.L.U32 R70, R68, 0x10, RZ ;  /* 0x0000001044465819 */ /* 0x004fc600000006ff */
[----:B------:R-:W2:Y:S01]  /*22b0*/  LDG.E.U16 R68, desc[UR8][R100.64+0x2] ;  /* 0x0000020864447981 */ /* 0x000ea2000c1e1500 */
[----:B---3--:R-:W-:Y:S02]  /*22c0*/  @P5 SHF.L.U32 R69, R43, 0x10, RZ ;  /* 0x000000102b455819 */ /* 0x008fe400000006ff */
[----:B----4-:R-:W-:Y:S02]  /*22d0*/  SHF.L.U32 R71, R71, 0x10, RZ ;  /* 0x0000001047477819 */ /* 0x010fe400000006ff */
[----:B--2---:R-:W-:-:S07]  /*22e0*/  SHF.L.U32 R68, R68, 0x10, RZ ;  /* 0x0000001044447819 */ /* 0x004fce00000006ff */
.L_x_1705:
[----:B------:R-:W-:Y:S05]  /*22f0*/  BSYNC B0 ;  /* 0x0000000000007941 */ /* 0x000fea0003800000 */
.L_x_1704:
        /* <DEDUP_REMOVED lines=31> */
.L_x_1706:
        /* <DEDUP_REMOVED lines=26> */
.L_x_1707:
        /* <DEDUP_REMOVED lines=31> */
.L_x_1708:
        /* <DEDUP_REMOVED lines=31> */
.L_x_1709:
        /* <DEDUP_REMOVED lines=31> */
.L_x_1710:
        /* <DEDUP_REMOVED lines=47> */
[----:B------:R-:W-:-:S04]  /*2f50*/  FMUL.FTZ R42, R28, R57 ;  /* 0x000000391c2a7220 */ /* 0x000fc80000410000 */
[----:B------:R-:W-:Y:S01]  /*2f60*/  FMUL.FTZ R42, R42, R93 ;  /* 0x0000005d2a2a7220 */ /* 0x000fe20000410000 */
[----:B-1----:R-:W-:-:S04]  /*2f70*/  FADD.FTZ R84, -R62, 1 ;  /* 0x3f8000003e547421 */ /* 0x002fc80000010100 */
[----:B------:R-:W-:Y:S01]  /*2f80*/  FFMA.FTZ R57, R46, R84, 1 ;  /* 0x3f8000002e397423 */ /* 0x000fe20000010054 */
[----:B------:R-:W-:-:S04]  /*2f90*/  FMUL.FTZ R46, R29, R62 ;  /* 0x0000003e1d2e7220 */ /* 0x000fc80000410000 */
[----:B------:R-:W-:-:S07]  /*2fa0*/  FMUL.FTZ R93, R46, R57 ;  /* 0x000000392e5d7220 */ /* 0x000fce0000410000 */
.L_x_1711:
[----:B------:R-:W-:Y:S01]  /*2fb0*/  FMUL.FTZ R46, R42, R71 ;  /* 0x000000472a2e7220 */ /* 0x000fe20000410000 */
[----:B------:R-:W-:Y:S01]  /*2fc0*/  FFMA.FTZ R50, R99, R110, RZ ;  /* 0x0000006e63327223 */ /* 0x000fe200000100ff */
[----:B------:R-:W-:Y:S01]  /*2fd0*/  FMUL.FTZ R48, R93, R68 ;  /* 0x000000445d307220 */ /* 0x000fe20000410000 */
[----:B------:R-:W-:Y:S01]  /*2fe0*/  FADD.FTZ R57, RZ, R110 ;  /* 0x0000006eff397221 */ /* 0x000fe20000010000 */
        /* <DEDUP_REMOVED lines=31> */
.L_x_1712:
[----:B------:R-:W-:Y:S01]  /*31e0*/  FMUL.FTZ R84, R48, R71 ;  /* 0x0000004730547220 */ /* 0x000fe20000410000 */
[----:B------:R-:W-:Y:S01]  /*31f0*/  FFMA.FTZ R109, R98, R107, R60 ;  /* 0x0000006b626d7223 */ /* 0x000fe2000001003c */
[----:B------:R-:W-:Y:S01]  /*3200*/  FMUL.FTZ R60, R44, R68 ;  /* 0x000000442c3c7220 */ /* 0x000fe20000410000 */
[----:B------:R-:W-:Y:S01]  /*3210*/  FADD.FTZ R62, R62, R107 ;  /* 0x0000006b3e3e7221 */ /* 0x000fe20000010000 */
[----:B------:R-:W-:Y:S01]  /*3220*/  FFMA.FTZ R50, R113, R84, R50 ;  /* 0x0000005471327223 */ /* 0x000fe20000010032 */
[----:B------:R-:W-:Y:S01]  /*3230*/  FADD.FTZ R84, R58, R84 ;  /* 0x000000543a547221 */ /* 0x000fe20000010000 */
[----:B------:R-:W-:Y:S01]  /*3240*/  FADD.FTZ R107, R57, R56 ;  /* 0x00000038396b7221 */ /* 0x000fe20000010000 */
[----:B------:R-:W-:Y:S01]  /*3250*/  FFMA.FTZ R46, R101, R56, R46 ;  /* 0x00000038652e7223 */ /* 0x000fe2000001002e */
        /* <DEDUP_REMOVED lines=25> */
.L_x_1713:
        /* <DEDUP_REMOVED lines=33> */
.L_x_1714:
[----:B------:R-:W-:Y:S01]  /*3600*/  FMUL.FTZ R86, R46, R71 ;  /* 0x000000472e567220 */ /* 0x000fe20000410000 */
[----:B------:R-:W-:Y:S01]  /*3610*/  FADD.FTZ R54, R50, R53 ;  /* 0x0000003532367221 */ /* 0x000fe20000010000 */
[----:B------:R-:W-:Y:S01]  /*3620*/  FFMA.FTZ R89, R104, R53, R62 ;  /* 0x0000003568597223 */ /* 0x000fe2000001003e */
[----:B------:R-:W-:Y:S01]  /*3630*/  FMUL.FTZ R62, R55, R68 ;  /* 0x00000044373e7220 */ /* 0x000fe20000410000 */
        /* <DEDUP_REMOVED lines=29> */
.L_x_1715:
[----:B------:R-:W-:Y:S01]  /*3810*/  FMUL.FTZ R59, R50, R71 ;  /* 0x00000047323b7220 */ /* 0x000fe20000410000 */
[----:B------:R-:W-:Y:S01]  /*3820*/  FADD.FTZ R54, R54, R43 ;  /* 0x0000002b36367221 */ /* 0x000fe20000010000 */
[----:B------:R-:W-:Y:S01]  /*3830*/  FFMA.FTZ R89, R106, R43, R89 ;  /* 0x0000002b6a597223 */ /* 0x000fe20000010059 */
[----:B------:R-:W-:Y:S01]  /*3840*/  FFMA.FTZ R58, R115, R42, R58 ;  /* 0x0000002a733a7223 */ /* 0x000fe2000001003a */
[----:B------:R-:W-:Y:S01]  /*3850*/  FADD.FTZ R95, R62, R59 ;  /* 0x0000003b3e5f7221 */ /* 0x000fe20000010000 */
[----:B------:R-:W-:Y:S01]  /*3860*/  FFMA.FTZ R43, R107, R59, R52 ;  /* 0x0000003b6b2b7223 */ /* 0x000fe20000010034 */
[----:B------:R-:W-:Y:S01]  /*3870*/  FMUL.FTZ R62, R53, R68 ;  /* 0x00000044353e7220 */ /* 0x000fe20000410000 */
[----:B------:R-:W-:Y:S01]  /*3880*/  FADD.FTZ R59, R60, R42 ;  /* 0x0000002a3c3b7221 */ /* 0x000fe20000010000 */
        /* <DEDUP_REMOVED lines=25> */
.L_x_1716:
[----:B------:R-:W-:Y:S01]  /*3a20*/  FMUL.FTZ R91, R42, R71 ;  /* 0x000000472a5b7220 */ /* 0x000fe20000410000 */
[----:B------:R-:W-:Y:S01]  /*3a30*/  FADD.FTZ R61, R54, R93 ;  /* 0x0000005d363d7221 */ /* 0x000fe20000010000 */
[----:B------:R-:W-:Y:S01]  /*3a40*/  FFMA.FTZ R89, R116, R93, R89 ;  /* 0x0000005d74597223 */ /* 0x000fe20000010059 */
[----:B------:R-:W-:Y:S01]  /*3a50*/  FFMA.FTZ R58, R113, R48, R58 ;  /* 0x00000030713a7223 */ /* 0x000fe2000001003a */
[----:B------:R-:W-:Y:S01]  /*3a60*/  FFMA.FTZ R93, R95, R91, R52 ;  /* 0x0000005b5f5d7223 */ /* 0x000fe20000010034 */
[----:B------:R-:W-:Y:S01]  /*3a70*/  FADD.FTZ R52, R60, R91 ;  /* 0x0000005b3c347221 */ /* 0x000fe20000010000 */
        /* <DEDUP_REMOVED lines=27> */
.L_x_1717:
[----:B------:R-:W-:Y:S01]  /*3c30*/  FMUL.FTZ R85, R48, R71 ;  /* 0x0000004730557220 */ /* 0x000fe20000410000 */
[----:B------:R-:W-:Y:S01]  /*3c40*/  FFMA.FTZ R63, R114, R44, R89 ;  /* 0x0000002c723f7223 */ /* 0x000fe20000010059 */
[----:B------:R-:W-:Y:S01]  /*3c50*/  FADD.FTZ R52, R61, R44 ;  /* 0x0000002c3d347221 */ /* 0x000fe20000010000 */
        /* <DEDUP_REMOVED lines=30> */
.L_x_1718:
        /* <DEDUP_REMOVED lines=29> */
.L_x_1719:
        /* <DEDUP_REMOVED lines=29> */
.L_x_1720:
[----:B------:R-:W-:Y:S01]  /*41e0*/  FMUL.FTZ R84, R60, R71 ;  /* 0x000000473c547220 */ /* 0x000fe20000410000 */
[----:B------:R-:W-:-:S03]  /*41f0*/  FMUL.FTZ R85, R125, R96 ;  /* 0x000000607d557220 */ /* 0x000fc60000410000 */
[----:B------:R-:W-:Y:S01]  /*4200*/  FFMA.FTZ R47, R87, R84, R62 ;  /* 0x00000054572f7223 */ /* 0x000fe2000001003e */
[----:B------:R-:W-:Y:S01]  /*4210*/  FADD.FTZ R84, R45, R84 ;  /* 0x000000542d547221 */ /* 0x000fe20000010000 */
[----:B------:R-:W-:Y:S01]  /*4220*/  FMUL.FTZ R45, R49, R68 ;  /* 0x00000044312d7220 */ /* 0x000fe20000410000 */
[----:B------:R-:W-:-:S03]  /*4230*/  MOV R62, R16 ;  /* 0x00000010003e7202 */ /* 0x000fc60000000f00 */
        /* <DEDUP_REMOVED lines=23> */
.L_x_1721:
        /* <DEDUP_REMOVED lines=9> */
[----:B------:R-:W0:Y:S01]  /*4440*/  S2UR UR11, SR_CgaCtaId ;  /* 0x00000000000b79c3 */ /* 0x000e220000008800 */
[----:B------:R-:W-:Y:S01]  /*4450*/  FFMA.FTZ R47, R84, R45, R119 ;  /* 0x0000002d542f7223 */ /* 0x000fe20000010077 */
[----:B------:R-:W-:Y:S01]  /*4460*/  FADD.FTZ R45, R45, R124 ;  /* 0x0000007c2d2d7221 */ /* 0x000fe20000010000 */
[----:B------:R-:W-:Y:S01]  /*4470*/  FFMA.FTZ R63, R110, R55, R63 ;  /* 0x000000376e3f7223 */ /* 0x000fe2000001003f */
[----:B------:R-:W-:Y:S01]  /*4480*/  FADD.FTZ R52, R52, R55 ;  /* 0x0000003734347221 */ /* 0x000fe20000010000 */
[----:B------:R-:W-:Y:S01]  /*4490*/  FFMA.FTZ R56, R107, R50, R56 ;  /* 0x000000326b387223 */ /* 0x000fe20000010038 */
[----:B------:R-:W1:Y:S01]  /*44a0*/  SHFL.DOWN PT, R124, R47, 0x1, 0x1f ;  /* 0x08201f002f7c7f89 */ /* 0x000e6200000e0000 */
[----:B------:R-:W-:Y:S01]  /*44b0*/  FADD.FTZ R61, R61, R50 ;  /* 0x000000323d3d7221 */ /* 0x000fe20000010000 */
[----:B------:R-:W-:Y:S01]  /*44c0*/  FFMA.FTZ R63, R108, R53, R63 ;  /* 0x000000356c3f7223 */ /* 0x000fe2000001003f */
[----:B------:R-:W-:Y:S01]  /*44d0*/  FADD.FTZ R52, R52, R53 ;  /* 0x0000003534347221 */ /* 0x000fe20000010000 */
[----:B------:R-:W2:Y:S01]  /*44e0*/  SHFL.DOWN PT, R119, R45, 0x1, 0x1f ;  /* 0x08201f002d777f89 */ /* 0x000ea200000e0000 */
        /* <DEDUP_REMOVED lines=12> */
[----:B------:R-:W-:Y:S01]  /*45b0*/  UMOV UR6, 0x400 ;  /* 0x0000040000067882 */ /* 0x000fe20000000000 */
[----:B------:R-:W-:Y:S01]  /*45c0*/  FFMA.FTZ R56, R89, R58, R56 ;  /* 0x0000003a59387223 */ /* 0x000fe20000010038 */
[----:B------:R-:W-:Y:S01]  /*45d0*/  FADD.FTZ R61, R61, R58 ;  /* 0x0000003a3d3d7221 */ /* 0x000fe20000010000 */
[----:B------:R-:W-:Y:S01]  /*45e0*/  UIADD3 UR5, UR6, 0xa0, URZ ;  /* 0x000000a006057890 */ /* 0x000fe2000fffe03f */
[----:B------:R-:W-:Y:S01]  /*45f0*/  FFMA.FTZ R63, R88, R117, R63 ;  /* 0x00000075583f7223 */ /* 0x000fe2000001003f */
[----:B------:R-:W-:Y:S01]  /*4600*/  FADD.FTZ R42, R42, R117 ;  /* 0x000000752a2a7221 */ /* 0x000fe20000010000 */
[----:B------:R-:W-:Y:S01]  /*4610*/  FFMA.FTZ R56, R87, R60, R56 ;  /* 0x0000003c57387223 */ /* 0x000fe20000010038 */
[----:B-1----:R-:W-:Y:S01]  /*4620*/  @!P5 FADD.FTZ R47, R47, R124 ;  /* 0x0000007c2f2fd221 */ /* 0x002fe20000010000 */
[----:B------:R-:W-:Y:S01]  /*4630*/  FADD.FTZ R61, R61, R60 ;  /* 0x0000003c3d3d7221 */ /* 0x000fe20000010000 */
[----:B0-----:R-:W-:Y:S01]  /*4640*/  ULEA UR5, UR11, UR5, 0x18 ;  /* 0x000000050b057291 */ /* 0x001fe2000f8ec03f */
[----:B------:R-:W-:Y:S01]  /*4650*/  FFMA.FTZ R63, R86, R49, R63 ;  /* 0x00000031563f7223 */ /* 0x000fe2000001003f */
        /* <DEDUP_REMOVED lines=8> */
[----:B------:R-:W-:Y:S01]  /*46e0*/  FADD.FTZ R63, R42, R51 ;  /* 0x000000332a3f7221 */ /* 0x000fe20000010000 */
[----:B------:R-:W-:Y:S01]  /*46f0*/  LEA R117, R81, UR5, 0x4 ;  /* 0x0000000551757c11 */ /* 0x000fe2000f8e20ff */
[----:B------:R-:W-:Y:S04]  /*4700*/  BSSY B0, `(.L_x_1722) ;  /* 0x000003f000007945 */ /* 0x000fe80003800000 */
        /* <DEDUP_REMOVED lines=29> */
[----:B------:R-:W-:Y:S01]  /*48e0*/  LDS.128 R56, [UR5+0x50] ;  /* 0x00005005ff387984 */ /* 0x000fe20008000c00 */
        /* <DEDUP_REMOVED lines=12> */
[----:B------:R-:W2:Y:S04]  /*49b0*/  LDS.128 R44, [UR5+0x70] ;  /* 0x00007005ff2c7984 */ /* 0x000ea80008000c00 */
[----:B------:R-:W3:Y:S01]  /*49c0*/  LDS.64 R42, [UR5+0x80] ;  /* 0x00008005ff2a7984 */ /* 0x000ee20008000a00 */
[----:B0-----:R-:W-:Y:S01]  /*49d0*/  FADD.FTZ R119, R119, R48 ;  /* 0x0000003077777221 */ /* 0x001fe20000010000 */
[----:B------:R-:W-:-:S03]  /*49e0*/  FADD.FTZ R124, R124, R49 ;  /* 0x000000317c7c7221 */ /* 0x000fc60000010000 */
[----:B------:R-:W-:Y:S01]  /*49f0*/  FADD.FTZ R119, R119, R50 ;  /* 0x0000003277777221 */ /* 0x000fe20000010000 */
[----:B------:R-:W-:-:S03]  /*4a00*/  FADD.FTZ R124, R124, R51 ;  /* 0x000000337c7c7221 */ /* 0x000fc60000010000 */
[----:B------:R-:W-:Y:S01]  /*4a10*/  FADD.FTZ R119, R119, R56 ;  /* 0x0000003877777221 */ /* 0x000fe20000010000 */
        /* <DEDUP_REMOVED lines=13> */
.L_x_1723:
[----:B------:R-:W-:Y:S05]  /*4af0*/  BSYNC B0 ;  /* 0x0000000000007941 */ /* 0x000fea0003800000 */
.L_x_1722:
        /* <DEDUP_REMOVED lines=14> */
[----:B------:R-:W-:Y:S01]  /*4be0*/  LDS.128 R60, [R117+0x4b0] ;  /* 0x0004b000753c7984 */ /* 0x000fe20000000c00 */
        /* <DEDUP_REMOVED lines=8> */
[----:B------:R-:W-:-:S03]  /*4c70*/  FADD.FTZ R124, R124, R55 ;  /* 0x000000377c7c7221 */ /* 0x000fc60000010000 */
[----:B------:R-:W2:Y:S01]  /*4c80*/  LDS.128 R48, [R117+0x690] ;  /* 0x0006900075307984 */ /* 0x000ea20000000c00 */
        /* <DEDUP_REMOVED lines=12> */
[----:B--2---:R-:W-:Y:S01]  /*4d50*/  FADD.FTZ R125, R125, R48 ;  /* 0x000000307d7d7221 */ /* 0x004fe20000010000 */
        /* <DEDUP_REMOVED lines=123> */
.L_x_1725:
[----:B------:R-:W-:Y:S05]  /*5510*/  BSYNC B0 ;  /* 0x0000000000007941 */ /* 0x000fea0003800000 */
.L_x_1724:
        /* <DEDUP_REMOVED lines=16> */
.L_x_1727:
[----:B------:R-:W-:Y:S05]  /*5620*/  BSYNC B0 ;  /* 0x0000000000007941 */ /* 0x000fea0003800000 */
.L_x_1726:
        /* <DEDUP_REMOVED lines=33> */
.L_x_1730:
[----:B-1----:R-:W2:Y:S04]  /*5840*/  LDG.E.STRONG.GPU R46, desc[UR8][R44.64] ;  /* 0x000000082c2e7981 */ /* 0x002ea8000c1ef900 */
[----:B--2---:R-:W-:Y:S01]  /*5850*/  CCTL.IVALL ;  /* 0x00000000ff00798f */ /* 0x004fe20002000000 */
[----:B------:R-:W-:Y:S05]  /*5860*/  YIELD ;  /* 0x0000000000007946 */ /* 0x000fea0003800000 */
[----:B------:R-:W-:-:S13]  /*5870*/  ISETP.NE.AND P6, PT, R46, R53, PT ;  /* 0x000000352e00720c */ /* 0x000fda0003fc5270 */
[----:B------:R-:W-:Y:S05]  /*5880*/  @P6 BRA `(.L_x_1730) ;  /* 0xfffffffc00ec6947 */ /* 0x000fea000383ffff */
.L_x_1729:
        /* <DEDUP_REMOVED lines=22> */
.L_x_1734:
        /* <DEDUP_REMOVED lines=115> */
.L_x_1733:
        /* <DEDUP_REMOVED lines=63> */
.L_x_1735:
[----:B------:R-:W-:-:S04]  /*6510*/  LOP3.LUT P6, RZ, R83, 0x1, RZ, 0xc0, !PT ;  /* 0x0000000153ff7812 */ /* 0x000fc800078cc0ff */
[----:B------:R-:W-:-:S13]  /*6520*/  ISETP.NE.OR P6, PT, R46, RZ, P6 ;  /* 0x000000ff2e00720c */ /* 0x000fda00037c5670 */
[----:B------:R-:W-:Y:S05]  /*6530*/  @!P6 BRA `(.L_x_1731) ;  /* 0x00000000007ce947 */ /* 0x000fea0003800000 */
.L_x_1732:
        /* <DEDUP_REMOVED lines=31> */
.L_x_1731:
        /* <DEDUP_REMOVED lines=10> */
.L_x_1737:
[----:B------:R-:W-:Y:S05]  /*67d0*/  BSYNC B0 ;  /* 0x0000000000007941 */ /* 0x000fea0003800000 */
.L_x_1736:
        /* <DEDUP_REMOVED lines=17> */
.L_x_1728:
        /* <DEDUP_REMOVED lines=36> */
.L_x_1738:
[----:B------:R-:W-:Y:S01]  /*6b30*/  LOP3.LUT P5, RZ, R83, 0x200, RZ, 0xc0, !PT ;  /* 0x0000020053ff7812 */ /* 0x000fe200078ac0ff */
[----:B------:R-:W-:-:S12]  /*6b40*/  BSSY B0, `(.L_x_1739) ;  /* 0x0000013000007945 */ /* 0x000fd80003800000 */
        /* <DEDUP_REMOVED lines=17> */
[----:B------:R0:W-:Y:S02]  /*6c60*/  STG.E.64 desc[UR8][R42.64], R18 ;  /* 0x000000122a007986 */ /* 0x0001e4000c101b08 */
.L_x_1740:
[----:B------:R-:W-:Y:S05]  /*6c70*/  BSYNC B0 ;  /* 0x0000000000007941 */ /* 0x000fea0003800000 */
.L_x_1739:
[----:B------:R-:W-:-:S13]  /*6c80*/  ISETP.NE.AND P6, PT, RZ, UR10, PT ;  /* 0x0000000aff007c0c */ /* 0x000fda000bfc5270 */
        /* <DEDUP_REMOVED lines=19> */
.L_x_1741:
[----:B------:R-:W-:Y:S04]  /*6dc0*/  BSSY B0, `(.L_x_1742) ;  /* 0x0000013000007945 */ /* 0x000fe80003800000 */
[----:B------:R-:W-:Y:S05]  /*6dd0*/  @!P3 BRA `(.L_x_1743) ;  /* 0x000000000044b947 */ /* 0x000fea0003800000 */
[----:B------:R-:W-:Y:S01]  /*6de0*/  ULDC.64 UR14, c[0x0][0x288] ;  /* 0x0000a200000e7ab9 */ /* 0x000fe20000000a00 */
[----:B0-----:R-:W-:Y:S01]  /*6df0*/  MOV R18, R120 ;  /* 0x0000007800127202 */ /* 0x001fe20000000f00 */
[----:B------:R-:W-:Y:S01]  /*6e00*/  IMAD R43, R3, UR14, RZ ;  /* 0x0000000e032b7c24 */ /* 0x000fe2000f8e02ff */
[----:B------:R-:W-:Y:S01]  /*6e10*/  MOV R19, R123 ;  /* 0x0000007b00137202 */ /* 0x000fe20000000f00 */
[----:B------:R-:W-:Y:S02]  /*6e20*/  FFMA.FTZ R45, R98, R49, R50 ;  /* 0x00000031622d7223 */ /* 0x000fe40000010032 */
[C---:B------:R-:W-:Y:S02]  /*6e30*/  IMAD R43, R78.reuse, UR15, R43 ;  /* 0x0000000f4e2b7c24 */ /* 0x040fe4000f8e022b */
[----:B------:R-:W-:Y:S01]  /*6e40*/  IMAD.WIDE.U32 R18, R78, UR14, R18 ;  /* 0x0000000e4e127c25 */ /* 0x000fe2000f8e0012 */
[----:B------:R-:W-:-:S03]  /*6e50*/  ULDC.64 UR14, c[0x0][0x210] ;  /* 0x00008400000e7ab9 */ /* 0x000fc60000000a00 */
[----:B------:R-:W-:Y:S01]  /*6e60*/  FFMA.FTZ R45, R68, R21, -R45 ;  /* 0x00000015442d7223 */ /* 0x000fe2000001082d */
[----:B------:R-:W-:Y:S02]  /*6e70*/  IADD3 R43, R19, R43, RZ ;  /* 0x0000002b132b7210 */ /* 0x000fe40007ffe0ff */
[----:B------:R-:W-:-:S04]  /*6e80*/  LEA R42, P5, R18, UR14, 0x2 ;  /* 0x0000000e122a7c11 */ /* 0x000fc8000f8a10ff */
[----:B------:R-:W-:Y:S01]  /*6e90*/  LEA.HI.X R43, R18, UR15, R43, 0x2, P5 ;  /* 0x0000000f122b7c11 */ /* 0x000fe2000a8f142b */
[----:B------:R-:W-:-:S04]  /*6ea0*/  FFMA.FTZ R18, R97, R49, R50 ;  /* 0x0000003161127223 */ /* 0x000fc80000010032 */
[----:B------:R-:W-:-:S04]  /*6eb0*/  FFMA.FTZ R19, R71, R20, -R18 ;  /* 0x0000001447137223 */ /* 0x000fc80000010812 */
[-C--:B------:R-:W-:Y:S01]  /*6ec0*/  FMUL.FTZ R18, R19, R96.reuse ;  /* 0x0000006013127220 */ /* 0x080fe20000410000 */
[----:B------:R-:W-:-:S05]  /*6ed0*/  FMUL.FTZ R19, R45, R96 ;  /* 0x000000602d137220 */ /* 0x000fca0000410000 */
[----:B------:R1:W-:Y:S02]  /*6ee0*/  STG.E.64 desc[UR8][R42.64], R18 ;  /* 0x000000122a007986 */ /* 0x0003e4000c101b08 */
.L_x_1743:
[----:B------:R-:W-:Y:S05]  /*6ef0*/  BSYNC B0 ;  /* 0x0000000000007941 */ /* 0x000fea0003800000 */
.L_x_1742:
        /* <DEDUP_REMOVED lines=19> */
.L_x_1744:
[----:B------:R-:W-:Y:S04]  /*7030*/  BSSY B0, `(.L_x_1745) ;  /* 0x0000013000007945 */ /* 0x000fe80003800000 */
[----:B------:R-:W-:Y:S05]  /*7040*/  @!P4 BRA `(.L_x_1746) ;  /* 0x000000000044c947 */ /* 0x000fea0003800000 */
[----:B------:R-:W-:Y:S01]  /*7050*/  ULDC.64 UR14, c[0x0][0x288] ;  /* 0x0000a200000e7ab9 */ /* 0x000fe20000000a00 */
[----:B01----:R-:W-:Y:S01]  /*7060*/  MOV R18, R120 ;  /* 0x0000007800127202 */ /* 0x003fe20000000f00 */
        /* <DEDUP_REMOVED lines=15> */
.L_x_1746:
[----:B------:R-:W-:Y:S05]  /*7160*/  BSYNC B0 ;  /* 0x0000000000007941 */ /* 0x000fea0003800000 */
.L_x_1745:
[----:B------:R-:W-:Y:S05]  /*7170*/  @!P6 BRA `(.L_x_1747) ;  /* 0x000000000048e947 */ /* 0x000fea0003800000 */
        /* <DEDUP_REMOVED lines=18> */
.L_x_1747:
[----:B------:R-:W-:Y:S01]  /*72a0*/  LOP3.LUT P5, RZ, R83, 0x100, RZ, 0xc0, !PT ;  /* 0x0000010053ff7812 */ /* 0x000fe200078ac0ff */
[----:B------:R-:W-:-:S12]  /*72b0*/  BSSY B0, `(.L_x_1748) ;  /* 0x0000015000007945 */ /* 0x000fd80003800000 */
[----:B------:R-:W-:Y:S05]  /*72c0*/  @!P5 BRA `(.L_x_1749) ;  /* 0x00000000004cd947 */ /* 0x000fea0003800000 */
[----:B--2---:R-:W-:Y:S01]  /*72d0*/  IADD3 R21, R80, 0x60, RZ ;  /* 0x0000006050157810 */ /* 0x004fe20007ffe0ff */
[----:B------:R-:W-:Y:S01]  /*72e0*/  ULDC.64 UR14, c[0x0][0x288] ;  /* 0x0000a200000e7ab9 */ /* 0x000fe20000000a00 */
[----:B01----:R-:W-:Y:S01]  /*72f0*/  MOV R18, R120 ;  /* 0x0000007800127202 */ /* 0x003fe20000000f00 */
[----:B------:R-:W-:Y:S01]  /*7300*/  FFMA.FTZ R23, R104, R49, R50 ;  /* 0x0000003168177223 */ /* 0x000fe20000010032 */
[----:B------:R-:W-:Y:S02]  /*7310*/  SHF.R.S32.HI R20, RZ, 0x1f, R21 ;  /* 0x0000001fff147819 */ /* 0x000fe40000011415 */
[----:B------:R-:W-:Y:S01]  /*7320*/  MOV R19, R123 ;  /* 0x0000007b00137202 */ /* 0x000fe20000000f00 */
[----:B------:R-:W-:Y:S02]  /*7330*/  FFMA.FTZ R23, R68, R25, -R23 ;  /* 0x0000001944177223 */ /* 0x000fe40000010817 */
[----:B------:R-:W-:Y:S02]  /*7340*/  IMAD R20, R20, UR14, RZ ;  /* 0x0000000e14147c24 */ /* 0x000fe4000f8e02ff */
[----:B------:R-:W-:-:S04]  /*7350*/  IMAD.WIDE.U32 R18, R21, UR14, R18 ;  /* 0x0000000e15127c25 */ /* 0x000fc8000f8e0012 */
[----:B------:R-:W-:Y:S01]  /*7360*/  IMAD R21, R21, UR15, R20 ;  /* 0x0000000f15157c24 */ /* 0x000fe2000f8e0214 */
[----:B------:R-:W-:Y:S02]  /*7370*/  ULDC.64 UR14, c[0x0][0x210] ;  /* 0x00008400000e7ab9 */ /* 0x000fe40000000a00 */
[----:B------:R-:W-:Y:S02]  /*7380*/  LEA R20, P5, R18, UR14, 0x2 ;  /* 0x0000000e12147c11 */ /* 0x000fe4000f8a10ff */
[----:B------:R-:W-:-:S04]  /*7390*/  IADD3 R21, R19, R21, RZ ;  /* 0x0000001513157210 */ /* 0x000fc80007ffe0ff */
[----:B------:R-:W-:Y:S01]  /*73a0*/  LEA.HI.X R21, R18, UR15, R21, 0x2, P5 ;  /* 0x0000000f12157c11 */ /* 0x000fe2000a8f1415 */
[----:B------:R-:W-:-:S04]  /*73b0*/  FFMA.FTZ R18, R103, R49, R50 ;  /* 0x0000003167127223 */ /* 0x000fc80000010032 */
[----:B------:R-:W-:-:S04]  /*73c0*/  FFMA.FTZ R19, R71, R24, -R18 ;  /* 0x0000001847137223 */ /* 0x000fc80000010812 */
[-C--:B------:R-:W-:Y:S01]  /*73d0*/  FMUL.FTZ R18, R19, R96.reuse ;  /* 0x0000006013127220 */ /* 0x080fe20000410000 */
[----:B------:R-:W-:-:S05]  /*73e0*/  FMUL.FTZ R19, R23, R96 ;  /* 0x0000006017137220 */ /* 0x000fca0000410000 */
[----:B------:R3:W-:Y:S02]  /*73f0*/  STG.E.64 desc[UR8][R20.64], R18 ;  /* 0x0000001214007986 */ /* 0x0007e4000c101b08 */
.L_x_1749:
[----:B------:R-:W-:Y:S05]  /*7400*/  BSYNC B0 ;  /* 0x0000000000007941 */ /* 0x000fea0003800000 */
.L_x_1748:
[----:B------:R-:W-:-:S13]  /*7410*/  ISETP.NE.AND P5, PT, RZ, UR10, PT ;  /* 0x0000000aff007c0c */ /* 0x000fda000bfa5270 */
[----:B------:R-:W-:Y:S05]  /*7420*/  @!P5 BRA `(.L_x_1750) ;  /* 0x000000000048d947 */ /* 0x000fea0003800000 */
        /* <DEDUP_REMOVED lines=18> */
.L_x_1750:
[----:B------:R-:W-:Y:S01]  /*7550*/  LOP3.LUT P5, RZ, R83, 0x80, RZ, 0xc0, !PT ;  /* 0x0000008053ff7812 */ /* 0x000fe200078ac0ff */
[----:B------:R-:W-:-:S12]  /*7560*/  BSSY B0, `(.L_x_1751) ;  /* 0x0000015000007945 */ /* 0x000fd80003800000 */
[----:B------:R-:W-:Y:S05]  /*7570*/  @!P5 BRA `(.L_x_1752) ;  /* 0x00000000004cd947 */ /* 0x000fea0003800000 */
[----:B--23--:R-:W-:Y:S01]  /*7580*/  IADD3 R21, R80, 0x80, RZ ;  /* 0x0000008050157810 */ /* 0x00cfe20007ffe0ff */
        /* <DEDUP_REMOVED lines=18> */
.L_x_1752:
[----:B------:R-:W-:Y:S05]  /*76b0*/  BSYNC B0 ;  /* 0x0000000000007941 */ /* 0x000fea0003800000 */
.L_x_1751:
[----:B------:R-:W-:-:S13]  /*76c0*/  ISETP.NE.AND P5, PT, RZ, UR10, PT ;  /* 0x0000000aff007c0c */ /* 0x000fda000bfa5270 */
[----:B------:R-:W-:Y:S05]  /*76d0*/  @!P5 BRA `(.L_x_1753) ;  /* 0x000000000048d947 */ /* 0x000fea0003800000 */
        /* <DEDUP_REMOVED lines=18> */
.L_x_1753:
[----:B------:R-:W-:Y:S01]  /*7800*/  LOP3.LUT P5, RZ, R83, 0x40, RZ, 0xc0, !PT ;  /* 0x0000004053ff7812 */ /* 0x000fe200078ac0ff */
[----:B------:R-:W-:-:S12]  /*7810*/  BSSY B0, `(.L_x_1754) ;  /* 0x0000015000007945 */ /* 0x000fd80003800000 */
[----:B------:R-:W-:Y:S05]  /*7820*/  @!P5 BRA `(.L_x_1755) ;  /* 0x00000000004cd947 */ /* 0x000fea0003800000 */
[----:B--234-:R-:W-:Y:S01]  /*7830*/  IADD3 R21, R80, 0xa0, RZ ;  /* 0x000000a050157810 */ /* 0x01cfe20007ffe0ff */
        /* <DEDUP_REMOVED lines=18> */
.L_x_1755:
[----:B------:R-:W-:Y:S05]  /*7960*/  BSYNC B0 ;  /* 0x0000000000007941 */ /* 0x000fea0003800000 */
.L_x_1754:
        /* <DEDUP_REMOVED lines=20> */
.L_x_1756:
[----:B------:R-:W-:Y:S01]  /*7ab0*/  LOP3.LUT P5, RZ, R83, 0x20, RZ, 0xc0, !PT ;  /* 0x0000002053ff7812 */ /* 0x000fe200078ac0ff */
[----:B------:R-:W-:-:S12]  /*7ac0*/  BSSY B0, `(.L_x_1757) ;  /* 0x0000015000007945 */ /* 0x000fd80003800000 */
[----:B------:R-:W-:Y:S05]  /*7ad0*/  @!P5 BRA `(.L_x_1758) ;  /* 0x00000000004cd947 */ /* 0x000fea0003800000 */
[----:B0-234-:R-:W-:Y:S01]  /*7ae0*/  IADD3 R21, R80, 0xc0, RZ ;  /* 0x000000c050157810 */ /* 0x01dfe20007ffe0ff */
[----:B------:R-:W-:Y:S01]  /*7af0*/  ULDC.64 UR14, c[0x0][0x288] ;  /* 0x0000a200000e7ab9 */ /* 0x000fe20000000a00 */
[----:B-1----:R-:W-:Y:S01]  /*7b00*/  MOV R18, R120 ;  /* 0x0000007800127202 */ /* 0x002fe20000000f00 */
        /* <DEDUP_REMOVED lines=16> */
.L_x_1758:
[----:B------:R-:W-:Y:S05]  /*7c10*/  BSYNC B0 ;  /* 0x0000000000007941 */ /* 0x000fea0003800000 */
.L_x_1757:
        /* <DEDUP_REMOVED lines=20> */
.L_x_1759:
        /* <DEDUP_REMOVED lines=22> */
.L_x_1761:
[----:B------:R-:W-:Y:S05]  /*7ec0*/  BSYNC B0 ;  /* 0x0000000000007941 */ /* 0x000fea0003800000 */
.L_x_1760:
        /* <DEDUP_REMOVED lines=20> */
.L_x_1762:
        /* <DEDUP_REMOVED lines=22> */
.L_x_1764:
[----:B------:R-:W-:Y:S05]  /*8170*/  BSYNC B0 ;  /* 0x0000000000007941 */ /* 0x000fea0003800000 */
.L_x_1763:
        /* <DEDUP_REMOVED lines=20> */
.L_x_1765:
[----:B------:R-:W-:Y:S04]  /*82c0*/  BSSY B0, `(.L_x_1766) ;  /* 0x0000015000007945 */ /* 0x000fe80003800000 */
[----:B------:R-:W-:Y:S05]  /*82d0*/  @!P0 BRA `(.L_x_1767) ;  /* 0x00000000004c8947 */ /* 0x000fea0003800000 */
[----:B01234-:R-:W-:Y:S01]  /*82e0*/  IADD3 R19, R80, 0x120, RZ ;  /* 0x0000012050137810 */ /* 0x01ffe20007ffe0ff */
[----:B------:R-:W-:Y:S01]  /*82f0*/  ULDC.64 UR14, c[0x0][0x288] ;  /* 0x0000a200000e7ab9 */ /* 0x000fe20000000a00 */
[----:B------:R-:W-:Y:S01]  /*8300*/  MOV R20, R120 ;  /* 0x0000007800147202 */ /* 0x000fe20000000f00 */
        /* <DEDUP_REMOVED lines=16> */
.L_x_1767:
[----:B------:R-:W-:Y:S05]  /*8410*/  BSYNC B0 ;  /* 0x0000000000007941 */ /* 0x000fea0003800000 */
.L_x_1766:
        /* <DEDUP_REMOVED lines=19> */
.L_x_1768:
[----:B------:R-:W-:Y:S04]  /*8550*/  BSSY B0, `(.L_x_1769) ;  /* 0x0000015000007945 */ /* 0x000fe80003800000 */
[----:B------:R-:W-:Y:S05]  /*8560*/  @!P1 BRA `(.L_x_1770) ;  /* 0x00000000004c9947 */ /* 0x000fea0003800000 */
[----:B------:R-:W-:Y:S01]  /*8570*/  IADD3 R23, R80, 0x140, RZ ;  /* 0x0000014050177810 */ /* 0x000fe20007ffe0ff */
[----:B------:R-:W-:Y:S01]  /*8580*/  ULDC.64 UR14, c[0x0][0x288] ;  /* 0x0000a200000e7ab9 */ /* 0x000fe20000000a00 */
[----:B01234-:R-:W-:Y:S02]  /*8590*/  MOV R18, R120 ;  /* 0x0000007800127202 */ /* 0x01ffe40000000f00 */
[----:B------:R-:W-:Y:S02]  /*85a0*/  SHF.R.S32.HI R22, RZ, 0x1f, R23 ;  /* 0x0000001fff167819 */ /* 0x000fe40000011417 */
[----:B------:R-:W-:-:S03]  /*85b0*/  MOV R19, R123 ;  /* 0x0000007b00137202 */ /* 0x000fc60000000f00 */
[----:B------:R-:W-:Y:S02]  /*85c0*/  IMAD R22, R22, UR14, RZ ;  /* 0x0000000e16167c24 */ /* 0x000fe4000f8e02ff */
[----:B------:R-:W-:-:S04]  /*85d0*/  IMAD.WIDE.U32 R20, R23, UR14, R18 ;  /* 0x0000000e17147c25 */ /* 0x000fc8000f8e0012 */
[----:B------:R-:W-:Y:S01]  /*85e0*/  IMAD R19, R23, UR15, R22 ;  /* 0x0000000f17137c24 */ /* 0x000fe2000f8e0216 */
[----:B------:R-:W-:Y:S01]  /*85f0*/  ULDC.64 UR14, c[0x0][0x210] ;  /* 0x00008400000e7ab9 */ /* 0x000fe20000000a00 */
[----:B------:R-:W-:Y:S01]  /*8600*/  FFMA.FTZ R23, R94, R49, R50 ;  /* 0x000000315e177223 */ /* 0x000fe20000010032 */
[----:B------:R-:W-:Y:S02]  /*8610*/  LEA R18, P5, R20, UR14, 0x2 ;  /* 0x0000000e14127c11 */ /* 0x000fe4000f8a10ff */
[----:B------:R-:W-:Y:S01]  /*8620*/  IADD3 R19, R21, R19, RZ ;  /* 0x0000001315137210 */ /* 0x000fe20007ffe0ff */
[----:B------:R-:W-:-:S03]  /*8630*/  FFMA.FTZ R23, R68, R37, -R23 ;  /* 0x0000002544177223 */ /* 0x000fc60000010817 */
[----:B------:R-:W-:Y:S01]  /*8640*/  LEA.HI.X R19, R20, UR15, R19, 0x2, P5 ;  /* 0x0000000f14137c11 */ /* 0x000fe2000a8f1413 */
[----:B------:R-:W-:-:S04]  /*8650*/  FFMA.FTZ R20, R95, R49, R50 ;  /* 0x000000315f147223 */ /* 0x000fc80000010032 */
[----:B------:R-:W-:-:S04]  /*8660*/  FFMA.FTZ R21, R71, R36, -R20 ;  /* 0x0000002447157223 */ /* 0x000fc80000010814 */
[-C--:B------:R-:W-:Y:S01]  /*8670*/  FMUL.FTZ R20, R21, R96.reuse ;  /* 0x0000006015147220 */ /* 0x080fe20000410000 */
[----:B------:R-:W-:-:S05]  /*8680*/  FMUL.FTZ R21, R23, R96 ;  /* 0x0000006017157220 */ /* 0x000fca0000410000 */
[----:B------:R0:W-:Y:S02]  /*8690*/  STG.E.64 desc[UR8][R18.64], R20 ;  /* 0x0000001412007986 */ /* 0x0001e4000c101b08 */
.L_x_1770:
[----:B------:R-:W-:Y:S05]  /*86a0*/  BSYNC B0 ;  /* 0x0000000000007941 */ /* 0x000fea0003800000 */
.L_x_1769:
        /* <DEDUP_REMOVED lines=19> */
.L_x_1771:
        /* <DEDUP_REMOVED lines=21> */
.L_x_1773:
[----:B------:R-:W-:Y:S05]  /*8930*/  BSYNC B0 ;  /* 0x0000000000007941 */ /* 0x000fea0003800000 */
.L_x_1772:
        /* <DEDUP_REMOVED lines=19> */
.L_x_1774:
        /* <DEDUP_REMOVED lines=21> */
[----:B------:R-:W-:Y:S01]  /*8bc0*/  FFMA.FTZ R20, R91, R49, R50 ;  /* 0x000000315b147223 */ /* 0x000fe20000010032 */
[----:B------:R-:W-:-:S03]  /*8bd0*/  FMUL.FTZ R11, R11, R96 ;  /* 0x000000600b0b7220 */ /* 0x000fc60000410000 */
[----:B------:R-:W-:-:S04]  /*8be0*/  FFMA.FTZ R21, R71, R10, -R20 ;  /* 0x0000000a47157223 */ /* 0x000fc80000010814 */
[----:B------:R-:W-:-:S05]  /*8bf0*/  FMUL.FTZ R10, R21, R96 ;  /* 0x00000060150a7220 */ /* 0x000fca0000410000 */
[----:B------:R0:W-:Y:S02]  /*8c00*/  STG.E.64 desc[UR8][R18.64], R10 ;  /* 0x0000000a12007986 */ /* 0x0001e4000c101b08 */
.L_x_1776:
[----:B------:R-:W-:Y:S05]  /*8c10*/  BSYNC B0 ;  /* 0x0000000000007941 */ /* 0x000fea0003800000 */
.L_x_1775:
[----:B------:R-:W-:Y:S05]  /*8c20*/  @!P6 BRA `(.L_x_1777) ;  /* 0x000000000048e947 */ /* 0x000fea0003800000 */
[----:B0-----:R-:W-:Y:S01]  /*8c30*/  FFMA.FTZ R10, R89, R71, R70 ;  /* 0x00000047590a7223 */ /* 0x001fe20000010046 */
[----:B------:R-:W-:-:S03]  /*8c40*/  FFMA.FTZ R11, R88, R68, R69 ;  /* 0x00000044580b7223 */ /* 0x000fc60000010045 */
[----:B-1234-:R-:W-:Y:S01]  /*8c50*/  FMUL.FTZ R18, R10, -1.4426950216293334961 ;  /* 0xbfb8aa3b0a127820 */ /* 0x01efe20000410000 */
        /* <DEDUP_REMOVED lines=15> */
.L_x_1777:
[----:B------:R-:W-:Y:S01]  /*8d50*/  ISETP.GE.U32.AND P5, PT, R25, UR12, PT ;  /* 0x0000000c19007c0c */ /* 0x000fe2000bfa6070 */
[----:B------:R-:W-:Y:S01]  /*8d60*/  BSSY B0, `(.L_x_1778) ;  /* 0x0000019000007945 */ /* 0x000fe20003800000 */
[----:B------:R-:W-:Y:S02]  /*8d70*/  IADD3 R23, R48, 0x1c0, RZ ;  /* 0x000001c030177810 */ /* 0x000fe40007ffe0ff */
[----:B------:R-:W-:Y:S02]  /*8d80*/  ISETP.GE.AND.EX P5, PT, R26, UR13, PT, P5 ;  /* 0x0000000d1a007c0c */ /* 0x000fe4000bfa6350 */
[----:B------:R-:W-:Y:S02]  /*8d90*/  SHF.R.S32.HI R24, RZ, 0x1f, R23 ;  /* 0x0000001fff187819 */ /* 0x000fe40000011417 */
[----:B------:R-:W-:-:S13]  /*8da0*/  ISETP.LT.U32.AND P5, PT, R81, 0x1e0, !P5 ;  /* 0x000001e05100780c */ /* 0x000fda0006fa1070 */
[----:B------:R-:W-:Y:S05]  /*8db0*/  @!P5 BRA `(.L_x_1779) ;  /* 0x00000000004cd947 */ /* 0x000fea0003800000 */
[----:B0-234-:R-:W-:Y:S01]  /*8dc0*/  IADD3 R21, R80, 0x1a0, RZ ;  /* 0x000001a050157810 */ /* 0x01dfe20007ffe0ff */
[----:B------:R-:W-:Y:S01]  /*8dd0*/  ULDC.64 UR14, c[0x0][0x288] ;  /* 0x0000a200000e7ab9 */ /* 0x000fe20000000a00 */
[----:B------:R-:W-:Y:S02]  /*8de0*/  MOV R10, R120 ;  /* 0x00000078000a7202 */ /* 0x000fe40000000f00 */
[----:B------:R-:W-:Y:S02]  /*8df0*/  SHF.R.S32.HI R20, RZ, 0x1f, R21 ;  /* 0x0000001fff147819 */ /* 0x000fe40000011415 */
[----:B------:R-:W-:-:S03]  /*8e00*/  MOV R11, R123 ;  /* 0x0000007b000b7202 */ /* 0x000fc60000000f00 */
[----:B------:R-:W-:Y:S02]  /*8e10*/  IMAD R20, R20, UR14, RZ ;  /* 0x0000000e14147c24 */ /* 0x000fe4000f8e02ff */
[----:B-1----:R-:W-:-:S04]  /*8e20*/  IMAD.WIDE.U32 R18, R21, UR14, R10 ;  /* 0x0000000e15127c25 */ /* 0x002fc8000f8e000a */
        /* <DEDUP_REMOVED lines=12> */
.L_x_1779:
[----:B------:R-:W-:Y:S05]  /*8ef0*/  BSYNC B0 ;  /* 0x0000000000007941 */ /* 0x000fea0003800000 */
.L_x_1778:
[----:B------:R-:W-:Y:S05]  /*8f00*/  @!P6 BRA `(.L_x_1780) ;  /* 0x000000000048e947 */ /* 0x000fea0003800000 */
[----:B0-----:R-:W-:Y:S01]  /*8f10*/  FFMA.FTZ R10, R87, R71, R70 ;  /* 0x00000047570a7223 */ /* 0x001fe20000010046 */
[----:B------:R-:W-:-:S03]  /*8f20*/  FFMA.FTZ R11, R86, R68, R69 ;  /* 0x00000044560b7223 */ /* 0x000fc60000010045 */
[----:B------:R-:W-:Y:S01]  /*8f30*/  FMUL.FTZ R12, R10, -1.4426950216293334961 ;  /* 0xbfb8aa3b0a0c7820 */ /* 0x000fe20000410000 */
[----:B-1234-:R-:W-:-:S05]  /*8f40*/  FMUL.FTZ R18, R11, -1.4426950216293334961 ;  /* 0xbfb8aa3b0b127820 */ /* 0x01efca0000410000 */
        /* <DEDUP_REMOVED lines=14> */
.L_x_1780:
[----:B------:R-:W-:Y:S01]  /*9030*/  ISETP.GE.U32.AND P5, PT, R23, UR12, PT ;  /* 0x0000000c17007c0c */ /* 0x000fe2000bfa6070 */
[----:B------:R-:W-:Y:S01]  /*9040*/  BSSY B0, `(.L_x_1781) ;  /* 0x0000019000007945 */ /* 0x000fe20003800000 */
[----:B------:R-:W-:Y:S02]  /*9050*/  IADD3 R48, R48, 0x1e0, RZ ;  /* 0x000001e030307810 */ /* 0x000fe40007ffe0ff */
[----:B------:R-:W-:Y:S02]  /*9060*/  ISETP.GE.AND.EX P5, PT, R24, UR13, PT, P5 ;  /* 0x0000000d18007c0c */ /* 0x000fe4000bfa6350 */
[----:B0-234-:R-:W-:Y:S02]  /*9070*/  SHF.R.S32.HI R20, RZ, 0x1f, R48 ;  /* 0x0000001fff147819 */ /* 0x01dfe40000011430 */
[----:B------:R-:W-:-:S13]  /*9080*/  ISETP.LT.U32.AND P5, PT, R81, 0x1e0, !P5 ;  /* 0x000001e05100780c */ /* 0x000fda0006fa1070 */
[----:B------:R-:W-:Y:S05]  /*9090*/  @!P5 BRA `(.L_x_1782) ;  /* 0x00000000004cd947 */ /* 0x000fea0003800000 */
[----:B-1----:R-:W-:Y:S01]  /*90a0*/  IADD3 R19, R80, 0x1c0, RZ ;  /* 0x000001c050137810 */ /* 0x002fe20007ffe0ff */
[----:B------:R-:W-:Y:S01]  /*90b0*/  ULDC.64 UR14, c[0x0][0x288] ;  /* 0x0000a200000e7ab9 */ /* 0x000fe20000000a00 */
[----:B------:R-:W-:Y:S02]  /*90c0*/  MOV R10, R120 ;  /* 0x00000078000a7202 */ /* 0x000fe40000000f00 */
        /* <DEDUP_REMOVED lines=16> */
.L_x_1782:
[----:B------:R-:W-:Y:S05]  /*91d0*/  BSYNC B0 ;  /* 0x0000000000007941 */ /* 0x000fea0003800000 */
.L_x_1781:
        /* <DEDUP_REMOVED lines=19> */
.L_x_1783:
[----:B------:R-:W-:Y:S01]  /*9310*/  ISETP.GE.U32.AND P5, PT, R48, UR12, PT ;  /* 0x0000000c30007c0c */ /* 0x000fe2000bfa6070 */
[----:B------:R-:W-:Y:S03]  /*9320*/  BSSY B0, `(.L_x_1784) ;  /* 0x0000014000007945 */ /* 0x000fe60003800000 */
[----:B------:R-:W-:-:S04]  /*9330*/  ISETP.GE.AND.EX P5, PT, R20, UR13, PT, P5 ;  /* 0x0000000d14007c0c */ /* 0x000fc8000bfa6350 */
[----:B------:R-:W-:-:S13]  /*9340*/  ISETP.LT.U32.AND P5, PT, R81, 0x1e0, !P5 ;  /* 0x000001e05100780c */ /* 0x000fda0006fa1070 */
[----:B------:R-:W-:Y:S05]  /*9350*/  @!P5 BRA `(.L_x_1785) ;  /* 0x000000000040d947 */ /* 0x000fea0003800000 */
[----:B------:R-:W-:Y:S01]  /*9360*/  ULDC.64 UR12, c[0x0][0x288] ;  /* 0x0000a200000c7ab9 */ /* 0x000fe20000000a00 */
[----:B------:R-:W-:Y:S01]  /*9370*/  MOV R121, R123 ;  /* 0x0000007b00797202 */ /* 0x000fe20000000f00 */
[----:B0-----:R-:W-:Y:S02]  /*9380*/  IMAD R10, R7, UR12, RZ ;  /* 0x0000000c070a7c24 */ /* 0x001fe4000f8e02ff */
        /* <DEDUP_REMOVED lines=13> */
.L_x_1785:
[----:B------:R-:W-:Y:S05]  /*9460*/  BSYNC B0 ;  /* 0x0000000000007941 */ /* 0x000fea0003800000 */
.L_x_1784:
[----:B------:R-:W-:Y:S02]  /*9470*/  IADD3 R73, R66, R73, RZ ;  /* 0x0000004942497210 */ /* 0x000fe40007ffe0ff */
[----:B------:R-:W-:Y:S02]  /*9480*/  IADD3 R72, R72, 0x1, RZ ;  /* 0x0000000148487810 */ /* 0x000fe40007ffe0ff */
[----:B------:R-:W-:-:S13]  /*9490*/  ISETP.GE.AND P5, PT, R73, UR4, PT ;  /* 0x0000000449007c0c */ /* 0x000fda000bfa6270 */
[----:B------:R-:W-:Y:S05]  /*94a0*/  @!P5 BRA `(.L_x_1786) ;  /* 0xffffff700090d947 */ /* 0x000fea000383ffff */
.L_x_1703:
        /* <DEDUP_REMOVED lines=23> */
.L_x_1788:
[----:B------:R-:W-:Y:S05]  /*9620*/  BSYNC B0 ;  /* 0x0000000000007941 */ /* 0x000fea0003800000 */
.L_x_1787:
[----:B------:R-:W-:Y:S05]  /*9630*/  @P0 EXIT ;  /* 0x000000000000094d */ /* 0x000fea0003800000 */
[----:B------:R-:W-:Y:S05]  /*9640*/  @P2 BRA `(.L_x_1789) ;  /* 0x0000000000202947 */ /* 0x000fea0003800000 */
[----:B------:R-:W-:-:S05]  /*9650*/  IMAD R0, R6, R7, RZ ;  /* 0x0000000706007224 */ /* 0x000fca00078e02ff */
[----:B------:R-:W-:-:S13]  /*9660*/  ISETP.NE.AND P0, PT, R0, -0x1, PT ;  /* 0xffffffff0000780c */ /* 0x000fda0003f05270 */
[----:B------:R-:W-:Y:S05]  /*9670*/  @!P0 BRA `(.L_x_1789) ;  /* 0x0000000000148947 */ /* 0x000fea0003800000 */
.L_x_1790:
[----:B---3--:R-:W3:Y:S04]  /*9680*/  LDG.E.STRONG.GPU R5, desc[UR8][R2.64] ;  /* 0x0000000802057981 */ /* 0x008ee8000c1ef900 */
[----:B---3--:R-:W-:Y:S01]  /*9690*/  CCTL.IVALL ;  /* 0x00000000ff00798f */ /* 0x008fe20002000000 */
[----:B------:R-:W-:Y:S05]  /*96a0*/  YIELD ;  /* 0x0000000000007946 */ /* 0x000fea0003800000 */
[----:B------:R-:W-:-:S13]  /*96b0*/  ISETP.NE.AND P0, PT, R5, R0, PT ;  /* 0x000000000500720c */ /* 0x000fda0003f05270 */
[----:B------:R-:W-:Y:S05]  /*96c0*/  @P0 BRA `(.L_x_1790) ;  /* 0xfffffffc00ec0947 */ /* 0x000fea000383ffff */
.L_x_1789:
[----:B------:R-:W-:Y:S05]  /*96d0*/  WARPSYNC.ALL ;  /* 0x0000000000007948 */ /* 0x000fea0003800000 */
[----:B------:R-:W4:Y:S08]  /*96e0*/  LDC.64 R22, c[0x0][0x288] ;  /* 0x0000a200ff167b82 */ /* 0x000f300000000a00 */
[----:B------:R-:W-:Y:S01]  /*96f0*/  BAR.SYNC.DEFER_BLOCKING 0x0 ;  /* 0x0000000000007b1d */ /* 0x000fe20000010000 */
[----:B----4-:R-:W-:-:S04]  /*9700*/  LEA.HI R0, P0, R23, R22, RZ, 0x1 ;  /* 0x0000001617007211 */ /* 0x010fc800078108ff */
[----:B---3--:R-:W-:-:S04]  /*9710*/  IADD3.X R3, RZ, R23, RZ, P0, !PT ;  /* 0x00000017ff037210 */ /* 0x008fc800007fe4ff */
[----:B-1----:R-:W-:Y:S02]  /*9720*/  SHF.R.S64 R18, R0, 0x1, R3 ;  /* 0x0000000100127819 */ /* 0x002fe40000001003 */
        /* <DEDUP_REMOVED lines=18> */
.L_x_1791:
[----:B------:R-:W-:-:S04]  /*9850*/  LEA R6, P0, R81, UR4, 0x2 ;  /* 0x0000000451067c11 */ /* 0x000fc8000f8010ff */
[----:B------:R-:W-:Y:S02]  /*9860*/  LEA.HI.X R7, R81, UR5, R0, 0x2, P0 ;  /* 0x0000000551077c11 */ /* 0x000fe400080f1400 */
[-C--:B------:R-:W-:Y:S02]  /*9870*/  LEA R8, P0, R18, R6.reuse, 0x2 ;  /* 0x0000000612087211 */ /* 0x080fe400078010ff */
[-C--:B0-----:R-:W-:Y:S01]  /*9880*/  LEA R12, P2, R27, R6.reuse, 0x2 ;  /* 0x000000061b0c7211 */ /* 0x081fe200078410ff */
[----:B------:R-:W4:Y:S01]  /*9890*/  LDG.E R0, desc[UR8][R6.64] ;  /* 0x0000000806007981 */ /* 0x000f22000c1e1900 */
[----:B--2---:R-:W-:Y:S02]  /*98a0*/  LEA R10, P1, R22, R6, 0x2 ;  /* 0x00000006160a7211 */ /* 0x004fe400078210ff */
[C---:B------:R-:W-:Y:S02]  /*98b0*/  IADD3.X R9, R7.reuse, R31, RZ, P0, !PT ;  /* 0x0000001f07097210 */ /* 0x040fe400007fe4ff */
[----:B------:R-:W-:-:S02]  /*98c0*/  IADD3.X R13, R7, R29, RZ, P2, !PT ;  /* 0x0000001d070d7210 */ /* 0x000fc400017fe4ff */
[----:B------:R-:W-:Y:S02]  /*98d0*/  IADD3.X R11, R23, R7, RZ, P1, !PT ;  /* 0x00000007170b7210 */ /* 0x000fe40000ffe4ff */
[----:B------:R-:W4:Y:S04]  /*98e0*/  LDG.E R9, desc[UR8][R8.64] ;  /* 0x0000000808097981 */ /* 0x000f28000c1e1900 */
[----:B------:R-:W2:Y:S04]  /*98f0*/  LDG.E R10, desc[UR8][R10.64] ;  /* 0x000000080a0a7981 */ /* 0x000ea8000c1e1900 */
[----:B------:R-:W2:Y:S01]  /*9900*/  LDG.E R13, desc[UR8][R12.64] ;  /* 0x000000080c0d7981 */ /* 0x000ea2000c1e1900 */
[----:B------:R-:W-:-:S02]  /*9910*/  SHF.L.U32 R5, R81, 0x1, RZ ;  /* 0x0000000151057819 */ /* 0x000fc400000006ff */
[----:B------:R-:W-:-:S03]  /*9920*/  IADD3 R81, R81, 0x1e0, RZ ;  /* 0x000001e051517810 */ /* 0x000fc60007ffe0ff */
[----:B-1----:R-:W-:-:S04]  /*9930*/  IMAD.WIDE R2, R5, 0x2, R14 ;  /* 0x0000000205027825 */ /* 0x002fc800078e020e */
[----:B---3--:R-:W-:Y:S01]  /*9940*/  IMAD.WIDE R4, R5, 0x2, R16 ;  /* 0x0000000205047825 */ /* 0x008fe200078e0210 */
[----:B------:R-:W-:Y:S02]  /*9950*/  ISETP.GT.U32.AND P0, PT, R18, R81, PT ;  /* 0x000000511200720c */ /* 0x000fe40003f04070 */
[----:B----4-:R-:W-:Y:S02]  /*9960*/  F2FP.BF16.F32.PACK_AB R19, R9, R0 ;  /* 0x000000000913723e */ /* 0x010fe400000010ff */
[----:B------:R-:W-:Y:S02]  /*9970*/  SHF.R.S32.HI R0, RZ, 0x1f, R81 ;  /* 0x0000001fff007819 */ /* 0x000fe40000011451 */
[----:B--2---:R-:W-:Y:S01]  /*9980*/  F2FP.BF16.F32.PACK_AB R21, R13, R10 ;  /* 0x0000000a0d15723e */ /* 0x004fe200000010ff */
[----:B------:R4:W-:Y:S04]  /*9990*/  STG.E desc[UR8][R2.64], R19 ;  /* 0x0000001302007986 */ /* 0x0009e8000c101908 */
[----:B------:R4:W-:Y:S01]  /*99a0*/  STG.E desc[UR8][R4.64], R21 ;  /* 0x0000001504007986 */ /* 0x0009e2000c101908 */
[----:B------:R-:W-:-:S13]  /*99b0*/  ISETP.GT.AND.EX P0, PT, R25, R0, PT, P0 ;  /* 0x000000001900720c */ /* 0x000fda0003f04300 */
[----:B----4-:R-:W-:Y:S05]  /*99c0*/  @P0 BRA `(.L_x_1791) ;  /* 0xfffffffc00a00947 */ /* 0x010fea000383ffff */
[----:B------:R-:W-:Y:S05]  /*99d0*/  EXIT ;  /* 0x000000000000794d */ /* 0x000fea0003800000 */
.L_x_1792:
        /* <DEDUP_REMOVED lines=10> */
.L_x_3282:


//--------------------- .text._Z35group_norm_nhwc_bwd_one_pass_kernelI11Fp32IOFp16WLi64ELi30ELi480EEv26Group_norm_nhwc_bwd_params --------------------------
	.section	.text._Z35group_norm_nhwc_bwd_one_pass_kernelI11Fp32IOFp16WLi64ELi30ELi480EEv26Group_norm_nhwc_bwd_params,"ax",@progbits
	.align	128
        .global         _Z35group_norm_nhwc_bwd_one_pass_kernelI11Fp32IOFp16WLi64ELi30ELi480EEv26Group_norm_nhwc_bwd_params
        .type           _Z35group_norm_nhwc_bwd_one_pass_kernelI11Fp32IOFp16WLi64ELi30ELi480EEv26Group_norm_nhwc_bwd_params,@function
        .size           _Z35group_norm_nhwc_bwd_one_pass_kernelI11Fp32IOFp16WLi64ELi30ELi480EEv26Group_norm_nhwc_bwd_params,(.L_x_3283 - _Z35group_norm_nhwc_bwd_one_pass_kernelI11Fp32IOFp16WLi64ELi30ELi480EEv26Group_norm_nhwc_bwd_params)
        .other          _Z35group_norm_nhwc_bwd_one_pass_kernelI11Fp32IOFp16WLi64ELi30ELi480EEv26Group_norm_nhwc_bwd_params,@"STO_CUDA_ENTRY STV_DEFAULT"
_Z35group_norm_nhwc_bwd_one_pass_kernelI11Fp32IOFp16WLi64ELi30ELi480EEv26Group_norm_nhwc_bwd_params:
.text._Z35group_norm_nhwc_bwd_one_pass_kernelI11Fp32IOFp16WLi64ELi30ELi480EEv26Group_norm_nhwc_bwd_params:
        /* <DEDUP_REMOVED lines=53> */
.L_x_1820:
        /* <DEDUP_REMOVED lines=121> */
.L_x_1795:
[----:B------:R-:W-:Y:S05]  /*0ae0*/  BSYNC B0 ;  /* 0x0000000000007941 */ /* 0x000fea0003800000 */
.L_x_1794:
        /* <DEDUP_REMOVED lines=29> */
.L_x_1796:
        /* <DEDUP_REMOVED lines=26> */
.L_x_1797:
        /* <DEDUP_REMOVED lines=93> */
.L_x_1799:
[----:B------:R-:W-:Y:S05]  /*1430*/  BSYNC B0 ;  /* 0x0000000000007941 */ /* 0x000fea0003800000 */
.L_x_1798:
        /* <DEDUP_REMOVED lines=158> */
.L_x_1801:
[----:B------:R-:W-:Y:S05]  /*1e20*/  BSYNC B0 ;  /* 0x0000000000007941 */ /* 0x000fea0003800000 */
.L_x_1800:
        /* <DEDUP_REMOVED lines=17> */
.L_x_1803:
[----:B------:R-:W-:Y:S05]  /*1f40*/  BSYNC B0 ;  /* 0x0000000000007941 */ /* 0x000fea0003800000 */
.L_x_1802:
        /* <DEDUP_REMOVED lines=30> */
.L_x_1806:
[----:B-1----:R-:W2:Y:S04]  /*2130*/  LDG.E.STRONG.GPU R16, desc[UR8][R14.64] ;  /* 0x000000080e107981 */ /* 0x002ea8000c1ef900 */
[----:B--2---:R-:W-:Y:S01]  /*2140*/  CCTL.IVALL ;  /* 0x00000000ff00798f */ /* 0x004fe20002000000 */
[----:B------:R-:W-:Y:S05]  /*2150*/  YIELD ;  /* 0x0000000000007946 */ /* 0x000fea0003800000 */
[----:B------:R-:W-:-:S13]  /*2160*/  ISETP.NE.AND P0, PT, R16, R21, PT ;  /* 0x000000151000720c */ /* 0x000fda0003f05270 */
[----:B------:R-:W-:Y:S05]  /*2170*/  @P0 BRA `(.L_x_1806) ;  /* 0xfffffffc00ec0947 */ /* 0x000fea000383ffff */
.L_x_1805:
        /* <DEDUP_REMOVED lines=16> */
.L_x_1810:
        /* <DEDUP_REMOVED lines=115> */
.L_x_1809:
        /* <DEDUP_REMOVED lines=61> */
.L_x_1811:
[----:B------:R-:W-:-:S13]  /*2d80*/  ISETP.NE.OR P0, PT, R22, RZ, P0 ;  /* 0x000000ff1600720c */ /* 0x000fda0000705670 */
[----:B------:R-:W-:Y:S05]  /*2d90*/  @!P0 BRA `(.L_x_1807) ;  /* 0x00000000007c8947 */ /* 0x000fea0003800000 */
.L_x_1808:
        /* <DEDUP_REMOVED lines=31> */
.L_x_1807:
        /* <DEDUP_REMOVED lines=11> */
.L_x_1813:
[----:B------:R-:W-:Y:S05]  /*3040*/  BSYNC B0 ;  /* 0x0000000000007941 */ /* 0x000fea0003800000 */
.L_x_1812:
        /* <DEDUP_REMOVED lines=16> */
.L_x_1804:
        /* <DEDUP_REMOVED lines=33> */
.L_x_1814:
        /* <DEDUP_REMOVED lines=19> */
.L_x_1816:
[----:B------:R-:W-:Y:S05]  /*3490*/  BSYNC B0 ;  /* 0x0000000000007941 */ /* 0x000fea0003800000 */
.L_x_1815:
        /* <DEDUP_REMOVED lines=19> */
.L_x_1817:
        /* <DEDUP_REMOVED lines=24> */
.L_x_1819:
[----:B------:R-:W-:Y:S05]  /*3750*/  BSYNC B0 ;  /* 0x0000000000007941 */ /* 0x000fea0003800000 */
.L_x_1818:
[----:B------:R-:W-:Y:S02]  /*3760*/  IADD3 R47, R36, R47, RZ ;  /* 0x0000002f242f7210 */ /* 0x000fe40007ffe0ff */
[----:B------:R-:W-:Y:S02]  /*3770*/  IADD3 R44, R44, 0x1, RZ ;  /* 0x000000012c2c7810 */ /* 0x000fe40007ffe0ff */
[----:B------:R-:W-:-:S13]  /*3780*/  ISETP.GE.AND P0, PT, R47, UR4, PT ;  /* 0x000000042f007c0c */ /* 0x000fda000bf06270 */
[----:B------:R-:W-:Y:S05]  /*3790*/  @!P0 BRA `(.L_x_1820) ;  /* 0xffffffc800ec8947 */ /* 0x000fea000383ffff */
.L_x_1793:
        /* <DEDUP_REMOVED lines=23> */
.L_x_1822:
[----:B------:R-:W-:Y:S05]  /*3910*/  BSYNC B0 ;  /* 0x0000000000007941 */ /* 0x000fea0003800000 */
.L_x_1821:
[----:B------:R-:W-:Y:S05]  /*3920*/  @P0 EXIT ;  /* 0x000000000000094d */ /* 0x000fea0003800000 */
[----:B------:R-:W-:Y:S05]  /*3930*/  @P2 BRA `(.L_x_1823) ;  /* 0x0000000000202947 */ /* 0x000fea0003800000 */
[----:B------:R-:W-:-:S05]  /*3940*/  IMAD R0, R6, R7, RZ ;  /* 0x0000000706007224 */ /* 0x000fca00078e02ff */
[----:B------:R-:W-:-:S13]  /*3950*/  ISETP.NE.AND P0, PT, R0, -0x1, PT ;  /* 0xffffffff0000780c */ /* 0x000fda0003f05270 */
[----:B------:R-:W-:Y:S05]  /*3960*/  @!P0 BRA `(.L_x_1823) ;  /* 0x0000000000148947 */ /* 0x000fea0003800000 */
.L_x_1824:
[----:B0-----:R-:W2:Y:S04]  /*3970*/  LDG.E.STRONG.GPU R5, desc[UR8][R2.64] ;  /* 0x0000000802057981 */ /* 0x001ea8000c1ef900 */
[----:B--2---:R-:W-:Y:S01]  /*3980*/  CCTL.IVALL ;  /* 0x00000000ff00798f */ /* 0x004fe20002000000 */
[----:B------:R-:W-:Y:S05]  /*3990*/  YIELD ;  /* 0x0000000000007946 */ /* 0x000fea0003800000 */
[----:B------:R-:W-:-:S13]  /*39a0*/  ISETP.NE.AND P0, PT, R5, R0, PT ;  /* 0x000000000500720c */ /* 0x000fda0003f05270 */
[----:B------:R-:W-:Y:S05]  /*39b0*/  @P0 BRA `(.L_x_1824) ;  /* 0xfffffffc00ec0947 */ /* 0x000fea000383ffff */
.L_x_1823:
        /* <DEDUP_REMOVED lines=24> */
.L_x_1825:
        /* <DEDUP_REMOVED lines=25> */
.L_x_1826:
        /* <DEDUP_REMOVED lines=11> */
.L_x_3283:


//--------------------- .text._Z35group_norm_nhwc_bwd_one_pass_kernelI11Fp32IOFp16WLi128ELi30ELi480EEv26Group_norm_nhwc_bwd_params --------------------------
	.section	.text._Z35group_norm_nhwc_bwd_one_pass_kernelI11Fp32IOFp16WLi128ELi30ELi480EEv26Group_norm_nhwc_bwd_params,"ax",@progbits
	.align	128
        .global         _Z35group_norm_nhwc_bwd_one_pass_kernelI11Fp32IOFp16WLi128ELi30ELi480EEv26Group_norm_nhwc_bwd_params
        .type           _Z35group_norm_nhwc_bwd_one_pass_kernelI11Fp32IOFp16WLi128ELi30ELi480EEv26Group_norm_nhwc_bwd_params,@function
        .size           _Z35group_norm_nhwc_bwd_one_pass_kernelI11Fp32IOFp16WLi128ELi30ELi480EEv26Group_norm_nhwc_bwd_params,(.L_x_3284 - _Z35group_norm_nhwc_bwd_one_pass_kernelI11Fp32IOFp16WLi128ELi30ELi480EEv26Group_norm_nhwc_bwd_params)
        .other          _Z35group_norm_nhwc_bwd_one_pass_kernelI11Fp32IOFp16WLi128ELi30ELi480EEv26Group_norm_nhwc_bwd_params,@"STO_CUDA_ENTRY STV_DEFAULT"
_Z35group_norm_nhwc_bwd_one_pass_kernelI11Fp32IOFp16WLi128ELi30ELi480EEv26Group_norm_nhwc_bwd_params:
.text._Z35group_norm_nhwc_bwd_one_pass_kernelI11Fp32IOFp16WLi128ELi30ELi480EEv26Group_norm_nhwc_bwd_params:
        /* <DEDUP_REMOVED lines=55> */
.L_x_1862:
        /* <DEDUP_REMOVED lines=159> */
[----:B---3--:R-:W-:Y:S02]  /*0d60*/  HADD2.F32 R47, -RZ, R47.H0_H0 ;  /* 0x2000002fff2f7230 */ /* 0x008fe40000004100 */
[----:B----4-:R-:W-:Y:S02]  /*0d70*/  HADD2.F32 R46, -RZ, R46.H0_H0 ;  /* 0x2000002eff2e7230 */ /* 0x010fe40000004100 */
[----:B--2---:R-:W-:Y:S02]  /*0d80*/  @P0 HADD2.F32 R36, -RZ, R28.H0_H0 ;  /* 0x2000001cff240230 */ /* 0x004fe40000004100 */
[----:B------:R-:W-:-:S07]  /*0d90*/  @P0 HADD2.F32 R35, -RZ, R25.H0_H0 ;  /* 0x20000019ff230230 */ /* 0x000fce0000004100 */
.L_x_1829:
[----:B------:R-:W-:Y:S05]  /*0da0*/  BSYNC B0 ;  /* 0x0000000000007941 */ /* 0x000fea0003800000 */
.L_x_1828:
        /* <DEDUP_REMOVED lines=29> */
.L_x_1830:
        /* <DEDUP_REMOVED lines=26> */
.L_x_1831:
        /* <DEDUP_REMOVED lines=31> */
.L_x_1832:
        /* <DEDUP_REMOVED lines=31> */
.L_x_1833:
        /* <DEDUP_REMOVED lines=100> */
.L_x_1835:
[----:B------:R-:W-:Y:S05]  /*1b40*/  BSYNC B0 ;  /* 0x0000000000007941 */ /* 0x000fea0003800000 */
.L_x_1834:
        /* <DEDUP_REMOVED lines=158> */
.L_x_1837:
[----:B------:R-:W-:Y:S05]  /*2530*/  BSYNC B0 ;  /* 0x0000000000007941 */ /* 0x000fea0003800000 */
.L_x_1836:
        /* <DEDUP_REMOVED lines=18> */
.L_x_1839:
[----:B------:R-:W-:Y:S05]  /*2660*/  BSYNC B0 ;  /* 0x0000000000007941 */ /* 0x000fea0003800000 */
.L_x_1838:
        /* <DEDUP_REMOVED lines=32> */
.L_x_1842:
[----:B0-----:R-:W2:Y:S04]  /*2870*/  LDG.E.STRONG.GPU R20, desc[UR8][R18.64] ;  /* 0x0000000812147981 */ /* 0x001ea8000c1ef900 */
[----:B--2---:R-:W-:Y:S01]  /*2880*/  CCTL.IVALL ;  /* 0x00000000ff00798f */ /* 0x004fe20002000000 */
[----:B------:R-:W-:Y:S05]  /*2890*/  YIELD ;  /* 0x0000000000007946 */ /* 0x000fea0003800000 */
[----:B------:R-:W-:-:S13]  /*28a0*/  ISETP.NE.AND P0, PT, R20, R25, PT ;  /* 0x000000191400720c */ /* 0x000fda0003f05270 */
[----:B------:R-:W-:Y:S05]  /*28b0*/  @P0 BRA `(.L_x_1842) ;  /* 0xfffffffc00ec0947 */ /* 0x000fea000383ffff */
.L_x_1841:
        /* <DEDUP_REMOVED lines=17> */
.L_x_1846:
        /* <DEDUP_REMOVED lines=115> */
.L_x_1845:
        /* <DEDUP_REMOVED lines=61> */
.L_x_1847:
[----:B------:R-:W-:-:S13]  /*34d0*/  ISETP.NE.OR P0, PT, R24, RZ, P0 ;  /* 0x000000ff1800720c */ /* 0x000fda0000705670 */
[----:B------:R-:W-:Y:S05]  /*34e0*/  @!P0 BRA `(.L_x_1843) ;  /* 0x00000000007c8947 */ /* 0x000fea0003800000 */
.L_x_1844:
        /* <DEDUP_REMOVED lines=31> */
.L_x_1843:
        /* <DEDUP_REMOVED lines=11> */
.L_x_1849:
[----:B------:R-:W-:Y:S05]  /*3790*/  BSYNC B0 ;  /* 0x0000000000007941 */ /* 0x000fea0003800000 */
.L_x_1848:
        /* <DEDUP_REMOVED lines=16> */
.L_x_1840:
        /* <DEDUP_REMOVED lines=42> */
.L_x_1850:
        /* <DEDUP_REMOVED lines=20> */
.L_x_1852:
[----:B------:R-:W-:Y:S05]  /*3c80*/  BSYNC B0 ;  /* 0x0000000000007941 */ /* 0x000fea0003800000 */
.L_x_1851:
        /* <DEDUP_REMOVED lines=19> */
.L_x_1853:
        /* <DEDUP_REMOVED lines=19> */
.L_x_1855:
[----:B------:R-:W-:Y:S05]  /*3ef0*/  BSYNC B0 ;  /* 0x0000000000007941 */ /* 0x000fea0003800000 */
.L_x_1854:
        /* <DEDUP_REMOVED lines=19> */
.L_x_1856:
        /* <DEDUP_REMOVED lines=19> */
.L_x_1858:
[----:B------:R-:W-:Y:S05]  /*4160*/  BSYNC B0 ;  /* 0x0000000000007941 */ /* 0x000fea0003800000 */
.L_x_1857:
        /* <DEDUP_REMOVED lines=19> */
.L_x_1859:
        /* <DEDUP_REMOVED lines=19> */
.L_x_1861:
[----:B------:R-:W-:Y:S05]  /*43d0*/  BSYNC B0 ;  /* 0x0000000000007941 */ /* 0x000fea0003800000 */
.L_x_1860:
[----:B------:R-:W-:Y:S02]  /*43e0*/  IADD3 R38, R33, R38, RZ ;  /* 0x0000002621267210 */ /* 0x000fe40007ffe0ff */
[----:B------:R-:W-:Y:S02]  /*43f0*/  IADD3 R37, R37, 0x1, RZ ;  /* 0x0000000125257810 */ /* 0x000fe40007ffe0ff */
[----:B------:R-:W-:-:S13]  /*4400*/  ISETP.GE.AND P0, PT, R38, UR4, PT ;  /* 0x0000000426007c0c */ /* 0x000fda000bf06270 */
[----:B------:R-:W-:Y:S05]  /*4410*/  @!P0 BRA `(.L_x_1862) ;  /* 0xffffffbc00d48947 */ /* 0x000fea000383ffff */
.L_x_1827:
        /* <DEDUP_REMOVED lines=23> */
.L_x_1864:
[----:B------:R-:W-:Y:S05]  /*4590*/  BSYNC B0 ;  /* 0x0000000000007941 */ /* 0x000fea0003800000 */
.L_x_1863:
[----:B------:R-:W-:Y:S05]  /*45a0*/  @P0 EXIT ;  /* 0x000000000000094d */ /* 0x000fea0003800000 */
[----:B------:R-:W-:Y:S05]  /*45b0*/  @P2 BRA `(.L_x_1865) ;  /* 0x0000000000202947 */ /* 0x000fea0003800000 */
[----:B------:R-:W-:-:S05]  /*45c0*/  IMAD R0, R4, R7, RZ ;  /* 0x0000000704007224 */ /* 0x000fca00078e02ff */
[----:B------:R-:W-:-:S13]  /*45d0*/  ISETP.NE.AND P0, PT, R0, -0x1, PT ;  /* 0xffffffff0000780c */ /* 0x000fda0003f05270 */
[----:B------:R-:W-:Y:S05]  /*45e0*/  @!P0 BRA `(.L_x_1865) ;  /* 0x0000000000148947 */ /* 0x000fea0003800000 */
.L_x_1866:
[----:B0-----:R-:W4:Y:S04]  /*45f0*/  LDG.E.STRONG.GPU R5, desc[UR8][R2.64] ;  /* 0x0000000802057981 */ /* 0x001f28000c1ef900 */
[----:B----4-:R-:W-:Y:S01]  /*4600*/  CCTL.IVALL ;  /* 0x00000000ff00798f */ /* 0x010fe20002000000 */
[----:B------:R-:W-:Y:S05]  /*4610*/  YIELD ;  /* 0x0000000000007946 */ /* 0x000fea0003800000 */
[----:B------:R-:W-:-:S13]  /*4620*/  ISETP.NE.AND P0, PT, R5, R0, PT ;  /* 0x000000000500720c */ /* 0x000fda0003f05270 */
[----:B------:R-:W-:Y:S05]  /*4630*/  @P0 BRA `(.L_x_1866) ;  /* 0xfffffffc00ec0947 */ /* 0x000fea000383ffff */
.L_x_1865:
        /* <DEDUP_REMOVED lines=24> */
.L_x_1867:
        /* <DEDUP_REMOVED lines=25> */
.L_x_1868:
        /* <DEDUP_REMOVED lines=11> */
.L_x_3284:


//--------------------- .text._Z35group_norm_nhwc_bwd_one_pass_kernelI11Fp32IOFp16WLi256ELi30ELi480EEv26Group_norm_nhwc_bwd_params --------------------------
	.section	.text._Z35group_norm_nhwc_bwd_one_pass_kernelI11Fp32IOFp16WLi256ELi30ELi480EEv26Group_norm_nhwc_bwd_params,"ax",@progbits
	.align	128
        .global         _Z35group_norm_nhwc_bwd_one_pass_kernelI11Fp32IOFp16WLi256ELi30ELi480EEv26Group_norm_nhwc_bwd_params
        .type           _Z35group_norm_nhwc_bwd_one_pass_kernelI11Fp32IOFp16WLi256ELi30ELi480EEv26Group_norm_nhwc_bwd_params,@function
        .size           _Z35group_norm_nhwc_bwd_one_pass_kernelI11Fp32IOFp16WLi256ELi30ELi480EEv26Group_norm_nhwc_bwd_params,(.L_x_3285 - _Z35group_norm_nhwc_bwd_one_pass_kernelI11Fp32IOFp16WLi256ELi30ELi480EEv26Group_norm_nhwc_bwd_params)
        .other          _Z35group_norm_nhwc_bwd_one_pass_kernelI11Fp32IOFp16WLi256ELi30ELi480EEv26Group_norm_nhwc_bwd_params,@"STO_CUDA_ENTRY STV_DEFAULT"
_Z35group_norm_nhwc_bwd_one_pass_kernelI11Fp32IOFp16WLi256ELi30ELi480EEv26Group_norm_nhwc_bwd_params:
.text._Z35group_norm_nhwc_bwd_one_pass_kernelI11Fp32IOFp16WLi256ELi30ELi480EEv26Group_norm_nhwc_bwd_params:
        /* <DEDUP_REMOVED lines=52> */
.L_x_1920:
        /* <DEDUP_REMOVED lines=254> */
.L_x_1871:
[----:B------:R-:W-:Y:S05]  /*1320*/  BSYNC B0 ;  /* 0x0000000000007941 */ /* 0x000fea0003800000 */
.L_x_1870:
        /* <DEDUP_REMOVED lines=29> */
.L_x_1872:
        /* <DEDUP_REMOVED lines=26> */
.L_x_1873:
        /* <DEDUP_REMOVED lines=31> */
.L_x_1874:
        /* <DEDUP_REMOVED lines=31> */
.L_x_1875:
        /* <DEDUP_REMOVED lines=31> */
.L_x_1876:
        /* <DEDUP_REMOVED lines=33> */
.L_x_1877:
        /* <DEDUP_REMOVED lines=33> */
.L_x_1878:
        /* <DEDUP_REMOVED lines=29> */
.L_x_1879:
        /* <DEDUP_REMOVED lines=115> */
.L_x_1881:
[----:B------:R-:W-:Y:S05]  /*2990*/  BSYNC B0 ;  /* 0x0000000000007941 */ /* 0x000fea0003800000 */
.L_x_1880:
        /* <DEDUP_REMOVED lines=158> */
.L_x_1883:
[----:B------:R-:W-:Y:S05]  /*3380*/  BSYNC B0 ;  /* 0x0000000000007941 */ /* 0x000fea0003800000 */
.L_x_1882:
        /* <DEDUP_REMOVED lines=18> */
.L_x_1885:
[----:B------:R-:W-:Y:S05]  /*34b0*/  BSYNC B0 ;  /* 0x0000000000007941 */ /* 0x000fea0003800000 */
.L_x_1884:
        /* <DEDUP_REMOVED lines=32> */
.L_x_1888:
[----:B-1----:R-:W2:Y:S04]  /*36c0*/  LDG.E.STRONG.GPU R38, desc[UR8][R36.64] ;  /* 0x0000000824267981 */ /* 0x002ea8000c1ef900 */
[----:B--2---:R-:W-:Y:S01]  /*36d0*/  CCTL.IVALL ;  /* 0x00000000ff00798f */ /* 0x004fe20002000000 */
[----:B------:R-:W-:Y:S05]  /*36e0*/  YIELD ;  /* 0x0000000000007946 */ /* 0x000fea0003800000 */
[----:B------:R-:W-:-:S13]  /*36f0*/  ISETP.NE.AND P0, PT, R38, R43, PT ;  /* 0x0000002b2600720c */ /* 0x000fda0003f05270 */
[----:B------:R-:W-:Y:S05]  /*3700*/  @P0 BRA `(.L_x_1888) ;  /* 0xfffffffc00ec0947 */ /* 0x000fea000383ffff */
.L_x_1887:
        /* <DEDUP_REMOVED lines=17> */
.L_x_1892:
        /* <DEDUP_REMOVED lines=115> */
.L_x_1891:
        /* <DEDUP_REMOVED lines=61> */
.L_x_1893:
[----:B------:R-:W-:-:S13]  /*4320*/  ISETP.NE.OR P0, PT, R45, RZ, P0 ;  /* 0x000000ff2d00720c */ /* 0x000fda0000705670 */
[----:B------:R-:W-:Y:S05]  /*4330*/  @!P0 BRA `(.L_x_1889) ;  /* 0x00000000007c8947 */ /* 0x000fea0003800000 */
.L_x_1890:
        /* <DEDUP_REMOVED lines=31> */
.L_x_1889:
        /* <DEDUP_REMOVED lines=11> */
.L_x_1895:
[----:B------:R-:W-:Y:S05]  /*45e0*/  BSYNC B0 ;  /* 0x0000000000007941 */ /* 0x000fea0003800000 */
.L_x_1894:
        /* <DEDUP_REMOVED lines=16> */
.L_x_1886:
        /* <DEDUP_REMOVED lines=37> */
.L_x_1896:
        /* <DEDUP_REMOVED lines=19> */
.L_x_1898:
[----:B------:R-:W-:Y:S05]  /*4a70*/  BSYNC B0 ;  /* 0x0000000000007941 */ /* 0x000fea0003800000 */
.L_x_1897:
        /* <DEDUP_REMOVED lines=19> */
.L_x_1899:
        /* <DEDUP_REMOVED lines=19> */
.L_x_1901:
[----:B------:R-:W-:Y:S05]  /*4ce0*/  BSYNC B0 ;  /* 0x0000000000007941 */ /* 0x000fea0003800000 */
.L_x_1900:
        /* <DEDUP_REMOVED lines=19> */
.L_x_1902:
        /* <DEDUP_REMOVED lines=19> */
.L_x_1904:
[----:B------:R-:W-:Y:S05]  /*4f50*/  BSYNC B0 ;  /* 0x0000000000007941 */ /* 0x000fea0003800000 */
.L_x_1903:
        /* <DEDUP_REMOVED lines=32> */
.L_x_1905:
        /* <DEDUP_REMOVED lines=19> */
.L_x_1907:
[----:B------:R-:W-:Y:S05]  /*5290*/  BSYNC B0 ;  /* 0x0000000000007941 */ /* 0x000fea0003800000 */
.L_x_1906:
        /* <DEDUP_REMOVED lines=19> */
.L_x_1908:
        /* <DEDUP_REMOVED lines=19> */
.L_x_1910:
[----:B------:R-:W-:Y:S05]  /*5500*/  BSYNC B0 ;  /* 0x0000000000007941 */ /* 0x000fea0003800000 */
.L_x_1909:
        /* <DEDUP_REMOVED lines=19> */
.L_x_1911:
        /* <DEDUP_REMOVED lines=19> */
.L_x_1913:
[----:B------:R-:W-:Y:S05]  /*5770*/  BSYNC B0 ;  /* 0x0000000000007941 */ /* 0x000fea0003800000 */
.L_x_1912:
        /* <DEDUP_REMOVED lines=19> */
.L_x_1914:
        /* <DEDUP_REMOVED lines=19> */
.L_x_1916:
[----:B------:R-:W-:Y:S05]  /*59e0*/  BSYNC B0 ;  /* 0x0000000000007941 */ /* 0x000fea0003800000 */
.L_x_1915:
        /* <DEDUP_REMOVED lines=19> */
.L_x_1917:
        /* <DEDUP_REMOVED lines=18> */
.L_x_1919:
[----:B------:R-:W-:Y:S05]  /*5c40*/  BSYNC B0 ;  /* 0x0000000000007941 */ /* 0x000fea0003800000 */
.L_x_1918:
[----:B0-----:R-:W0:Y:S01]  /*5c50*/  LDC R3, c[0x0][0x10] ;  /* 0x00000400ff037b82 */ /* 0x001e220000000800 */
[----:B------:R-:W-:Y:S02]  /*5c60*/  IADD3 R70, R70, 0x1, RZ ;  /* 0x0000000146467810 */ /* 0x000fe40007ffe0ff */
[----:B0-----:R-:W-:-:S04]  /*5c70*/  IADD3 R84, R3, R84, RZ ;  /* 0x0000005403547210 */ /* 0x001fc80007ffe0ff */
[----:B------:R-:W-:-:S13]  /*5c80*/  ISETP.GE.AND P0, PT, R84, UR4, PT ;  /* 0x0000000454007c0c */ /* 0x000fda000bf06270 */
[----:B------:R-:W-:Y:S05]  /*5c90*/  @!P0 BRA `(.L_x_1920) ;  /* 0xffffffa400a88947 */ /* 0x000fea000383ffff */
.L_x_1869:
        /* <DEDUP_REMOVED lines=19> */
.L_x_1922:
[----:B------:R-:W-:Y:S05]  /*5dd0*/  BSYNC B0 ;  /* 0x0000000000007941 */ /* 0x000fea0003800000 */
.L_x_1921:
        /* <DEDUP_REMOVED lines=11> */
.L_x_1924:
[----:B------:R-:W2:Y:S04]  /*5e90*/  LDG.E.STRONG.GPU R5, desc[UR8][R2.64] ;  /* 0x0000000802057981 */ /* 0x000ea8000c1ef900 */
[----:B--2---:R-:W-:Y:S01]  /*5ea0*/  CCTL.IVALL ;  /* 0x00000000ff00798f */ /* 0x004fe20002000000 */
[----:B------:R-:W-:Y:S05]  /*5eb0*/  YIELD ;  /* 0x0000000000007946 */ /* 0x000fea0003800000 */
[----:B------:R-:W-:-:S13]  /*5ec0*/  ISETP.NE.AND P0, PT, R5, R0, PT ;  /* 0x000000000500720c */ /* 0x000fda0003f05270 */
[----:B------:R-:W-:Y:S05]  /*5ed0*/  @P0 BRA `(.L_x_1924) ;  /* 0xfffffffc00ec0947 */ /* 0x000fea000383ffff */
.L_x_1923:
        /* <DEDUP_REMOVED lines=24> */
.L_x_1925:
        /* <DEDUP_REMOVED lines=25> */
.L_x_1926:
        /* <DEDUP_REMOVED lines=9> */
.L_x_3285:


//--------------------- .text._Z35group_norm_nhwc_bwd_one_pass_kernelI11Fp32IOFp16WLi512ELi30ELi480EEv26Group_norm_nhwc_bwd_params --------------------------
	.section	.text._Z35group_norm_nhwc_bwd_one_pass_kernelI11Fp32IOFp16WLi512ELi30ELi480EEv26Group_norm_nhwc_bwd_params,"ax",@progbits
	.align	128
        .global         _Z35group_norm_nhwc_bwd_one_pass_kernelI11Fp32IOFp16WLi512ELi30ELi480EEv26Group_norm_nhwc_bwd_params
        .type           _Z35group_norm_nhwc_bwd_one_pass_kernelI11Fp32IOFp16WLi512ELi30ELi480EEv26Group_norm_nhwc_bwd_params,@function
        .size           _Z35group_norm_nhwc_bwd_one_pass_kernelI11Fp32IOFp16WLi512ELi30ELi480EEv26Group_norm_nhwc_bwd_params,(.L_x_3286 - _Z35group_norm_nhwc_bwd_one_pass_kernelI11Fp32IOFp16WLi512ELi30ELi480EEv26Group_norm_nhwc_bwd_params)
        .other          _Z35group_norm_nhwc_bwd_one_pass_kernelI11Fp32IOFp16WLi512ELi30ELi480EEv26Group_norm_nhwc_bwd_params,@"STO_CUDA_ENTRY STV_DEFAULT"
_Z35group_norm_nhwc_bwd_one_pass_kernelI11Fp32IOFp16WLi512ELi30ELi480EEv26Group_norm_nhwc_bwd_params:
.text._Z35group_norm_nhwc_bwd_one_pass_kernelI11Fp32IOFp16WLi512ELi30ELi480EEv26Group_norm_nhwc_bwd_params:
        /* <DEDUP_REMOVED lines=111> */
.L_x_2010:
        /* <DEDUP_REMOVED lines=443> */
[----:B--2---:R-:W-:-:S03]  /*22a0*/  @P5 HADD2.F32 R70, -RZ, R68.H0_H0 ;  /* 0x20000044ff465230 */ /* 0x004fc60000004100 */
[----:B------:R-:W2:Y:S01]  /*22b0*/  LDG.E.U16 R68, desc[UR8][R100.64+0x2] ;  /* 0x0000020864447981 */ /* 0x000ea2000c1e1500 */
[----:B---3--:R-:W-:Y:S02]  /*22c0*/  @P5 HADD2.F32 R69, -RZ, R43.H0_H0 ;  /* 0x2000002bff455230 */ /* 0x008fe40000004100 */
[----:B----4-:R-:W-:Y:S02]  /*22d0*/  HADD2.F32 R71, -RZ, R71.H0_H0 ;  /* 0x20000047ff477230 */ /* 0x010fe40000004100 */
[----:B--2---:R-:W-:-:S07]  /*22e0*/  HADD2.F32 R68, -RZ, R68.H0_H0 ;  /* 0x20000044ff447230 */ /* 0x004fce0000004100 */
.L_x_1929:
[----:B------:R-:W-:Y:S05]  /*22f0*/  BSYNC B0 ;  /* 0x0000000000007941 */ /* 0x000fea0003800000 */
.L_x_1928:
        /* <DEDUP_REMOVED lines=31> */
.L_x_1930:
        /* <DEDUP_REMOVED lines=26> */
.L_x_1931:
        /* <DEDUP_REMOVED lines=31> */
.L_x_1932:
        /* <DEDUP_REMOVED lines=31> */
.L_x_1933:
        /* <DEDUP_REMOVED lines=31> */
.L_x_1934:
        /* <DEDUP_REMOVED lines=53> */
.L_x_1935:
        /* <DEDUP_REMOVED lines=35> */
.L_x_1936:
        /* <DEDUP_REMOVED lines=33> */
.L_x_1937:
        /* <DEDUP_REMOVED lines=33> */
.L_x_1938:
        /* <DEDUP_REMOVED lines=33> */
.L_x_1939:
        /* <DEDUP_REMOVED lines=33> */
.L_x_1940:
        /* <DEDUP_REMOVED lines=33> */
.L_x_1941:
        /* <DEDUP_REMOVED lines=33> */
.L_x_1942:
        /* <DEDUP_REMOVED lines=29> */
.L_x_1943:
        /* <DEDUP_REMOVED lines=29> */
.L_x_1944:
        /* <DEDUP_REMOVED lines=29> */
.L_x_1945:
        /* <DEDUP_REMOVED lines=116> */
.L_x_1947:
[----:B------:R-:W-:Y:S05]  /*4af0*/  BSYNC B0 ;  /* 0x0000000000007941 */ /* 0x000fea0003800000 */
.L_x_1946:
        /* <DEDUP_REMOVED lines=161> */
.L_x_1949:
[----:B------:R-:W-:Y:S05]  /*5510*/  BSYNC B0 ;  /* 0x0000000000007941 */ /* 0x000fea0003800000 */
.L_x_1948:
        /* <DEDUP_REMOVED lines=16> */
.L_x_1951:
[----:B------:R-:W-:Y:S05]  /*5620*/  BSYNC B0 ;  /* 0x0000000000007941 */ /* 0x000fea0003800000 */
.L_x_1950:
        /* <DEDUP_REMOVED lines=33> */
.L_x_1954:
[----:B-1----:R-:W2:Y:S04]  /*5840*/  LDG.E.STRONG.GPU R46, desc[UR8][R44.64] ;  /* 0x000000082c2e7981 */ /* 0x002ea8000c1ef900 */
[----:B--2---:R-:W-:Y:S01]  /*5850*/  CCTL.IVALL ;  /* 0x00000000ff00798f */ /* 0x004fe20002000000 */
[----:B------:R-:W-:Y:S05]  /*5860*/  YIELD ;  /* 0x0000000000007946 */ /* 0x000fea0003800000 */
[----:B------:R-:W-:-:S13]  /*5870*/  ISETP.NE.AND P6, PT, R46, R53, PT ;  /* 0x000000352e00720c */ /* 0x000fda0003fc5270 */
[----:B------:R-:W-:Y:S05]  /*5880*/  @P6 BRA `(.L_x_1954) ;  /* 0xfffffffc00ec6947 */ /* 0x000fea000383ffff */
.L_x_1953:
        /* <DEDUP_REMOVED lines=22> */
.L_x_1958:
        /* <DEDUP_REMOVED lines=115> */
.L_x_1957:
        /* <DEDUP_REMOVED lines=63> */
.L_x_1959:
[----:B------:R-:W-:-:S04]  /*6510*/  LOP3.LUT P6, RZ, R83, 0x1, RZ, 0xc0, !PT ;  /* 0x0000000153ff7812 */ /* 0x000fc800078cc0ff */
[----:B------:R-:W-:-:S13]  /*6520*/  ISETP.NE.OR P6, PT, R46, RZ, P6 ;  /* 0x000000ff2e00720c */ /* 0x000fda00037c5670 */
[----:B------:R-:W-:Y:S05]  /*6530*/  @!P6 BRA `(.L_x_1955) ;  /* 0x00000000007ce947 */ /* 0x000fea0003800000 */
.L_x_1956:
        /* <DEDUP_REMOVED lines=31> */
.L_x_1955:
        /* <DEDUP_REMOVED lines=10> */
.L_x_1961:
[----:B------:R-:W-:Y:S05]  /*67d0*/  BSYNC B0 ;  /* 0x0000000000007941 */ /* 0x000fea0003800000 */
.L_x_1960:
        /* <DEDUP_REMOVED lines=17> */
.L_x_1952:
        /* <DEDUP_REMOVED lines=36> */
.L_x_1962:
        /* <DEDUP_REMOVED lines=20> */
.L_x_1964:
[----:B------:R-:W-:Y:S05]  /*6c70*/  BSYNC B0 ;  /* 0x0000000000007941 */ /* 0x000fea0003800000 */
.L_x_1963:
        /* <DEDUP_REMOVED lines=20> */
.L_x_1965:
        /* <DEDUP_REMOVED lines=19> */
.L_x_1967:
[----:B------:R-:W-:Y:S05]  /*6ef0*/  BSYNC B0 ;  /* 0x0000000000007941 */ /* 0x000fea0003800000 */
.L_x_1966:
        /* <DEDUP_REMOVED lines=19> */
.L_x_1968:
        /* <DEDUP_REMOVED lines=19> */
.L_x_1970:
[----:B------:R-:W-:Y:S05]  /*7160*/  BSYNC B0 ;  /* 0x0000000000007941 */ /* 0x000fea0003800000 */
.L_x_1969:
        /* <DEDUP_REMOVED lines=19> */
.L_x_1971:
        /* <DEDUP_REMOVED lines=22> */
.L_x_1973:
[----:B------:R-:W-:Y:S05]  /*7400*/  BSYNC B0 ;  /* 0x0000000000007941 */ /* 0x000fea0003800000 */
.L_x_1972:
        /* <DEDUP_REMOVED lines=20> */
.L_x_1974:
        /* <DEDUP_REMOVED lines=22> */
.L_x_1976:
[----:B------:R-:W-:Y:S05]  /*76b0*/  BSYNC B0 ;  /* 0x0000000000007941 */ /* 0x000fea0003800000 */
.L_x_1975:
        /* <DEDUP_REMOVED lines=20> */
.L_x_1977:
        /* <DEDUP_REMOVED lines=22> */
.L_x_1979:
[----:B------:R-:W-:Y:S05]  /*7960*/  BSYNC B0 ;  /* 0x0000000000007941 */ /* 0x000fea0003800000 */
.L_x_1978:
        /* <DEDUP_REMOVED lines=20> */
.L_x_1980:
        /* <DEDUP_REMOVED lines=22> */
.L_x_1982:
[----:B------:R-:W-:Y:S05]  /*7c10*/  BSYNC B0 ;  /* 0x0000000000007941 */ /* 0x000fea0003800000 */
.L_x_1981:
        /* <DEDUP_REMOVED lines=20> */
.L_x_1983:
        /* <DEDUP_REMOVED lines=22> */
.L_x_1985:
[----:B------:R-:W-:Y:S05]  /*7ec0*/  BSYNC B0 ;  /* 0x0000000000007941 */ /* 0x000fea0003800000 */
.L_x_1984:
        /* <DEDUP_REMOVED lines=20> */
.L_x_1986:
        /* <DEDUP_REMOVED lines=22> */
.L_x_1988:
[----:B------:R-:W-:Y:S05]  /*8170*/  BSYNC B0 ;  /* 0x0000000000007941 */ /* 0x000fea0003800000 */
.L_x_1987:
        /* <DEDUP_REMOVED lines=20> */
.L_x_1989:
        /* <DEDUP_REMOVED lines=21> */
.L_x_1991:
[----:B------:R-:W-:Y:S05]  /*8410*/  BSYNC B0 ;  /* 0x0000000000007941 */ /* 0x000fea0003800000 */
.L_x_1990:
        /* <DEDUP_REMOVED lines=19> */
.L_x_1992:
        /* <DEDUP_REMOVED lines=21> */
.L_x_1994:
[----:B------:R-:W-:Y:S05]  /*86a0*/  BSYNC B0 ;  /* 0x0000000000007941 */ /* 0x000fea0003800000 */
.L_x_1993:
        /* <DEDUP_REMOVED lines=19> */
.L_x_1995:
        /* <DEDUP_REMOVED lines=21> */
.L_x_1997:
[----:B------:R-:W-:Y:S05]  /*8930*/  BSYNC B0 ;  /* 0x0000000000007941 */ /* 0x000fea0003800000 */
.L_x_1996:
        /* <DEDUP_REMOVED lines=19> */
.L_x_1998:
        /* <DEDUP_REMOVED lines=26> */
.L_x_2000:
[----:B------:R-:W-:Y:S05]  /*8c10*/  BSYNC B0 ;  /* 0x0000000000007941 */ /* 0x000fea0003800000 */
.L_x_1999:
        /* <DEDUP_REMOVED lines=19> */
.L_x_2001:
        /* <DEDUP_REMOVED lines=26> */
.L_x_2003:
[----:B------:R-:W-:Y:S05]  /*8ef0*/  BSYNC B0 ;  /* 0x0000000000007941 */ /* 0x000fea0003800000 */
.L_x_2002:
        /* <DEDUP_REMOVED lines=19> */
.L_x_2004:
        /* <DEDUP_REMOVED lines=26> */
.L_x_2006:
[----:B------:R-:W-:Y:S05]  /*91d0*/  BSYNC B0 ;  /* 0x0000000000007941 */ /* 0x000fea0003800000 */
.L_x_2005:
        /* <DEDUP_REMOVED lines=19> */
.L_x_2007:
        /* <DEDUP_REMOVED lines=21> */
.L_x_2009:
[----:B------:R-:W-:Y:S05]  /*9460*/  BSYNC B0 ;  /* 0x0000000000007941 */ /* 0x000fea0003800000 */
.L_x_2008:
[----:B------:R-:W-:Y:S02]  /*9470*/  IADD3 R73, R66, R73, RZ ;  /* 0x0000004942497210 */ /* 0x000fe40007ffe0ff */
[----:B------:R-:W-:Y:S02]  /*9480*/  IADD3 R72, R72, 0x1, RZ ;  /* 0x0000000148487810 */ /* 0x000fe40007ffe0ff */
[----:B------:R-:W-:-:S13]  /*9490*/  ISETP.GE.AND P5, PT, R73, UR4, PT ;  /* 0x0000000449007c0c */ /* 0x000fda000bfa6270 */
[----:B------:R-:W-:Y:S05]  /*94a0*/  @!P5 BRA `(.L_x_2010) ;  /* 0xffffff700090d947 */ /* 0x000fea000383ffff */
.L_x_1927:
        /* <DEDUP_REMOVED lines=23> */
.L_x_2012:
[----:B------:R-:W-:Y:S05]  /*9620*/  BSYNC B0 ;  /* 0x0000000000007941 */ /* 0x000fea0003800000 */
.L_x_2011:
[----:B------:R-:W-:Y:S05]  /*9630*/  @P0 EXIT ;  /* 0x000000000000094d */ /* 0x000fea0003800000 */
[----:B------:R-:W-:Y:S05]  /*9640*/  @P2 BRA `(.L_x_2013) ;  /* 0x0000000000202947 */ /* 0x000fea0003800000 */
[----:B------:R-:W-:-:S05]  /*9650*/  IMAD R0, R6, R7, RZ ;  /* 0x0000000706007224 */ /* 0x000fca00078e02ff */
[----:B------:R-:W-:-:S13]  /*9660*/  ISETP.NE.AND P0, PT, R0, -0x1, PT ;  /* 0xffffffff0000780c */ /* 0x000fda0003f05270 */
[----:B------:R-:W-:Y:S05]  /*9670*/  @!P0 BRA `(.L_x_2013) ;  /* 0x0000000000148947 */ /* 0x000fea0003800000 */
.L_x_2014:
[----:B---3--:R-:W3:Y:S04]  /*9680*/  LDG.E.STRONG.GPU R5, desc[UR8][R2.64] ;  /* 0x0000000802057981 */ /* 0x008ee8000c1ef900 */
[----:B---3--:R-:W-:Y:S01]  /*9690*/  CCTL.IVALL ;  /* 0x00000000ff00798f */ /* 0x008fe20002000000 */
[----:B------:R-:W-:Y:S05]  /*96a0*/  YIELD ;  /* 0x0000000000007946 */ /* 0x000fea0003800000 */
[----:B------:R-:W-:-:S13]  /*96b0*/  ISETP.NE.AND P0, PT, R5, R0, PT ;  /* 0x000000000500720c */ /* 0x000fda0003f05270 */
[----:B------:R-:W-:Y:S05]  /*96c0*/  @P0 BRA `(.L_x_2014) ;  /* 0xfffffffc00ec0947 */ /* 0x000fea000383ffff */
.L_x_2013:
        /* <DEDUP_REMOVED lines=24> */
.L_x_2015:
        /* <DEDUP_REMOVED lines=17> */
[----:B----4-:R-:W-:Y:S02]  /*9960*/  F2FP.F16.F32.PACK_AB R19, R9, R0 ;  /* 0x000000000913723e */ /* 0x010fe400000000ff */
[----:B------:R-:W-:Y:S02]  /*9970*/  SHF.R.S32.HI R0, RZ, 0x1f, R81 ;  /* 0x0000001fff007819 */ /* 0x000fe40000011451 */
[----:B--2---:R-:W-:Y:S01]  /*9980*/  F2FP.F16.F32.PACK_AB R21, R13, R10 ;  /* 0x0000000a0d15723e */ /* 0x004fe200000000ff */
[----:B------:R4:W-:Y:S04]  /*9990*/  STG.E desc[UR8][R2.64], R19 ;  /* 0x0000001302007986 */ /* 0x0009e8000c101908 */
[----:B------:R4:W-:Y:S01]  /*99a0*/  STG.E desc[UR8][R4.64], R21 ;  /* 0x0000001504007986 */ /* 0x0009e2000c101908 */
[----:B------:R-:W-:-:S13]  /*99b0*/  ISETP.GT.AND.EX P0, PT, R25, R0, PT, P0 ;  /* 0x000000001900720c */ /* 0x000fda0003f04300 */
[----:B----4-:R-:W-:Y:S05]  /*99c0*/  @P0 BRA `(.L_x_2015) ;  /* 0xfffffffc00a00947 */ /* 0x010fea000383ffff */
[----:B------:R-:W-:Y:S05]  /*99d0*/  EXIT ;  /* 0x000000000000794d */ /* 0x000fea0003800000 */
.L_x_2016:
        /* <DEDUP_REMOVED lines=10> */
.L_x_3286:


//--------------------- .text._Z35group_norm_nhwc_fwd_one_pass_kernelI11Bf16IOFp32WLi64ELi30ELi480EEv26Group_norm_nhwc_fwd_params --------------------------
	.section	.text._Z35group_norm_nhwc_fwd_one_pass_kernelI11Bf16IOFp32WLi64ELi30ELi480EEv26Group_norm_nhwc_fwd_params,"ax",@progbits
	.align	128
        .global         _Z35group_norm_nhwc_fwd_one_pass_kernelI11Bf16IOFp32WLi64ELi30ELi480EEv26Group_norm_nhwc_fwd_params
        .type           _Z35group_norm_nhwc_fwd_one_pass_kernelI11Bf16IOFp32WLi64ELi30ELi480EEv26Group_norm_nhwc_fwd_params,@function
        .size           _Z35group_norm_nhwc_fwd_one_pass_kernelI11Bf16IOFp32WLi64ELi30ELi480EEv26Group_norm_nhwc_fwd_params,(.L_x_3287 - _Z35group_norm_nhwc_fwd_one_pass_kernelI11Bf16IOFp32WLi64ELi30ELi480EEv26Group_norm_nhwc_fwd_params)
        .other          _Z35group_norm_nhwc_fwd_one_pass_kernelI11Bf16IOFp32WLi64ELi30ELi480EEv26Group_norm_nhwc_fwd_params,@"STO_CUDA_ENTRY STV_DEFAULT"
_Z35group_norm_nhwc_fwd_one_pass_kernelI11Bf16IOFp32WLi64ELi30ELi480EEv26Group_norm_nhwc_fwd_params:
.text._Z35group_norm_nhwc_fwd_one_pass_kernelI11Bf16IOFp32WLi64ELi30ELi480EEv26Group_norm_nhwc_fwd_params:
[----:B------:R-:W-:Y:S01]  /*0000*/  LDC R1, c[0x0][0x28] ;  /* 0x00000a00ff017b82 */ /* 0x000fe20000000800 */
[----:B------:R-:W0:Y:S01]  /*0010*/  S2R R21, SR_CTAID.Y ;  /* 0x0000000000157919 */ /* 0x000e220000002600 */
[----:B------:R-:W-:Y:S01]  /*0020*/  ULDC UR4, c[0x0][0x288] ;  /* 0x0000a20000047ab9 */ /* 0x000fe20000000800 */
[----:B------:R-:W-:Y:S02]  /*0030*/  ULDC UR5, c[0x0][0x258] ;  /* 0x0000960000057ab9 */ /* 0x000fe40000000800 */
[----:B------:R-:W-:-:S06]  /*0040*/  UIMAD UR4, UR4, UR5, URZ ;  /* 0x00000005040472a4 */ /* 0x000fcc000f8e023f */
[----:B0-----:R-:W-:-:S13]  /*0050*/  ISETP.GE.AND P0, PT, R21, UR4, PT ;  /* 0x0000000415007c0c */ /* 0x001fda000bf06270 */
[----:B------:R-:W-:Y:S05]  /*0060*/  @P0 EXIT ;  /* 0x000000000000094d */ /* 0x000fea0003800000 */
[----:B------:R-:W0:Y:S01]  /*0070*/  S2R R2, SR_TID.X ;  /* 0x0000000000027919 */ /* 0x000e220000002100 */
[----:B------:R-:W-:Y:S01]  /*0080*/  S2UR UR7, SR_CTAID.X ;  /* 0x00000000000779c3 */ /* 0x000fe20000002500 */
[----:B------:R-:W-:Y:S01]  /*0090*/  ULDC.64 UR8, c[0x0][0x278] ;  /* 0x00009e0000087ab9 */ /* 0x000fe20000000a00 */
[----:B------:R-:W-:Y:S01]  /*00a0*/  UMOV UR5, 0x400 ;  /* 0x0000040000057882 */ /* 0x000fe20000000000 */
[----:B------:R-:W1:Y:S01]  /*00b0*/  S2R R0, SR_LANEID ;  /* 0x0000000000007919 */ /* 0x000e620000000000 */
[----:B------:R-:W-:Y:S01]  /*00c0*/  HFMA2.MMA R18, -RZ, RZ, 0, 0 ;  /* 0x00000000ff127435 */ /* 0x000fe200000001ff */
[----:B------:R-:W-:-:S03]  /*00d0*/  ULDC.U8 UR10, c[0x0][0x28c] ;  /* 0x0000a300000a7ab9 */ /* 0x000fc60000000000 */
[----:B------:R-:W2:Y:S08]  /*00e0*/  LDC R20, c[0x0][0x294] ;  /* 0x0000a500ff147b82 */ /* 0x000eb00000000800 */
[----:B------:R-:W3:Y:S01]  /*00f0*/  S2UR UR6, SR_CgaCtaId ;  /* 0x00000000000679c3 */ /* 0x000ee20000008800 */
[----:B0-----:R-:W-:Y:S01]  /*0100*/  IMAD.WIDE.U32 R4, R2, -0x77777777, RZ ;  /* 0x8888888902047825 */ /* 0x001fe200078e00ff */
[----:B------:R-:W-:-:S04]  /*0110*/  SHF.R.S32.HI R3, RZ, 0x1f, R2 ;  /* 0x0000001fff037819 */ /* 0x000fc80000011402 */
[----:B------:R-:W-:Y:S02]  /*0120*/  SHF.R.U32.HI R5, RZ, 0x3, R5 ;  /* 0x00000003ff057819 */ /* 0x000fe40000011605 */
[----:B------:R-:W-:Y:S01]  /*0130*/  LEA.HI R3, R3, R2, RZ, 0x5 ;  /* 0x0000000203037211 */ /* 0x000fe200078f28ff */
[----:B---3--:R-:W-:Y:S02]  /*0140*/  ULEA UR5, UR6, UR5, 0x18 ;  /* 0x0000000506057291 */ /* 0x008fe4000f8ec03f */
[----:B--2---:R-:W-:Y:S01]  /*0150*/  IMAD R20, R20, UR7, R5 ;  /* 0x0000000714147c24 */ /* 0x004fe2000f8e0205 */
[----:B------:R-:W-:Y:S01]  /*0160*/  SHF.R.S32.HI R3, RZ, 0x5, R3 ;  /* 0x00000005ff037819 */ /* 0x000fe20000011403 */
[----:B------:R-:W-:-:S03]  /*0170*/  IMAD R22, R5, -0xf, R2 ;  /* 0xfffffff105167824 */ /* 0x000fc600078e0202 */
[----:B------:R-:W-:Y:S02]  /*0180*/  ISETP.GE.U32.AND P0, PT, R20, UR8, PT ;  /* 0x0000000814007c0c */ /* 0x000fe4000bf06070 */
[----:B------:R-:W-:Y:S02]  /*0190*/  SHF.R.S32.HI R4, RZ, 0x1f, R20 ;  /* 0x0000001fff047819 */ /* 0x000fe40000011414 */
[----:B------:R-:W-:Y:S02]  /*01a0*/  SHF.L.U32 R22, R22, 0x1, RZ ;  /* 0x0000000116167819 */ /* 0x000fe400000006ff */
[----:B------:R-:W-:Y:S01]  /*01b0*/  ISETP.GE.AND.EX P0, PT, R4, UR9, PT, P0 ;  /* 0x0000000904007c0c */ /* 0x000fe2000bf06300 */
[----:B------:R-:W-:Y:S01]  /*01c0*/  ULDC.64 UR8, c[0x0][0x208] ;  /* 0x0000820000087ab9 */ /* 0x000fe20000000a00 */
[----:B------:R-:W-:Y:S02]  /*01d0*/  LEA R19, R3, UR5, 0x3 ;  /* 0x0000000503137c11 */ /* 0x000fe4000f8e18ff */
[----:B-1----:R-:W-:-:S13]  /*01e0*/  ISETP.LT.U32.AND P0, PT, R2, 0x1e0, !P0 ;  /* 0x000001e00200780c */ /* 0x002fda0004701070 */
.L_x_2032:
[----:B0-----:R-:W0:Y:S01]  /*01f0*/  LDC R4, c[0x0][0x288] ;  /* 0x0000a200ff047b82 */ /* 0x001e220000000800 */
[----:B------:R-:W-:Y:S01]  /*0200*/  IABS R9, R21 ;  /* 0x0000001500097213 */ /* 0x000fe20000000000 */
[----:B------:R-:W-:Y:S01]  /*0210*/  ULDC.64 UR12, c[0x0][0x278] ;  /* 0x00009e00000c7ab9 */ /* 0x000fe20000000a00 */
[----:B------:R-:W-:Y:S02]  /*0220*/  IADD3 R15, R20, 0x20, RZ ;  /* 0x00000020140f7810 */ /* 0x000fe40007ffe0ff */
[----:B------:R-:W-:Y:S02]  /*0230*/  SHF.R.S32.HI R12, RZ, 0x1f, R22 ;  /* 0x0000001fff0c7819 */ /* 0x000fe40000011416 */
[----:B------:R-:W-:Y:S01]  /*0240*/  SHF.R.S32.HI R13, RZ, 0x1f, R15 ;  /* 0x0000001fff0d7819 */ /* 0x000fe2000001140f */
[----:B------:R-:W1:Y:S01]  /*0250*/  @P0 LDC.64 R10, c[0x0][0x270] ;  /* 0x00009c00ff0a0b82 */ /* 0x000e620000000a00 */
[----:B------:R-:W-:Y:S02]  /*0260*/  SHF.R.S32.HI R23, RZ, 0x1f, R20 ;  /* 0x0000001fff177819 */ /* 0x000fe40000011414 */
[----:B0-----:R-:W-:-:S04]  /*0270*/  IABS R8, R4 ;  /* 0x0000000400087213 */ /* 0x001fc80000000000 */
[----:B------:R-:W0:Y:S08]  /*0280*/  I2F.RP R3, R8 ;  /* 0x0000000800037306 */ /* 0x000e300000209400 */
        /* <DEDUP_REMOVED lines=14> */
[----:B------:R-:W-:Y:S02]  /*0370*/  ISETP.GE.U32.AND P1, PT, R3, R8, PT ;  /* 0x000000080300720c */ /* 0x000fe40003f26070 */
[----:B------:R-:W-:Y:S02]  /*0380*/  LOP3.LUT R3, R21, R4, RZ, 0x3c, !PT ;  /* 0x0000000415037212 */ /* 0x000fe400078e3cff */
[----:B------:R-:W-:Y:S02]  /*0390*/  ISETP.NE.AND P2, PT, R4, RZ, PT ;  /* 0x000000ff0400720c */ /* 0x000fe40003f45270 */
[----:B------:R-:W-:-:S07]  /*03a0*/  ISETP.GE.AND P3, PT, R3, RZ, PT ;  /* 0x000000ff0300720c */ /* 0x000fce0003f66270 */
[----:B------:R-:W-:Y:S02]  /*03b0*/  @P1 IADD3 R7, R7, 0x1, RZ ;  /* 0x0000000107071810 */ /* 0x000fe40007ffe0ff */
[----:B------:R-:W-:Y:S02]  /*03c0*/  ISETP.GE.U32.AND P1, PT, R15, UR12, PT ;  /* 0x0000000c0f007c0c */ /* 0x000fe4000bf26070 */
[----:B------:R-:W-:Y:S02]  /*03d0*/  MOV R17, R7 ;  /* 0x0000000700117202 */ /* 0x000fe40000000f00 */
[----:B------:R-:W-:Y:S01]  /*03e0*/  ISETP.GE.AND.EX P1, PT, R13, UR13, PT, P1 ;  /* 0x0000000d0d007c0c */ /* 0x000fe2000bf26310 */
[----:B------:R-:W0:Y:S01]  /*03f0*/  @P0 LDC.64 R6, c[0x0][0x220] ;  /* 0x00008800ff060b82 */ /* 0x000e220000000a00 */
[----:B------:R-:W-:Y:S01]  /*0400*/  @!P3 IADD3 R17, -R17, RZ, RZ ;  /* 0x000000ff1111b210 */ /* 0x000fe20007ffe1ff */
[----:B------:R-:W-:Y:S01]  /*0410*/  ULDC.64 UR12, c[0x0][0x280] ;  /* 0x0000a000000c7ab9 */ /* 0x000fe20000000a00 */
[----:B------:R-:W-:-:S02]  /*0420*/  ISETP.GT.U32.OR P1, PT, R2, 0x1df, P1 ;  /* 0x000001df0200780c */ /* 0x000fc40000f24470 */
[----:B------:R-:W-:-:S04]  /*0430*/  @!P2 LOP3.LUT R17, RZ, R4, RZ, 0x33, !PT ;  /* 0x00000004ff11a212 */ /* 0x000fc800078e33ff */
[----:B------:R-:W-:-:S05]  /*0440*/  IADD3 R3, -R17, RZ, RZ ;  /* 0x000000ff11037210 */ /* 0x000fca0007ffe1ff */
[----:B------:R-:W-:Y:S01]  /*0450*/  IMAD R3, R4, R3, R21 ;  /* 0x0000000304037224 */ /* 0x000fe200078e0215 */
[----:B------:R-:W-:Y:S01]  /*0460*/  SHF.R.S32.HI R4, RZ, 0x1f, R17 ;  /* 0x0000001fff047819 */ /* 0x000fe20000011411 */
[----:B------:R-:W2:Y:S02]  /*0470*/  @!P1 LDC.64 R8, c[0x0][0x270] ;  /* 0x00009c00ff089b82 */ /* 0x000ea40000000a00 */
[----:B------:R-:W-:Y:S02]  /*0480*/  IMAD R3, R3, 0x1e, RZ ;  /* 0x0000001e03037824 */ /* 0x000fe400078e02ff */
[----:B------:R-:W-:-:S03]  /*0490*/  IMAD R14, R4, UR12, RZ ;  /* 0x0000000c040e7c24 */ /* 0x000fc6000f8e02ff */
[----:B------:R-:W-:Y:S01]  /*04a0*/  IADD3 R24, P2, R22, R3, RZ ;  /* 0x0000000316187210 */ /* 0x000fe20007f5e0ff */
[----:B------:R-:W3:Y:S01]  /*04b0*/  @!P1 LDC.64 R4, c[0x0][0x220] ;  /* 0x00008800ff049b82 */ /* 0x000ee20000000a00 */
[----:B------:R-:W-:Y:S02]  /*04c0*/  IMAD R27, R17, UR13, R14 ;  /* 0x0000000d111b7c24 */ /* 0x000fe4000f8e020e */
[----:B------:R-:W-:Y:S01]  /*04d0*/  LEA.HI.X.SX32 R25, R3, R12, 0x1, P2 ;  /* 0x0000000c03197211 */ /* 0x000fe200010f0eff */
[----:B-1----:R-:W-:Y:S02]  /*04e0*/  @P0 IMAD R12, R23, R10, RZ ;  /* 0x0000000a170c0224 */ /* 0x002fe400078e02ff */
[----:B------:R-:W-:-:S04]  /*04f0*/  IMAD.WIDE.U32 R24, R17, UR12, R24 ;  /* 0x0000000c11187c25 */ /* 0x000fc8000f8e0018 */
[C---:B------:R-:W-:Y:S01]  /*0500*/  @P0 IMAD R17, R20.reuse, R11, R12 ;  /* 0x0000000b14110224 */ /* 0x040fe200078e020c */
[----:B------:R-:W-:Y:S02]  /*0510*/  IADD3 R27, R25, R27, RZ ;  /* 0x0000001b191b7210 */ /* 0x000fe40007ffe0ff */
[----:B------:R-:W-:Y:S01]  /*0520*/  @P0 MOV R26, R24 ;  /* 0x00000018001a0202 */ /* 0x000fe20000000f00 */
[----:B--2---:R-:W-:Y:S01]  /*0530*/  @!P1 IMAD R14, R13, R8, RZ ;  /* 0x000000080d0e9224 */ /* 0x004fe200078e02ff */
[----:B------:R-:W-:Y:S02]  /*0540*/  @!P1 MOV R12, R24 ;  /* 0x00000018000c9202 */ /* 0x000fe40000000f00 */
[----:B------:R-:W-:Y:S01]  /*0550*/  @!P1 MOV R13, R27 ;  /* 0x0000001b000d9202 */ /* 0x000fe20000000f00 */
[----:B------:R-:W-:-:S04]  /*0560*/  @P0 IMAD.WIDE.U32 R10, R20, R10, R26 ;  /* 0x0000000a140a0225 */ /* 0x000fc800078e001a */
[----:B------:R-:W-:Y:S01]  /*0570*/  @!P1 IMAD R23, R15, R9, R14 ;  /* 0x000000090f179224 */ /* 0x000fe200078e020e */
[----:B------:R-:W-:Y:S01]  /*0580*/  @P0 IADD3 R11, R11, R17, RZ ;  /* 0x000000110b0b0210 */ /* 0x000fe20007ffe0ff */
[----:B------:R-:W-:Y:S01]  /*0590*/  @!P1 IMAD.WIDE.U32 R8, R15, R8, R12 ;  /* 0x000000080f089225 */ /* 0x000fe200078e000c */
[----:B0-----:R-:W-:Y:S02]  /*05a0*/  @P0 LEA R6, P2, R10, R6, 0x1 ;  /* 0x000000060a060211 */ /* 0x001fe400078408ff */
[----:B------:R-:W-:Y:S02]  /*05b0*/  CS2R R16, SRZ ;  /* 0x0000000000107805 */ /* 0x000fe4000001ff00 */
[----:B------:R-:W-:Y:S02]  /*05c0*/  @!P1 IADD3 R9, R9, R23, RZ ;  /* 0x0000001709099210 */ /* 0x000fe40007ffe0ff */
[----:B---3--:R-:W-:Y:S02]  /*05d0*/  @!P1 LEA R4, P3, R8, R4, 0x1 ;  /* 0x0000000408049211 */ /* 0x008fe400078608ff */
[----:B------:R-:W-:-:S02]  /*05e0*/  @P0 LEA.HI.X R7, R10, R7, R11, 0x1, P2 ;  /* 0x000000070a070211 */ /* 0x000fc400010f0c0b */
[----:B------:R-:W-:-:S03]  /*05f0*/  @!P1 LEA.HI.X R5, R8, R5, R9, 0x1, P3 ;  /* 0x0000000508059211 */ /* 0x000fc600018f0c09 */
[----:B------:R-:W2:Y:S04]  /*0600*/  @P0 LDG.E R16, desc[UR8][R6.64] ;  /* 0x0000000806100981 */ /* 0x000ea8000c1e1900 */
[----:B------:R-:W3:Y:S01]  /*0610*/  @!P1 LDG.E R17, desc[UR8][R4.64] ;  /* 0x0000000804119981 */ /* 0x000ee2000c1e1900 */
[C---:B------:R-:W-:Y:S01]  /*0620*/  ISETP.GT.AND P1, PT, R0.reuse, 0x1e, PT ;  /* 0x0000001e0000780c */ /* 0x040fe20003f24270 */
[----:B------:R-:W-:Y:S01]  /*0630*/  BSSY B0, `(.L_x_2017) ;  /* 0x0000055000007945 */ /* 0x000fe20003800000 */
[----:B------:R-:W-:Y:S02]  /*0640*/  ISETP.NE.AND P3, PT, R0, RZ, PT ;  /* 0x000000ff0000720c */ /* 0x000fe40003f65270 */
[----:B------:R-:W-:Y:S02]  /*0650*/  ISETP.NE.AND P2, PT, R2, RZ, PT ;  /* 0x000000ff0200720c */ /* 0x000fe40003f45270 */
[----:B--2---:R-:W-:-:S02]  /*0660*/  PRMT R8, R16, 0x7632, R8 ;  /* 0x0000763210087816 */ /* 0x004fc40000000008 */
[----:B---3--:R-:W-:Y:S02]  /*0670*/  PRMT R10, R17, 0x7632, R10 ;  /* 0x00007632110a7816 */ /* 0x008fe4000000000a */
[----:B------:R-:W-:Y:S02]  /*0680*/  SHF.L.U32 R9, R8, 0x10, RZ ;  /* 0x0000001008097819 */ /* 0x000fe400000006ff */
[----:B------:R-:W-:Y:S02]  /*0690*/  SHF.L.U32 R13, R10, 0x10, RZ ;  /* 0x000000100a0d7819 */ /* 0x000fe400000006ff */
[----:B------:R-:W-:Y:S01]  /*06a0*/  SHF.L.U32 R8, R16, 0x10, RZ ;  /* 0x0000001010087819 */ /* 0x000fe200000006ff */
[----:B------:R-:W-:Y:S01]  /*06b0*/  FMUL.FTZ R11, R9, R9 ;  /* 0x00000009090b7220 */ /* 0x000fe20000410000 */
[----:B------:R-:W-:Y:S01]  /*06c0*/  SHF.L.U32 R10, R17, 0x10, RZ ;  /* 0x00000010110a7819 */ /* 0x000fe200000006ff */
[----:B------:R-:W-:Y:S02]  /*06d0*/  FMUL.FTZ R15, R13, R13 ;  /* 0x0000000d0d0f7220 */ /* 0x000fe40000410000 */
[C---:B------:R-:W-:Y:S01]  /*06e0*/  FADD.FTZ R9, R8.reuse, R9 ;  /* 0x0000000908097221 */ /* 0x040fe20000010000 */
[----:B------:R-:W-:Y:S01]  /*06f0*/  FFMA.FTZ R11, R8, R8, R11 ;  /* 0x00000008080b7223 */ /* 0x000fe2000001000b */
[C---:B------:R-:W-:Y:S01]  /*0700*/  FADD.FTZ R4, R10.reuse, R13 ;  /* 0x0000000d0a047221 */ /* 0x040fe20000010000 */
[----:B------:R-:W-:Y:S01]  /*0710*/  FFMA.FTZ R10, R10, R10, R15 ;  /* 0x0000000a0a0a7223 */ /* 0x000fe2000001000f */
[----:B------:R-:W-:Y:S01]  /*0720*/  FADD.FTZ R9, RZ, R9 ;  /* 0x00000009ff097221 */ /* 0x000fe20000010000 */
[----:B------:R-:W-:-:S03]  /*0730*/  FADD.FTZ R11, RZ, R11 ;  /* 0x0000000bff0b7221 */ /* 0x000fc60000010000 */
[----:B------:R-:W-:Y:S01]  /*0740*/  FADD.FTZ R4, R9, R4 ;  /* 0x0000000409047221 */ /* 0x000fe20000010000 */
[----:B------:R-:W-:-:S04]  /*0750*/  FADD.FTZ R5, R11, R10 ;  /* 0x0000000a0b057221 */ /* 0x000fc80000010000 */
[----:B------:R-:W0:Y:S04]  /*0760*/  SHFL.DOWN PT, R7, R4, 0x1, 0x1f ;  /* 0x08201f0004077f89 */ /* 0x000e2800000e0000 */
[----:B------:R-:W1:Y:S01]  /*0770*/  SHFL.DOWN PT, R6, R5, 0x1, 0x1f ;  /* 0x08201f0005067f89 */ /* 0x000e6200000e0000 */
        /* <DEDUP_REMOVED lines=21> */
[----:B-1----:R-:W-:-:S05]  /*08d0*/  @!P1 FADD.FTZ R5, R5, R6 ;  /* 0x0000000605059221 */ /* 0x002fca0000010000 */
[----:B------:R0:W-:Y:S01]  /*08e0*/  @!P3 STS.64 [R19+0x10], R4 ;  /* 0x000010041300b388 */ /* 0x0001e20000000a00 */
[----:B------:R-:W-:Y:S06]  /*08f0*/  BAR.SYNC.DEFER_BLOCKING 0x0 ;  /* 0x0000000000007b1d */ /* 0x000fec0000010000 */
[----:B------:R-:W-:Y:S05]  /*0900*/  @P2 BRA `(.L_x_2018) ;  /* 0x00000000009c2947 */ /* 0x000fea0003800000 */
[----:B------:R-:W1:Y:S01]  /*0910*/  S2UR UR6, SR_CgaCtaId ;  /* 0x00000000000679c3 */ /* 0x000e620000008800 */
[----:B------:R-:W-:Y:S02]  /*0920*/  UMOV UR5, 0x400 ;  /* 0x0000040000057882 */ /* 0x000fe40000000000 */
[----:B-1----:R-:W-:-:S09]  /*0930*/  ULEA UR5, UR6, UR5, 0x18 ;  /* 0x0000000506057291 */ /* 0x002fd2000f8ec03f */
[----:B------:R-:W1:Y:S04]  /*0940*/  LDS.64 R6, [UR5+0x18] ;  /* 0x00001805ff067984 */ /* 0x000e680008000a00 */
[----:B------:R-:W2:Y:S04]  /*0950*/  LDS.128 R8, [UR5+0x20] ;  /* 0x00002005ff087984 */ /* 0x000ea80008000c00 */
[----:B------:R-:W3:Y:S01]  /*0960*/  LDS.128 R12, [UR5+0x30] ;  /* 0x00003005ff0c7984 */ /* 0x000ee20008000c00 */
        /* <DEDUP_REMOVED lines=33> */
.L_x_2018:
[----:B------:R-:W-:Y:S05]  /*0b80*/  BSYNC B0 ;  /* 0x0000000000007941 */ /* 0x000fea0003800000 */
.L_x_2017:
[----:B------:R-:W1:Y:S02]  /*0b90*/  LDC R12, c[0x0][0xc] ;  /* 0x00000300ff0c7b82 */ /* 0x000e640000000800 */
[----:B-1----:R-:W-:-:S13]  /*0ba0*/  ISETP.GE.U32.AND P1, PT, R12, 0x2, PT ;  /* 0x000000020c00780c */ /* 0x002fda0003f26070 */
[----:B------:R-:W-:Y:S05]  /*0bb0*/  @!P1 BRA `(.L_x_2019) ;  /* 0x0000000800789947 */ /* 0x000fea0003800000 */
[----:B------:R-:W-:Y:S05]  /*0bc0*/  @P2 BRA `(.L_x_2020) ;  /* 0x00000000007c2947 */ /* 0x000fea0003800000 */
[----:B------:R-:W1:Y:S01]  /*0bd0*/  LDC R13, c[0x0][0x10] ;  /* 0x00000400ff0d7b82 */ /* 0x000e620000000800 */
[----:B------:R-:W2:Y:S01]  /*0be0*/  S2R R14, SR_CTAID.Y ;  /* 0x00000000000e7919 */ /* 0x000ea20000002600 */
[C---:B------:R-:W-:Y:S02]  /*0bf0*/  LOP3.LUT R28, R18.reuse, 0x1, RZ, 0xc0, !PT ;  /* 0x00000001121c7812 */ /* 0x040fe400078ec0ff */
[----:B------:R-:W-:Y:S02]  /*0c00*/  LOP3.LUT P1, RZ, R18, 0x2, RZ, 0xc0, !PT ;  /* 0x0000000212ff7812 */ /* 0x000fe4000782c0ff */
[----:B------:R-:W-:Y:S02]  /*0c10*/  MOV R23, 0x1 ;  /* 0x0000000100177802 */ /* 0x000fe40000000f00 */
[----:B------:R-:W3:Y:S02]  /*0c20*/  LDC.64 R8, c[0x0][0x248] ;  /* 0x00009200ff087b82 */ /* 0x000ee40000000a00 */
[----:B------:R-:W-:-:S06]  /*0c30*/  SEL R23, R23, 0xffffffff, !P1 ;  /* 0xffffffff17177807 */ /* 0x000fcc0004800000 */
[----:B------:R-:W4:Y:S01]  /*0c40*/  LDC.64 R6, c[0x0][0x240] ;  /* 0x00009000ff067b82 */ /* 0x000f220000000a00 */
[----:B-1----:R-:W-:-:S04]  /*0c50*/  IMAD R15, R28, R13, RZ ;  /* 0x0000000d1c0f7224 */ /* 0x002fc800078e02ff */
[----:B------:R-:W-:-:S05]  /*0c60*/  IMAD R10, R15, R12, RZ ;  /* 0x0000000c0f0a7224 */ /* 0x000fca00078e02ff */
[----:B------:R-:W-:Y:S02]  /*0c70*/  SHF.L.U32 R11, R10, 0x1, RZ ;  /* 0x000000010a0b7819 */ /* 0x000fe400000006ff */
[----:B--2---:R-:W-:-:S03]  /*0c80*/  IADD3 R15, R15, R14, RZ ;  /* 0x0000000e0f0f7210 */ /* 0x004fc60007ffe0ff */
[----:B---3--:R-:W-:-:S04]  /*0c90*/  IMAD.WIDE R8, R11, 0x4, R8 ;  /* 0x000000040b087825 */ /* 0x008fc800078e0208 */
[----:B------:R-:W-:-:S04]  /*0ca0*/  IMAD R11, R13, UR7, R14 ;  /* 0x000000070d0b7c24 */ /* 0x000fc8000f8e020e */
[----:B------:R-:W-:-:S04]  /*0cb0*/  IMAD.WIDE.U32 R10, R11, 0x8, R8 ;  /* 0x000000080b0a7825 */ /* 0x000fc800078e0008 */
[----:B----4-:R-:W-:Y:S01]  /*0cc0*/  IMAD.WIDE.U32 R8, R15, 0x4, R6 ;  /* 0x000000040f087825 */ /* 0x010fe200078e0006 */
[----:B------:R-:W-:Y:S01]  /*0cd0*/  SEL R15, R12, RZ, !P1 ;  /* 0x000000ff0c0f7207 */ /* 0x000fe20004800000 */
[----:B------:R1:W-:Y:S03]  /*0ce0*/  STG.E.64 desc[UR8][R10.64], R4 ;  /* 0x000000040a007986 */ /* 0x0003e6000c101b08 */
[----:B------:R-:W-:Y:S01]  /*0cf0*/  ISETP.NE.AND P1, PT, R15, -0x1, PT ;  /* 0xffffffff0f00780c */ /* 0x000fe20003f25270 */
[----:B------:R-:W-:Y:S06]  /*0d00*/  MEMBAR.ALL.GPU ;  /* 0x0000000000007992 */ /* 0x000fec000000a000 */
[----:B------:R-:W-:-:S00]  /*0d10*/  ERRBAR ;  /* 0x00000000000079ab */ /* 0x000fc00000000000 */
[----:B------:R-:W-:Y:S06]  /*0d20*/  CGAERRBAR ;  /* 0x00000000000075ab */ /* 0x000fec0000000000 */
[----:B------:R1:W-:Y:S01]  /*0d30*/  REDG.E.ADD.S32.STRONG.GPU desc[UR8][R8.64], R23 ;  /* 0x000000170800798e */ /* 0x0003e2000c10e388 */
[----:B------:R-:W-:Y:S05]  /*0d40*/  @!P1 BRA `(.L_x_2020) ;  /* 0x00000000001c9947 */ /* 0x000fea0003800000 */
[----:B------:R-:W-:-:S04]  /*0d50*/  IMAD R13, R28, R13, R14 ;  /* 0x0000000d1c0d7224 */ /* 0x000fc800078e020e */
[----:B------:R-:W-:-:S07]  /*0d60*/  IMAD.WIDE.U32 R6, R13, 0x4, R6 ;  /* 0x000000040d067825 */ /* 0x000fce00078e0006 */
.L_x_2021:
[----:B-1----:R-:W2:Y:S04]  /*0d70*/  LDG.E.STRONG.GPU R8, desc[UR8][R6.64] ;  /* 0x0000000806087981 */ /* 0x002ea8000c1ef900 */
[----:B--2---:R-:W-:Y:S01]  /*0d80*/  CCTL.IVALL ;  /* 0x00000000ff00798f */ /* 0x004fe20002000000 */
[----:B------:R-:W-:Y:S05]  /*0d90*/  YIELD ;  /* 0x0000000000007946 */ /* 0x000fea0003800000 */
[----:B------:R-:W-:-:S13]  /*0da0*/  ISETP.NE.AND P1, PT, R8, R15, PT ;  /* 0x0000000f0800720c */ /* 0x000fda0003f25270 */
[----:B------:R-:W-:Y:S05]  /*0db0*/  @P1 BRA `(.L_x_2021) ;  /* 0xfffffffc00ec1947 */ /* 0x000fea000383ffff */
.L_x_2020:
[----:B------:R-:W-:Y:S01]  /*0dc0*/  ISETP.NE.AND P1, PT, R12, RZ, PT ;  /* 0x000000ff0c00720c */ /* 0x000fe20003f25270 */
[----:B------:R-:W-:Y:S05]  /*0dd0*/  WARPSYNC.ALL ;  /* 0x0000000000007948 */ /* 0x000fea0003800000 */
[----:B------:R-:W-:Y:S07]  /*0de0*/  BAR.SYNC.DEFER_BLOCKING 0x0 ;  /* 0x0000000000007b1d */ /* 0x000fee0000010000 */
[----:B------:R-:W-:Y:S05]  /*0df0*/  @!P1 BRA `(.L_x_2019) ;  /* 0x0000000400e89947 */ /* 0x000fea0003800000 */
[----:B------:R-:W-:Y:S01]  /*0e00*/  IADD3 R6, R12, -0x1, RZ ;  /* 0xffffffff0c067810 */ /* 0x000fe20007ffe0ff */
[----:B------:R-:W-:-:S03]  /*0e10*/  HFMA2.MMA R13, -RZ, RZ, 0, 0 ;  /* 0x00000000ff0d7435 */ /* 0x000fc600000001ff */
[----:B------:R-:W-:-:S13]  /*0e20*/  ISETP.GE.U32.AND P1, PT, R6, 0x3, PT ;  /* 0x000000030600780c */ /* 0x000fda0003f26070 */
[----:B------:R-:W-:Y:S05]  /*0e30*/  @!P1 BRA `(.L_x_2022) ;  /* 0x0000000400089947 */ /* 0x000fea0003800000 */
[----:B------:R-:W-:Y:S02]  /*0e40*/  LOP3.LUT R7, R12, 0x3, RZ, 0xc0, !PT ;  /* 0x000000030c077812 */ /* 0x000fe400078ec0ff */
[----:B------:R-:W-:Y:S02]  /*0e50*/  MOV R13, RZ ;  /* 0x000000ff000d7202 */ /* 0x000fe40000000f00 */
[----:B------:R-:W-:-:S07]  /*0e60*/  IADD3 R14, -R7, R12, RZ ;  /* 0x0000000c070e7210 */ /* 0x000fce0007ffe1ff */
.L_x_2023:
[----:B------:R-:W-:-:S13]  /*0e70*/  ISETP.EQ.OR P4, PT, R13, UR7, P2 ;  /* 0x000000070d007c0c */ /* 0x000fda0009782670 */
[----:B-1----:R-:W1:Y:S01]  /*0e80*/  @!P4 LDC R8, c[0x0][0x10] ;  /* 0x00000400ff08cb82 */ /* 0x002e620000000800 */
[----:B------:R-:W2:Y:S01]  /*0e90*/  @!P4 S2R R10, SR_CTAID.Y ;  /* 0x00000000000ac919 */ /* 0x000ea20000002600 */
[----:B------:R-:W-:-:S06]  /*0ea0*/  @!P4 LOP3.LUT R9, R18, 0x1, RZ, 0xc0, !PT ;  /* 0x000000011209c812 */ /* 0x000fcc00078ec0ff */
[----:B------:R-:W3:Y:S01]  /*0eb0*/  @!P4 LDC.64 R6, c[0x0][0x248] ;  /* 0x00009200ff06cb82 */ /* 0x000ee20000000a00 */
[----:B-1----:R-:W-:-:S04]  /*0ec0*/  @!P4 IMAD R9, R8, R9, RZ ;  /* 0x000000090809c224 */ /* 0x002fc800078e02ff */
[----:B------:R-:W-:-:S05]  /*0ed0*/  @!P4 IMAD R9, R9, R12, RZ ;  /* 0x0000000c0909c224 */ /* 0x000fca00078e02ff */
[----:B------:R-:W-:-:S05]  /*0ee0*/  @!P4 SHF.L.U32 R9, R9, 0x1, RZ ;  /* 0x000000010909c819 */ /* 0x000fca00000006ff */
[----:B---3--:R-:W-:-:S04]  /*0ef0*/  @!P4 IMAD.WIDE R6, R9, 0x4, R6 ;  /* 0x000000040906c825 */ /* 0x008fc800078e0206 */
[----:B--2---:R-:W-:-:S04]  /*0f00*/  @!P4 IMAD R9, R8, R13, R10 ;  /* 0x0000000d0809c224 */ /* 0x004fc800078e020a */
[----:B------:R-:W-:-:S06]  /*0f10*/  @!P4 IMAD.WIDE.U32 R6, R9, 0x8, R6 ;  /* 0x000000080906c825 */ /* 0x000fcc00078e0006 */
[----:B------:R-:W0:Y:S01]  /*0f20*/  @!P4 LDG.E.64 R6, desc[UR8][R6.64] ;  /* 0x000000080606c981 */ /* 0x000e22000c1e1b00 */
[C---:B------:R-:W-:Y:S02]  /*0f30*/  IADD3 R8, R13.reuse, 0x1, RZ ;  /* 0x000000010d087810 */ /* 0x040fe40007ffe0ff */
[----:B------:R-:W-:Y:S02]  /*0f40*/  IADD3 R15, R13, 0x2, RZ ;  /* 0x000000020d0f7810 */ /* 0x000fe40007ffe0ff */
[----:B------:R-:W-:Y:S02]  /*0f50*/  ISETP.EQ.OR P1, PT, R8, UR7, P2 ;  /* 0x0000000708007c0c */ /* 0x000fe40009722670 */
[----:B------:R-:W-:-:S11]  /*0f60*/  ISETP.EQ.OR P3, PT, R15, UR7, P2 ;  /* 0x000000070f007c0c */ /* 0x000fd60009762670 */
[----:B------:R-:W1:Y:S01]  /*0f70*/  @!P1 S2R R29, SR_CTAID.Y ;  /* 0x00000000001d9919 */ /* 0x000e620000002600 */
[----:B------:R-:W1:Y:S01]  /*0f80*/  @!P1 LDC R23, c[0x0][0x10] ;  /* 0x00000400ff179b82 */ /* 0x000e620000000800 */
[----:B------:R-:W-:Y:S01]  /*0f90*/  @!P1 LOP3.LUT R28, R18, 0x1, RZ, 0xc0, !PT ;  /* 0x00000001121c9812 */ /* 0x000fe200078ec0ff */
[----:B------:R-:W2:Y:S06]  /*0fa0*/  @!P3 S2R R10, SR_CTAID.Y ;  /* 0x00000000000ab919 */ /* 0x000eac0000002600 */
[----:B------:R-:W2:Y:S01]  /*0fb0*/  @!P3 LDC R11, c[0x0][0x10] ;  /* 0x00000400ff0bbb82 */ /* 0x000ea20000000800 */
[----:B-1----:R-:W-:-:S07]  /*0fc0*/  @!P1 IMAD R29, R8, R23, R29 ;  /* 0x00000017081d9224 */ /* 0x002fce00078e021d */
[----:B------:R-:W1:Y:S01]  /*0fd0*/  @!P1 LDC.64 R8, c[0x0][0x248] ;  /* 0x00009200ff089b82 */ /* 0x000e620000000a00 */
[----:B------:R-:W-:Y:S02]  /*0fe0*/  @!P1 IMAD R23, R23, R28, RZ ;  /* 0x0000001c17179224 */ /* 0x000fe400078e02ff */
[----:B--2---:R-:W-:Y:S01]  /*0ff0*/  @!P3 IMAD R10, R15, R11, R10 ;  /* 0x0000000b0f0ab224 */ /* 0x004fe200078e020a */
[----:B------:R-:W-:Y:S01]  /*1000*/  IADD3 R15, R13, 0x3, RZ ;  /* 0x000000030d0f7810 */ /* 0x000fe20007ffe0ff */
[----:B------:R-:W-:-:S05]  /*1010*/  @!P1 IMAD R23, R23, R12, RZ ;  /* 0x0000000c17179224 */ /* 0x000fca00078e02ff */
[----:B------:R-:W-:-:S05]  /*1020*/  @!P1 SHF.L.U32 R23, R23, 0x1, RZ ;  /* 0x0000000117179819 */ /* 0x000fca00000006ff */
[----:B-1----:R-:W-:-:S04]  /*1030*/  @!P1 IMAD.WIDE R8, R23, 0x4, R8 ;  /* 0x0000000417089825 */ /* 0x002fc800078e0208 */
[----:B------:R-:W-:-:S04]  /*1040*/  @!P1 IMAD.WIDE.U32 R28, R29, 0x8, R8 ;  /* 0x000000081d1c9825 */ /* 0x000fc800078e0008 */
[----:B0-----:R-:W-:Y:S01]  /*1050*/  @!P4 FADD.FTZ R4, R4, R6 ;  /* 0x000000060404c221 */ /* 0x001fe20000010000 */
[----:B------:R-:W-:Y:S01]  /*1060*/  @!P4 FADD.FTZ R5, R5, R7 ;  /* 0x000000070505c221 */ /* 0x000fe20000010000 */
[----:B------:R-:W-:Y:S02]  /*1070*/  ISETP.EQ.OR P4, PT, R15, UR7, P2 ;  /* 0x000000070f007c0c */ /* 0x000fe40009782670 */
[----:B------:R-:W-:-:S05]  /*1080*/  @!P3 LOP3.LUT R6, R18, 0x1, RZ, 0xc0, !PT ;  /* 0x000000011206b812 */ /* 0x000fca00078ec0ff */
[----:B------:R-:W-:Y:S02]  /*1090*/  @!P3 IMAD R11, R11, R6, RZ ;  /* 0x000000060b0bb224 */ /* 0x000fe400078e02ff */
[----:B------:R-:W0:Y:S02]  /*10a0*/  @!P3 LDC.64 R6, c[0x0][0x248] ;  /* 0x00009200ff06bb82 */ /* 0x000e240000000a00 */
[----:B------:R-:W-:Y:S02]  /*10b0*/  @!P3 IMAD R8, R11, R12, RZ ;  /* 0x0000000c0b08b224 */ /* 0x000fe400078e02ff */
[----:B------:R-:W1:Y:S03]  /*10c0*/  @!P4 S2R R11, SR_CTAID.Y ;  /* 0x00000000000bc919 */ /* 0x000e660000002600 */
[----:B------:R-:W-:Y:S01]  /*10d0*/  @!P3 SHF.L.U32 R9, R8, 0x1, RZ ;  /* 0x000000010809b819 */ /* 0x000fe200000006ff */
[----:B------:R-:W1:Y:S04]  /*10e0*/  @!P4 LDC R23, c[0x0][0x10] ;  /* 0x00000400ff17cb82 */ /* 0x000e680000000800 */
[----:B0-----:R-:W-:-:S04]  /*10f0*/  @!P3 IMAD.WIDE R6, R9, 0x4, R6 ;  /* 0x000000040906b825 */ /* 0x001fc800078e0206 */
[----:B------:R-:W-:Y:S01]  /*1100*/  @!P3 IMAD.WIDE.U32 R8, R10, 0x8, R6 ;  /* 0x000000080a08b825 */ /* 0x000fe200078e0006 */
[----:B------:R-:W-:-:S03]  /*1110*/  @!P4 LOP3.LUT R6, R18, 0x1, RZ, 0xc0, !PT ;  /* 0x000000011206c812 */ /* 0x000fc600078ec0ff */
[----:B-1----:R-:W-:Y:S02]  /*1120*/  @!P4 IMAD R15, R15, R23, R11 ;  /* 0x000000170f0fc224 */ /* 0x002fe400078e020b */
[----:B------:R-:W2:Y:S01]  /*1130*/  @!P3 LDG.E.64 R8, desc[UR8][R8.64] ;  /* 0x000000080808b981 */ /* 0x000ea2000c1e1b00 */
[----:B------:R-:W0:Y:S01]  /*1140*/  @!P4 LDC.64 R10, c[0x0][0x248] ;  /* 0x00009200ff0acb82 */ /* 0x000e220000000a00 */
[----:B------:R-:W-:Y:S02]  /*1150*/  @!P4 IMAD R23, R23, R6, RZ ;  /* 0x000000061717c224 */ /* 0x000fe400078e02ff */
[----:B------:R-:W3:Y:S02]  /*1160*/  @!P1 LDG.E.64 R6, desc[UR8][R28.64] ;  /* 0x000000081c069981 */ /* 0x000ee4000c1e1b00 */
[----:B------:R-:W-:-:S05]  /*1170*/  @!P4 IMAD R23, R23, R12, RZ ;  /* 0x0000000c1717c224 */ /* 0x000fca00078e02ff */
[----:B------:R-:W-:-:S05]  /*1180*/  @!P4 SHF.L.U32 R23, R23, 0x1, RZ ;  /* 0x000000011717c819 */ /* 0x000fca00000006ff */
[----:B0-----:R-:W-:-:S04]  /*1190*/  @!P4 IMAD.WIDE R10, R23, 0x4, R10 ;  /* 0x00000004170ac825 */ /* 0x001fc800078e020a */
[----:B------:R-:W-:-:S06]  /*11a0*/  @!P4 IMAD.WIDE.U32 R10, R15, 0x8, R10 ;  /* 0x000000080f0ac825 */ /* 0x000fcc00078e000a */
[----:B------:R-:W4:Y:S01]  /*11b0*/  @!P4 LDG.E.64 R10, desc[UR8][R10.64] ;  /* 0x000000080a0ac981 */ /* 0x000f22000c1e1b00 */
[----:B------:R-:W-:Y:S02]  /*11c0*/  IADD3 R14, R14, -0x4, RZ ;  /* 0xfffffffc0e0e7810 */ /* 0x000fe40007ffe0ff */
[----:B------:R-:W-:Y:S01]  /*11d0*/  IADD3 R13, R13, 0x4, RZ ;  /* 0x000000040d0d7810 */ /* 0x000fe20007ffe0ff */
[----:B---3--:R-:W-:Y:S01]  /*11e0*/  @!P1 FADD.FTZ R4, R4, R6 ;  /* 0x0000000604049221 */ /* 0x008fe20000010000 */
[----:B------:R-:W-:Y:S01]  /*11f0*/  @!P1 FADD.FTZ R5, R5, R7 ;  /* 0x0000000705059221 */ /* 0x000fe20000010000 */
[----:B------:R-:W-:Y:S02]  /*1200*/  ISETP.NE.AND P1, PT, R14, RZ, PT ;  /* 0x000000ff0e00720c */ /* 0x000fe40003f25270 */
[----:B--2---:R-:W-:Y:S01]  /*1210*/  @!P3 FADD.FTZ R4, R4, R8 ;  /* 0x000000080404b221 */ /* 0x004fe20000010000 */
[----:B------:R-:W-:-:S03]  /*1220*/  @!P3 FADD.FTZ R5, R5, R9 ;  /* 0x000000090505b221 */ /* 0x000fc60000010000 */
[----:B----4-:R-:W-:Y:S01]  /*1230*/  @!P4 FADD.FTZ R4, R4, R10 ;  /* 0x0000000a0404c221 */ /* 0x010fe20000010000 */
[----:B------:R-:W-:-:S06]  /*1240*/  @!P4 FADD.FTZ R5, R5, R11 ;  /* 0x0000000b0505c221 */ /* 0x000fcc0000010000 */
[----:B------:R-:W-:Y:S05]  /*1250*/  @P1 BRA `(.L_x_2023) ;  /* 0xfffffffc00041947 */ /* 0x000fea000383ffff */
.L_x_2022:
[----:B-1----:R-:W-:-:S13]  /*1260*/  LOP3.LUT P1, R8, R12, 0x3, RZ, 0xc0, !PT ;  /* 0x000000030c087812 */ /* 0x002fda000782c0ff */
[----:B------:R-:W-:Y:S05]  /*1270*/  @!P1 BRA `(.L_x_2019) ;  /* 0x0000000000c89947 */ /* 0x000fea0003800000 */
[----:B------:R-:W-:Y:S01]  /*1280*/  ISETP.EQ.OR P1, PT, R13, UR7, P2 ;  /* 0x000000070d007c0c */ /* 0x000fe20009722670 */
[----:B------:R-:W-:Y:S01]  /*1290*/  BSSY B0, `(.L_x_2024) ;  /* 0x0000010000007945 */ /* 0x000fe20003800000 */
[----:B------:R-:W-:-:S11]  /*12a0*/  ISETP.NE.AND P3, PT, R8, 0x1, PT ;  /* 0x000000010800780c */ /* 0x000fd60003f65270 */
[----:B------:R-:W-:Y:S05]  /*12b0*/  @P1 BRA `(.L_x_2025) ;  /* 0x0000000000341947 */ /* 0x000fea0003800000 */
[----:B------:R-:W1:Y:S01]  /*12c0*/  S2R R10, SR_CTAID.Y ;  /* 0x00000000000a7919 */ /* 0x000e620000002600 */
[----:B------:R-:W2:Y:S01]  /*12d0*/  LDC.64 R6, c[0x0][0x248] ;  /* 0x00009200ff067b82 */ /* 0x000ea20000000a00 */
[----:B------:R-:W-:Y:S01]  /*12e0*/  LOP3.LUT R9, R18, 0x1, RZ, 0xc0, !PT ;  /* 0x0000000112097812 */ /* 0x000fe200078ec0ff */
[----:B------:R-:W-:-:S04]  /*12f0*/  ULDC UR5, c[0x0][0x10] ;  /* 0x0000040000057ab9 */ /* 0x000fc80000000800 */
[----:B------:R-:W-:-:S04]  /*1300*/  IMAD R9, R9, UR5, RZ ;  /* 0x0000000509097c24 */ /* 0x000fc8000f8e02ff */
[----:B------:R-:W-:-:S05]  /*1310*/  IMAD R9, R9, R12, RZ ;  /* 0x0000000c09097224 */ /* 0x000fca00078e02ff */
[----:B------:R-:W-:-:S05]  /*1320*/  SHF.L.U32 R9, R9, 0x1, RZ ;  /* 0x0000000109097819 */ /* 0x000fca00000006ff */
[----:B--2---:R-:W-:-:S04]  /*1330*/  IMAD.WIDE R6, R9, 0x4, R6 ;  /* 0x0000000409067825 */ /* 0x004fc800078e0206 */
[----:B-1----:R-:W-:-:S04]  /*1340*/  IMAD R9, R13, UR5, R10 ;  /* 0x000000050d097c24 */ /* 0x002fc8000f8e020a */
[----:B------:R-:W-:-:S06]  /*1350*/  IMAD.WIDE.U32 R6, R9, 0x8, R6 ;  /* 0x0000000809067825 */ /* 0x000fcc00078e0006 */
[----:B------:R-:W0:Y:S02]  /*1360*/  LDG.E.64 R6, desc[UR8][R6.64] ;  /* 0x0000000806067981 */ /* 0x000e24000c1e1b00 */
[----:B0-----:R-:W-:Y:S01]  /*1370*/  FADD.FTZ R4, R4, R6 ;  /* 0x0000000604047221 */ /* 0x001fe20000010000 */
[----:B------:R-:W-:-:S07]  /*1380*/  FADD.FTZ R5, R5, R7 ;  /* 0x0000000705057221 */ /* 0x000fce0000010000 */
.L_x_2025:
[----:B------:R-:W-:Y:S05]  /*1390*/  BSYNC B0 ;  /* 0x0000000000007941 */ /* 0x000fea0003800000 */
.L_x_2024:
[----:B------:R-:W-:Y:S05]  /*13a0*/  @!P3 BRA `(.L_x_2019) ;  /* 0x00000000007cb947 */ /* 0x000fea0003800000 */
[C---:B------:R-:W-:Y:S02]  /*13b0*/  IADD3 R6, R13.reuse, 0x1, RZ ;  /* 0x000000010d067810 */ /* 0x040fe40007ffe0ff */
[----:B------:R-:W-:Y:S02]  /*13c0*/  IADD3 R13, R13, 0x2, RZ ;  /* 0x000000020d0d7810 */ /* 0x000fe40007ffe0ff */
[----:B------:R-:W-:Y:S02]  /*13d0*/  ISETP.EQ.OR P3, PT, R6, UR7, P2 ;  /* 0x0000000706007c0c */ /* 0x000fe40009762670 */
[----:B------:R-:W-:-:S04]  /*13e0*/  ISETP.EQ.OR P1, PT, R13, UR7, P2 ;  /* 0x000000070d007c0c */ /* 0x000fc80009722670 */
[----:B------:R-:W-:-:S07]  /*13f0*/  ISETP.EQ.OR P1, PT, R8, 0x2, P1 ;  /* 0x000000020800780c */ /* 0x000fce0000f22670 */
[----:B------:R-:W1:Y:S01]  /*1400*/  @!P3 S2R R15, SR_CTAID.Y ;  /* 0x00000000000fb919 */ /* 0x000e620000002600 */
[----:B------:R-:W1:Y:S01]  /*1410*/  @!P3 LDC R11, c[0x0][0x10] ;  /* 0x00000400ff0bbb82 */ /* 0x000e620000000800 */
[----:B------:R-:W-:-:S04]  /*1420*/  @!P3 LOP3.LUT R10, R18, 0x1, RZ, 0xc0, !PT ;  /* 0x00000001120ab812 */ /* 0x000fc800078ec0ff */
[----:B------:R-:W2:Y:S03]  /*1430*/  @!P1 S2R R14, SR_CTAID.Y ;  /* 0x00000000000e9919 */ /* 0x000ea60000002600 */
[----:B------:R-:W2:Y:S08]  /*1440*/  @!P1 LDC R23, c[0x0][0x10] ;  /* 0x00000400ff179b82 */ /* 0x000eb00000000800 */
[----:B------:R-:W3:Y:S01]  /*1450*/  @!P3 LDC.64 R8, c[0x0][0x248] ;  /* 0x00009200ff08bb82 */ /* 0x000ee20000000a00 */
[----:B-1----:R-:W-:-:S07]  /*1460*/  @!P3 IMAD R15, R6, R11, R15 ;  /* 0x0000000b060fb224 */ /* 0x002fce00078e020f */
[----:B------:R-:W1:Y:S01]  /*1470*/  @!P1 LDC.64 R6, c[0x0][0x248] ;  /* 0x00009200ff069b82 */ /* 0x000e620000000a00 */
[----:B------:R-:W-:Y:S01]  /*1480*/  @!P3 IMAD R11, R11, R10, RZ ;  /* 0x0000000a0b0bb224 */ /* 0x000fe200078e02ff */
[----:B------:R-:W-:Y:S01]  /*1490*/  @!P1 LOP3.LUT R10, R18, 0x1, RZ, 0xc0, !PT ;  /* 0x00000001120a9812 */ /* 0x000fe200078ec0ff */
[----:B--2---:R-:W-:Y:S02]  /*14a0*/  @!P1 IMAD R13, R13, R23, R14 ;  /* 0x000000170d0d9224 */ /* 0x004fe400078e020e */
[----:B------:R-:W-:Y:S02]  /*14b0*/  @!P3 IMAD R11, R11, R12, RZ ;  /* 0x0000000c0b0bb224 */ /* 0x000fe400078e02ff */
[----:B------:R-:W-:-:S03]  /*14c0*/  @!P1 IMAD R29, R23, R10, RZ ;  /* 0x0000000a171d9224 */ /* 0x000fc600078e02ff */
[----:B------:R-:W-:Y:S01]  /*14d0*/  @!P3 SHF.L.U32 R11, R11, 0x1, RZ ;  /* 0x000000010b0bb819 */ /* 0x000fe200000006ff */
[----:B------:R-:W-:-:S04]  /*14e0*/  @!P1 IMAD R29, R29, R12, RZ ;  /* 0x0000000c1d1d9224 */ /* 0x000fc800078e02ff */
[----:B---3--:R-:W-:Y:S01]  /*14f0*/  @!P3 IMAD.WIDE R10, R11, 0x4, R8 ;  /* 0x000000040b0ab825 */ /* 0x008fe200078e0208 */
[----:B------:R-:W-:-:S05]  /*1500*/  @!P1 SHF.L.U32 R29, R29, 0x1, RZ ;  /* 0x000000011d1d9819 */ /* 0x000fca00000006ff */
[----:B-1----:R-:W-:-:S04]  /*1510*/  @!P1 IMAD.WIDE R8, R29, 0x4, R6 ;  /* 0x000000041d089825 */ /* 0x002fc800078e0206 */
        /* <DEDUP_REMOVED lines=8> */
.L_x_2019:
[----:B------:R-:W-:Y:S01]  /*15a0*/  ULDC.64 UR12, c[0x0][0x218] ;  /* 0x00008600000c7ab9 */ /* 0x000fe20000000a00 */
[----:B------:R-:W-:Y:S01]  /*15b0*/  LOP3.LUT P1, RZ, R2, UR7, RZ, 0xfc, !PT ;  /* 0x0000000702ff7c12 */ /* 0x000fe2000f82fcff */
[----:B------:R-:W2:Y:S01]  /*15c0*/  S2UR UR6, SR_CgaCtaId ;  /* 0x00000000000679c3 */ /* 0x000ea20000008800 */
[----:B------:R-:W-:Y:S01]  /*15d0*/  ISETP.EQ.U32.AND P3, PT, RZ, UR12, PT ;  /* 0x0000000cff007c0c */ /* 0x000fe2000bf62070 */
[----:B------:R-:W-:Y:S01]  /*15e0*/  UMOV UR5, 0x400 ;  /* 0x0000040000057882 */ /* 0x000fe20000000000 */
[----:B------:R-:W-:Y:S02]  /*15f0*/  IADD3 R3, R22, R3, RZ ;  /* 0x0000000316037210 */ /* 0x000fe40007ffe0ff */
[----:B------:R-:W-:-:S03]  /*1600*/  ISETP.EQ.OR.EX P1, PT, RZ, UR13, P1, P3 ;  /* 0x0000000dff007c0c */ /* 0x000fc60008f22730 */
[----:B-1----:R-:W1:Y:S08]  /*1610*/  LDC.64 R10, c[0x0][0x228] ;  /* 0x00008a00ff0a7b82 */ /* 0x002e700000000a00 */
[----:B------:R-:W3:Y:S08]  /*1620*/  LDC.64 R6, c[0x0][0x230] ;  /* 0x00008c00ff067b82 */ /* 0x000ef00000000a00 */
[----:B------:R-:W4:Y:S01]  /*1630*/  @!P1 LDC.64 R12, c[0x0][0x218] ;  /* 0x00008600ff0c9b82 */ /* 0x000f220000000a00 */
[----:B--2---:R-:W-:-:S03]  /*1640*/  ULEA UR5, UR6, UR5, 0x18 ;  /* 0x0000000506057291 */ /* 0x004fc6000f8ec03f */
[----:B------:R-:W-:Y:S02]  /*1650*/  ULDC UR6, c[0x0][0x2a4] ;  /* 0x0000a90000067ab9 */ /* 0x000fe40000000800 */
[----:B------:R-:W-:Y:S01]  /*1660*/  @!P1 FMUL.FTZ R9, R5, UR6 ;  /* 0x0000000605099c20 */ /* 0x000fe20008410000 */
[----:B------:R-:W-:Y:S01]  /*1670*/  @!P1 FMUL.FTZ R8, R4, UR6 ;  /* 0x0000000604089c20 */ /* 0x000fe20008410000 */
[C---:B-1----:R-:W-:Y:S02]  /*1680*/  IMAD.WIDE R10, R3.reuse, 0x4, R10 ;  /* 0x00000004030a7825 */ /* 0x042fe400078e020a */
[----:B------:R0:W-:Y:S02]  /*1690*/  @!P2 STS.64 [UR5+0x90], R4 ;  /* 0x00009004ff00a988 */ /* 0x0001e40008000a05 */
[----:B---3--:R-:W-:-:S04]  /*16a0*/  IMAD.WIDE R6, R3, 0x4, R6 ;  /* 0x0000000403067825 */ /* 0x008fc800078e0206 */
[----:B----4-:R-:W-:-:S05]  /*16b0*/  @!P1 IMAD.WIDE R12, R21, 0x8, R12 ;  /* 0x00000008150c9825 */ /* 0x010fca00078e020c */
[----:B------:R1:W-:Y:S01]  /*16c0*/  @!P1 STG.E.64 desc[UR8][R12.64], R8 ;  /* 0x000000080c009986 */ /* 0x0003e2000c101b08 */
[----:B------:R-:W-:Y:S06]  /*16d0*/  BAR.SYNC.DEFER_BLOCKING 0x0 ;  /* 0x0000000000007b1d */ /* 0x000fec0000010000 */
[----:B------:R-:W2:Y:S04]  /*16e0*/  LDG.E.64 R10, desc[UR8][R10.64] ;  /* 0x000000080a0a7981 */ /* 0x000ea8000c1e1b00 */
[----:B------:R-:W2:Y:S01]  /*16f0*/  LDG.E.64 R6, desc[UR8][R6.64] ;  /* 0x0000000806067981 */ /* 0x000ea2000c1e1b00 */
[----:B------:R-:W-:-:S02]  /*1700*/  MOV R3, 0x3f800000 ;  /* 0x3f80000000037802 */ /* 0x000fc40000000f00 */
[C---:B0-----:R-:W-:Y:S01]  /*1710*/  PRMT R5, R16.reuse, 0x7632, R5 ;  /* 0x0000763210057816 */ /* 0x041fe20000000005 */
[----:B------:R-:W0:Y:S01]  /*1720*/  LDS.64 R14, [UR5+0x90] ;  /* 0x00009005ff0e7984 */ /* 0x000e220008000a00 */
[----:B-1----:R-:W-:Y:S02]  /*1730*/  PRMT R9, R17, 0x7632, R9 ;  /* 0x0000763211097816 */ /* 0x002fe40000000009 */
[----:B------:R-:W-:Y:S02]  /*1740*/  SHF.L.U32 R13, R16, 0x10, RZ ;  /* 0x00000010100d7819 */ /* 0x000fe400000006ff */
[----:B------:R-:W-:Y:S02]  /*1750*/  SHF.L.U32 R5, R5, 0x10, RZ ;  /* 0x0000001005057819 */ /* 0x000fe400000006ff */
[----:B------:R-:W-:Y:S02]  /*1760*/  SHF.L.U32 R17, R17, 0x10, RZ ;  /* 0x0000001011117819 */ /* 0x000fe400000006ff */
[----:B------:R-:W-:Y:S01]  /*1770*/  SHF.L.U32 R9, R9, 0x10, RZ ;  /* 0x0000001009097819 */ /* 0x000fe200000006ff */
[----:B0-----:R-:W-:-:S04]  /*1780*/  FMUL.FTZ R14, R14, UR6 ;  /* 0x000000060e0e7c20 */ /* 0x001fc80008410000 */
[C---:B------:R-:W-:Y:S01]  /*1790*/  FMUL.FTZ R28, R14.reuse, R14 ;  /* 0x0000000e0e1c7220 */ /* 0x040fe20000410000 */
[--C-:B------:R-:W-:Y:S01]  /*17a0*/  FADD.FTZ R4, R13, -R14.reuse ;  /* 0x8000000e0d047221 */ /* 0x100fe20000010000 */
[C---:B------:R-:W-:Y:S01]  /*17b0*/  FADD.FTZ R8, -R14.reuse, R5 ;  /* 0x000000050e087221 */ /* 0x040fe20000010100 */
[----:B------:R-:W-:Y:S01]  /*17c0*/  FADD.FTZ R12, R17, -R14 ;  /* 0x8000000e110c7221 */ /* 0x000fe20000010000 */
[----:B------:R-:W-:Y:S01]  /*17d0*/  FFMA.FTZ R15, R15, UR6, -R28 ;  /* 0x000000060f0f7c23 */ /* 0x000fe2000801081c */
[----:B------:R-:W-:-:S04]  /*17e0*/  FADD.FTZ R14, -R14, R9 ;  /* 0x000000090e0e7221 */ /* 0x000fc80000010100 */
[----:B------:R-:W-:-:S13]  /*17f0*/  FSETP.GTU.FTZ.AND P1, PT, R15, RZ, PT ;  /* 0x000000ff0f00720b */ /* 0x000fda0003f3c000 */
[----:B------:R-:W0:Y:S02]  /*1800*/  @P1 LDC R28, c[0x0][0x238] ;  /* 0x00008e00ff1c1b82 */ /* 0x000e240000000800 */
[----:B0-----:R-:W-:-:S04]  /*1810*/  @P1 FADD.FTZ R15, R15, R28 ;  /* 0x0000001c0f0f1221 */ /* 0x001fc80000010000 */
[----:B------:R-:W0:Y:S01]  /*1820*/  @P1 MUFU.RSQ R3, R15 ;  /* 0x0000000f00031308 */ /* 0x000e220000001400 */
[----:B------:R-:W-:Y:S01]  /*1830*/  ISETP.NE.AND P1, PT, RZ, UR10, PT ;  /* 0x0000000aff007c0c */ /* 0x000fe2000bf25270 */
[-C--:B0-----:R-:W-:Y:S01]  /*1840*/  FMUL.FTZ R9, R4, R3.reuse ;  /* 0x0000000304097220 */ /* 0x081fe20000410000 */
[-C--:B------:R-:W-:Y:S01]  /*1850*/  FMUL.FTZ R5, R12, R3.reuse ;  /* 0x000000030c057220 */ /* 0x080fe20000410000 */
[-C--:B------:R-:W-:Y:S01]  /*1860*/  FMUL.FTZ R12, R8, R3.reuse ;  /* 0x00000003080c7220 */ /* 0x080fe20000410000 */
[----:B------:R-:W-:Y:S01]  /*1870*/  FMUL.FTZ R14, R14, R3 ;  /* 0x000000030e0e7220 */ /* 0x000fe20000410000 */
[----:B------:R-:W-:Y:S01]  /*1880*/  IADD3 R8, R20, 0x20, RZ ;  /* 0x0000002014087810 */ /* 0x000fe20007ffe0ff */
[C-C-:B--2---:R-:W-:Y:S01]  /*1890*/  FFMA.FTZ R9, R10.reuse, R9, R6.reuse ;  /* 0x000000090a097223 */ /* 0x144fe20000010006 */
[----:B------:R-:W-:Y:S01]  /*18a0*/  FFMA.FTZ R10, R10, R5, R6 ;  /* 0x000000050a0a7223 */ /* 0x000fe20000010006 */
[C-C-:B------:R-:W-:Y:S01]  /*18b0*/  FFMA.FTZ R3, R11.reuse, R14, R7.reuse ;  /* 0x0000000e0b037223 */ /* 0x140fe20000010007 */
[----:B------:R-:W-:-:S04]  /*18c0*/  FFMA.FTZ R12, R11, R12, R7 ;  /* 0x0000000c0b0c7223 */ /* 0x000fc80000010007 */
[----:B------:R-:W-:Y:S05]  /*18d0*/  @!P1 BRA `(.L_x_2026) ;  /* 0x0000000000289947 */ /* 0x000fea0003800000 */
        /* <DEDUP_REMOVED lines=9> */
[----:B-1----:R-:W-:-:S07]  /*1970*/  FMUL.FTZ R9, R9, R6 ;  /* 0x0000000609097220 */ /* 0x002fce0000410000 */
.L_x_2026:
[----:B------:R-:W-:Y:S04]  /*1980*/  BSSY B0, `(.L_x_2027) ;  /* 0x000000f000007945 */ /* 0x000fe80003800000 */
[----:B------:R-:W-:Y:S05]  /*1990*/  @!P0 BRA `(.L_x_2028) ;  /* 0x0000000000348947 */ /* 0x000fea0003800000 */
[----:B------:R-:W-:Y:S01]  /*19a0*/  SHF.R.S32.HI R7, RZ, 0x1f, R20 ;  /* 0x0000001fff077819 */ /* 0x000fe20000011414 */
[----:B------:R-:W-:Y:S01]  /*19b0*/  ULDC.64 UR12, c[0x0][0x270] ;  /* 0x00009c00000c7ab9 */ /* 0x000fe20000000a00 */
[----:B------:R-:W-:Y:S02]  /*19c0*/  MOV R4, R24 ;  /* 0x0000001800047202 */ /* 0x000fe40000000f00 */
[----:B------:R-:W-:Y:S01]  /*19d0*/  MOV R5, R27 ;  /* 0x0000001b00057202 */ /* 0x000fe20000000f00 */
[----:B------:R-:W-:Y:S01]  /*19e0*/  IMAD R7, R7, UR12, RZ ;  /* 0x0000000c07077c24 */ /* 0x000fe2000f8e02ff */
[----:B------:R-:W-:Y:S01]  /*19f0*/  F2FP.BF16.F32.PACK_AB R9, R12, R9 ;  /* 0x000000090c09723e */ /* 0x000fe200000010ff */
[----:B------:R-:W-:-:S04]  /*1a00*/  IMAD.WIDE.U32 R4, R20, UR12, R4 ;  /* 0x0000000c14047c25 */ /* 0x000fc8000f8e0004 */
[----:B------:R-:W-:Y:S01]  /*1a10*/  IMAD R7, R20, UR13, R7 ;  /* 0x0000000d14077c24 */ /* 0x000fe2000f8e0207 */
[----:B------:R-:W-:Y:S02]  /*1a20*/  ULDC.64 UR12, c[0x0][0x210] ;  /* 0x00008400000c7ab9 */ /* 0x000fe40000000a00 */
[----:B------:R-:W-:Y:S02]  /*1a30*/  LEA R6, P2, R4, UR12, 0x1 ;  /* 0x0000000c04067c11 */ /* 0x000fe4000f8408ff */
[----:B------:R-:W-:-:S04]  /*1a40*/  IADD3 R7, R5, R7, RZ ;  /* 0x0000000705077210 */ /* 0x000fc80007ffe0ff */
[----:B------:R-:W-:-:S05]  /*1a50*/  LEA.HI.X R7, R4, UR13, R7, 0x1, P2 ;  /* 0x0000000d04077c11 */ /* 0x000fca00090f0c07 */
[----:B------:R0:W-:Y:S02]  /*1a60*/  STG.E desc[UR8][R6.64], R9 ;  /* 0x0000000906007986 */ /* 0x0001e4000c101908 */
.L_x_2028:
[----:B------:R-:W-:Y:S05]  /*1a70*/  BSYNC B0 ;  /* 0x0000000000007941 */ /* 0x000fea0003800000 */
.L_x_2027:
[----:B------:R-:W-:Y:S05]  /*1a80*/  @!P1 BRA `(.L_x_2029) ;  /* 0x0000000000289947 */ /* 0x000fea0003800000 */
        /* <DEDUP_REMOVED lines=10> */
.L_x_2029:
[----:B------:R-:W-:Y:S01]  /*1b30*/  ULDC.64 UR12, c[0x0][0x278] ;  /* 0x00009e00000c7ab9 */ /* 0x000fe20000000a00 */
[----:B0-----:R-:W-:Y:S01]  /*1b40*/  SHF.R.S32.HI R7, RZ, 0x1f, R8 ;  /* 0x0000001fff077819 */ /* 0x001fe20000011408 */
[----:B------:R-:W-:Y:S01]  /*1b50*/  BSSY B0, `(.L_x_2030) ;  /* 0x0000011000007945 */ /* 0x000fe20003800000 */
[----:B------:R-:W-:-:S04]  /*1b60*/  ISETP.GE.U32.AND P1, PT, R8, UR12, PT ;  /* 0x0000000c08007c0c */ /* 0x000fc8000bf26070 */
[----:B------:R-:W-:-:S04]  /*1b70*/  ISETP.GE.AND.EX P1, PT, R7, UR13, PT, P1 ;  /* 0x0000000d07007c0c */ /* 0x000fc8000bf26310 */
[----:B------:R-:W-:-:S13]  /*1b80*/  ISETP.GT.U32.OR P1, PT, R2, 0x1df, P1 ;  /* 0x000001df0200780c */ /* 0x000fda0000f24470 */
[----:B------:R-:W-:Y:S05]  /*1b90*/  @P1 BRA `(.L_x_2031) ;  /* 0x0000000000301947 */ /* 0x000fea0003800000 */
[----:B------:R-:W-:Y:S01]  /*1ba0*/  ULDC.64 UR12, c[0x0][0x270] ;  /* 0x00009c00000c7ab9 */ /* 0x000fe20000000a00 */
[----:B------:R-:W-:Y:S01]  /*1bb0*/  MOV R4, R24 ;  /* 0x0000001800047202 */ /* 0x000fe20000000f00 */
[----:B------:R-:W-:Y:S01]  /*1bc0*/  IMAD R7, R7, UR12, RZ ;  /* 0x0000000c07077c24 */ /* 0x000fe2000f8e02ff */
[----:B------:R-:W-:Y:S02]  /*1bd0*/  MOV R5, R27 ;  /* 0x0000001b00057202 */ /* 0x000fe40000000f00 */
[----:B------:R-:W-:Y:S01]  /*1be0*/  F2FP.BF16.F32.PACK_AB R3, R3, R10 ;  /* 0x0000000a0303723e */ /* 0x000fe200000010ff */
[C---:B------:R-:W-:Y:S02]  /*1bf0*/  IMAD R7, R8.reuse, UR13, R7 ;  /* 0x0000000d08077c24 */ /* 0x040fe4000f8e0207 */
[----:B------:R-:W-:Y:S01]  /*1c00*/  IMAD.WIDE.U32 R4, R8, UR12, R4 ;  /* 0x0000000c08047c25 */ /* 0x000fe2000f8e0004 */
[----:B------:R-:W-:Y:S02]  /*1c10*/  ULDC.64 UR12, c[0x0][0x210] ;  /* 0x00008400000c7ab9 */ /* 0x000fe40000000a00 */
[----:B------:R-:W-:-:S02]  /*1c20*/  LEA R6, P1, R4, UR12, 0x1 ;  /* 0x0000000c04067c11 */ /* 0x000fc4000f8208ff */
[----:B------:R-:W-:-:S04]  /*1c30*/  IADD3 R7, R5, R7, RZ ;  /* 0x0000000705077210 */ /* 0x000fc80007ffe0ff */
[----:B------:R-:W-:-:S05]  /*1c40*/  LEA.HI.X R7, R4, UR13, R7, 0x1, P1 ;  /* 0x0000000d04077c11 */ /* 0x000fca00088f0c07 */
[----:B------:R0:W-:Y:S02]  /*1c50*/  STG.E desc[UR8][R6.64], R3 ;  /* 0x0000000306007986 */ /* 0x0001e4000c101908 */
.L_x_2031:
[----:B------:R-:W-:Y:S05]  /*1c60*/  BSYNC B0 ;  /* 0x0000000000007941 */ /* 0x000fea0003800000 */
.L_x_2030:
[----:B------:R-:W1:Y:S01]  /*1c70*/  LDC R4, c[0x0][0x10] ;  /* 0x00000400ff047b82 */ /* 0x000e620000000800 */
[----:B------:R-:W-:Y:S02]  /*1c80*/  IADD3 R18, R18, 0x1, RZ ;  /* 0x0000000112127810 */ /* 0x000fe40007ffe0ff */
[----:B-1----:R-:W-:-:S04]  /*1c90*/  IADD3 R21, R4, R21, RZ ;  /* 0x0000001504157210 */ /* 0x002fc80007ffe0ff */
[----:B------:R-:W-:-:S13]  /*1ca0*/  ISETP.GE.AND P1, PT, R21, UR4, PT ;  /* 0x0000000415007c0c */ /* 0x000fda000bf26270 */
[----:B------:R-:W-:Y:S05]  /*1cb0*/  @!P1 BRA `(.L_x_2032) ;  /* 0xffffffe4004c9947 */ /* 0x000fea000383ffff */
[----:B------:R-:W-:Y:S05]  /*1cc0*/  EXIT ;  /* 0x000000000000794d */ /* 0x000fea0003800000 */
.L_x_2033:
        /* <DEDUP_REMOVED lines=11> */
.L_x_3287:


//--------------------- .text._Z35group_norm_nhwc_fwd_one_pass_kernelI11Bf16IOFp32WLi128ELi30ELi480EEv26Group_norm_nhwc_fwd_params --------------------------
	.section	.text._Z35group_norm_nhwc_fwd_one_pass_kernelI11Bf16IOFp32WLi128ELi30ELi480EEv26Group_norm_nhwc_fwd_params,"ax",@progbits
	.align	128
        .global         _Z35group_norm_nhwc_fwd_one_pass_kernelI11Bf16IOFp32WLi128ELi30ELi480EEv26Group_norm_nhwc_fwd_params
        .type           _Z35group_norm_nhwc_fwd_one_pass_kernelI11Bf16IOFp32WLi128ELi30ELi480EEv26Group_norm_nhwc_fwd_params,@function
        .size           _Z35group_norm_nhwc_fwd_one_pass_kernelI11Bf16IOFp32WLi128ELi30ELi480EEv26Group_norm_nhwc_fwd_params,(.L_x_3288 - _Z35group_norm_nhwc_fwd_one_pass_kernelI11Bf16IOFp32WLi128ELi30ELi480EEv26Group_norm_nhwc_fwd_params)
        .other          _Z35group_norm_nhwc_fwd_one_pass_kernelI11Bf16IOFp32WLi128ELi30ELi480EEv26Group_norm_nhwc_fwd_params,@"STO_CUDA_ENTRY STV_DEFAULT"
_Z35group_norm_nhwc_fwd_one_pass_kernelI11Bf16IOFp32WLi128ELi30ELi480EEv26Group_norm_nhwc_fwd_params:
.text._Z35group_norm_nhwc_fwd_one_pass_kernelI11Bf16IOFp32WLi128ELi30ELi480EEv26Group_norm_nhwc_fwd_params:
        /* <DEDUP_REMOVED lines=11> */
[----:B------:R-:W-:Y:S01]  /*00b0*/  HFMA2.MMA R16, -RZ, RZ, 0, 0 ;  /* 0x00000000ff107435 */ /* 0x000fe200000001ff */
[----:B------:R-:W-:-:S04]  /*00c0*/  ULDC.U8 UR10, c[0x0][0x28c] ;  /* 0x0000a300000a7ab9 */ /* 0x000fc80000000000 */
[----:B------:R-:W1:Y:S08]  /*00d0*/  LDC R19, c[0x0][0x294] ;  /* 0x0000a500ff137b82 */ /* 0x000e700000000800 */
[----:B------:R-:W2:Y:S01]  /*00e0*/  S2UR UR6, SR_CgaCtaId ;  /* 0x00000000000679c3 */ /* 0x000ea20000008800 */
[----:B0-----:R-:W-:Y:S01]  /*00f0*/  IMAD.WIDE.U32 R2, R4, -0x77777777, RZ ;  /* 0x8888888904027825 */ /* 0x001fe200078e00ff */
[----:B------:R-:W-:-:S04]  /*0100*/  SHF.R.S32.HI R5, RZ, 0x1f, R4 ;  /* 0x0000001fff057819 */ /* 0x000fc80000011404 */
[----:B------:R-:W-:Y:S02]  /*0110*/  SHF.R.U32.HI R2, RZ, 0x3, R3 ;  /* 0x00000003ff027819 */ /* 0x000fe40000011603 */
[----:B------:R-:W-:Y:S01]  /*0120*/  LEA.HI R5, R5, R4, RZ, 0x5 ;  /* 0x0000000405057211 */ /* 0x000fe200078f28ff */
[----:B--2---:R-:W-:Y:S02]  /*0130*/  ULEA UR5, UR6, UR5, 0x18 ;  /* 0x0000000506057291 */ /* 0x004fe4000f8ec03f */
[----:B-1----:R-:W-:Y:S01]  /*0140*/  IMAD R19, R19, UR7, R2 ;  /* 0x0000000713137c24 */ /* 0x002fe2000f8e0202 */
[----:B------:R-:W-:-:S04]  /*0150*/  SHF.R.S32.HI R5, RZ, 0x5, R5 ;  /* 0x00000005ff057819 */ /* 0x000fc80000011405 */
[----:B------:R-:W-:Y:S02]  /*0160*/  ISETP.GE.U32.AND P0, PT, R19, UR8, PT ;  /* 0x0000000813007c0c */ /* 0x000fe4000bf06070 */
[----:B------:R-:W-:Y:S02]  /*0170*/  SHF.R.S32.HI R3, RZ, 0x1f, R19 ;  /* 0x0000001fff037819 */ /* 0x000fe40000011413 */
[----:B------:R-:W-:Y:S02]  /*0180*/  LEA R17, R5, UR5, 0x3 ;  /* 0x0000000505117c11 */ /* 0x000fe4000f8e18ff */
[----:B------:R-:W-:Y:S01]  /*0190*/  ISETP.GE.AND.EX P0, PT, R3, UR9, PT, P0 ;  /* 0x0000000903007c0c */ /* 0x000fe2000bf06300 */
[----:B------:R-:W-:Y:S01]  /*01a0*/  ULDC.64 UR8, c[0x0][0x208] ;  /* 0x0000820000087ab9 */ /* 0x000fe20000000a00 */
[----:B------:R-:W-:Y:S02]  /*01b0*/  IADD3 R18, R19, 0x20, RZ ;  /* 0x0000002013127810 */ /* 0x000fe40007ffe0ff */
[----:B------:R-:W-:-:S13]  /*01c0*/  ISETP.LT.U32.AND P0, PT, R4, 0x1e0, !P0 ;  /* 0x000001e00400780c */ /* 0x000fda0004701070 */
.L_x_2055:
[----:B0-----:R-:W0:Y:S01]  /*01d0*/  LDC R7, c[0x0][0x288] ;  /* 0x0000a200ff077b82 */ /* 0x001e220000000800 */
[----:B------:R-:W-:Y:S01]  /*01e0*/  ULDC.64 UR14, c[0x0][0x278] ;  /* 0x00009e00000e7ab9 */ /* 0x000fe20000000a00 */
[----:B------:R-:W-:Y:S01]  /*01f0*/  ULDC.64 UR12, c[0x0][0x280] ;  /* 0x0000a000000c7ab9 */ /* 0x000fe20000000a00 */
[----:B------:R-:W-:-:S04]  /*0200*/  IADD3 R14, R19, 0x40, RZ ;  /* 0x00000040130e7810 */ /* 0x000fc80007ffe0ff */
[----:B------:R-:W-:Y:S02]  /*0210*/  SHF.R.S32.HI R15, RZ, 0x1f, R14 ;  /* 0x0000001fff0f7819 */ /* 0x000fe4000001140e */
[----:B0-----:R-:W-:-:S04]  /*0220*/  IABS R11, R7 ;  /* 0x00000007000b7213 */ /* 0x001fc80000000000 */
[----:B------:R-:W0:Y:S08]  /*0230*/  I2F.RP R0, R11 ;  /* 0x0000000b00007306 */ /* 0x000e300000209400 */
[----:B0-----:R-:W0:Y:S02]  /*0240*/  MUFU.RCP R0, R0 ;  /* 0x0000000000007308 */ /* 0x001e240000001000 */
[----:B0-2---:R-:W-:-:S06]  /*0250*/  IADD3 R8, R0, 0xffffffe, RZ ;  /* 0x0ffffffe00087810 */ /* 0x005fcc0007ffe0ff */
[----:B------:R0:W1:Y:S02]  /*0260*/  F2I.FTZ.U32.TRUNC.NTZ R9, R8 ;  /* 0x0000000800097305 */ /* 0x000064000021f000 */
[----:B0-----:R-:W-:Y:S02]  /*0270*/  MOV R8, RZ ;  /* 0x000000ff00087202 */ /* 0x001fe40000000f00 */
[----:B-1----:R-:W-:-:S05]  /*0280*/  IADD3 R2, RZ, -R9, RZ ;  /* 0x80000009ff027210 */ /* 0x002fca0007ffe0ff */
[----:B------:R-:W-:Y:S01]  /*0290*/  IMAD R5, R2, R11, RZ ;  /* 0x0000000b02057224 */ /* 0x000fe200078e02ff */
[----:B------:R-:W-:-:S03]  /*02a0*/  IABS R2, R20 ;  /* 0x0000001400027213 */ /* 0x000fc60000000000 */
[----:B------:R-:W-:-:S06]  /*02b0*/  IMAD.HI.U32 R9, R9, R5, R8 ;  /* 0x0000000509097227 */ /* 0x000fcc00078e0008 */
[----:B------:R-:W-:-:S04]  /*02c0*/  IMAD.HI.U32 R5, R9, R2, RZ ;  /* 0x0000000209057227 */ /* 0x000fc800078e00ff */
[----:B------:R-:W-:Y:S01]  /*02d0*/  IMAD.WIDE.U32 R8, R4, -0x77777777, RZ ;  /* 0x8888888904087825 */ /* 0x000fe200078e00ff */
[----:B------:R-:W-:-:S04]  /*02e0*/  IADD3 R0, -R5, RZ, RZ ;  /* 0x000000ff05007210 */ /* 0x000fc80007ffe1ff */
[----:B------:R-:W-:Y:S01]  /*02f0*/  SHF.R.U32.HI R9, RZ, 0x3, R9 ;  /* 0x00000003ff097819 */ /* 0x000fe20000011609 */
[----:B------:R-:W-:Y:S01]  /*0300*/  IMAD R0, R11, R0, R2 ;  /* 0x000000000b007224 */ /* 0x000fe200078e0202 */
[----:B------:R-:W-:-:S03]  /*0310*/  SHF.R.S32.HI R2, RZ, 0x1f, R18 ;  /* 0x0000001fff027819 */ /* 0x000fc60000011412 */
[----:B------:R-:W-:Y:S01]  /*0320*/  IMAD R9, R9, -0xf, R4 ;  /* 0xfffffff109097824 */ /* 0x000fe200078e0204 */
[----:B------:R-:W-:-:S04]  /*0330*/  ISETP.GT.U32.AND P2, PT, R11, R0, PT ;  /* 0x000000000b00720c */ /* 0x000fc80003f44070 */
[----:B------:R-:W-:-:S04]  /*0340*/  SHF.L.U32 R22, R9, 0x1, RZ ;  /* 0x0000000109167819 */ /* 0x000fc800000006ff */
[----:B------:R-:W-:-:S05]  /*0350*/  SHF.R.S32.HI R8, RZ, 0x1f, R22 ;  /* 0x0000001fff087819 */ /* 0x000fca0000011416 */
[-C--:B------:R-:W-:Y:S02]  /*0360*/  @!P2 IADD3 R0, R0, -R11.reuse, RZ ;  /* 0x8000000b0000a210 */ /* 0x080fe40007ffe0ff */
[----:B------:R-:W-:Y:S02]  /*0370*/  @!P2 IADD3 R5, R5, 0x1, RZ ;  /* 0x000000010505a810 */ /* 0x000fe40007ffe0ff */
[----:B------:R-:W-:Y:S02]  /*0380*/  ISETP.GE.U32.AND P1, PT, R0, R11, PT ;  /* 0x0000000b0000720c */ /* 0x000fe40003f26070 */
[----:B------:R-:W-:Y:S01]  /*0390*/  LOP3.LUT R0, R20, R7, RZ, 0x3c, !PT ;  /* 0x0000000714007212 */ /* 0x000fe200078e3cff */
[----:B------:R-:W0:Y:S01]  /*03a0*/  @P0 LDC.64 R10, c[0x0][0x270] ;  /* 0x00009c00ff0a0b82 */ /* 0x000e220000000a00 */
[----:B------:R-:W-:Y:S02]  /*03b0*/  ISETP.NE.AND P2, PT, R7, RZ, PT ;  /* 0x000000ff0700720c */ /* 0x000fe40003f45270 */
[----:B------:R-:W-:-:S07]  /*03c0*/  ISETP.GE.AND P3, PT, R0, RZ, PT ;  /* 0x000000ff0000720c */ /* 0x000fce0003f66270 */
[----:B------:R-:W-:Y:S02]  /*03d0*/  @P1 IADD3 R5, R5, 0x1, RZ ;  /* 0x0000000105051810 */ /* 0x000fe40007ffe0ff */
[----:B------:R-:W-:-:S04]  /*03e0*/  ISETP.GE.U32.AND P1, PT, R18, UR14, PT ;  /* 0x0000000e12007c0c */ /* 0x000fc8000bf26070 */
[----:B------:R-:W-:Y:S02]  /*03f0*/  @!P3 IADD3 R5, -R5, RZ, RZ ;  /* 0x000000ff0505b210 */ /* 0x000fe40007ffe1ff */
[----:B------:R-:W-:Y:S02]  /*0400*/  @!P2 LOP3.LUT R5, RZ, R7, RZ, 0x33, !PT ;  /* 0x00000007ff05a212 */ /* 0x000fe400078e33ff */
[----:B------:R-:W-:Y:S02]  /*0410*/  ISETP.GE.AND.EX P1, PT, R2, UR15, PT, P1 ;  /* 0x0000000f02007c0c */ /* 0x000fe4000bf26310 */
[----:B------:R-:W-:Y:S02]  /*0420*/  IADD3 R21, -R5, RZ, RZ ;  /* 0x000000ff05157210 */ /* 0x000fe40007ffe1ff */
[----:B------:R-:W-:Y:S02]  /*0430*/  ISETP.GT.U32.OR P1, PT, R4, 0x1df, P1 ;  /* 0x000001df0400780c */ /* 0x000fe40000f24470 */
[----:B------:R-:W-:Y:S01]  /*0440*/  SHF.R.S32.HI R0, RZ, 0x1f, R5 ;  /* 0x0000001fff007819 */ /* 0x000fe20000011405 */
[----:B------:R-:W-:-:S02]  /*0450*/  IMAD R21, R7, R21, R20 ;  /* 0x0000001507157224 */ /* 0x000fc400078e0214 */
[----:B------:R-:W1:Y:S02]  /*0460*/  @P0 LDC.64 R6, c[0x0][0x220] ;  /* 0x00008800ff060b82 */ /* 0x000e640000000a00 */
[----:B------:R-:W-:Y:S02]  /*0470*/  IMAD R21, R21, 0x1e, RZ ;  /* 0x0000001e15157824 */ /* 0x000fe400078e02ff */
[----:B------:R-:W-:-:S03]  /*0480*/  IMAD R0, R0, UR12, RZ ;  /* 0x0000000c00007c24 */ /* 0x000fc6000f8e02ff */
[----:B------:R-:W-:Y:S01]  /*0490*/  IADD3 R22, P2, R22, R21, RZ ;  /* 0x0000001516167210 */ /* 0x000fe20007f5e0ff */
[----:B------:R-:W-:Y:S02]  /*04a0*/  IMAD R25, R5, UR13, R0 ;  /* 0x0000000d05197c24 */ /* 0x000fe4000f8e0200 */
[----:B0-----:R-:W-:Y:S01]  /*04b0*/  @P0 IMAD R0, R3, R10, RZ ;  /* 0x0000000a03000224 */ /* 0x001fe200078e02ff */
[----:B------:R-:W-:Y:S02]  /*04c0*/  LEA.HI.X.SX32 R23, R21, R8, 0x1, P2 ;  /* 0x0000000815177211 */ /* 0x000fe400010f0eff */
[----:B------:R-:W0:Y:S01]  /*04d0*/  @!P1 LDC.64 R8, c[0x0][0x270] ;  /* 0x00009c00ff089b82 */ /* 0x000e220000000a00 */
[----:B------:R-:W-:Y:S01]  /*04e0*/  ISETP.GE.U32.AND P2, PT, R14, UR14, PT ;  /* 0x0000000e0e007c0c */ /* 0x000fe2000bf46070 */
[----:B------:R-:W-:Y:S02]  /*04f0*/  @P0 IMAD R13, R19, R11, R0 ;  /* 0x0000000b130d0224 */ /* 0x000fe400078e0200 */
[----:B------:R-:W-:Y:S01]  /*0500*/  IMAD.WIDE.U32 R22, R5, UR12, R22 ;  /* 0x0000000c05167c25 */ /* 0x000fe2000f8e0016 */
[----:B------:R-:W-:-:S02]  /*0510*/  ISETP.GE.AND.EX P2, PT, R15, UR15, PT, P2 ;  /* 0x0000000f0f007c0c */ /* 0x000fc4000bf46320 */
[----:B------:R-:W-:Y:S02]  /*0520*/  IADD3 R5, R19, 0x60, RZ ;  /* 0x0000006013057810 */ /* 0x000fe40007ffe0ff */
[----:B------:R-:W-:Y:S02]  /*0530*/  IADD3 R25, R23, R25, RZ ;  /* 0x0000001917197210 */ /* 0x000fe40007ffe0ff */
[----:B------:R-:W-:Y:S02]  /*0540*/  @P0 MOV R24, R22 ;  /* 0x0000001600180202 */ /* 0x000fe40000000f00 */
[----:B------:R-:W-:-:S03]  /*0550*/  ISETP.GT.U32.OR P2, PT, R4, 0x1df, P2 ;  /* 0x000001df0400780c */ /* 0x000fc60001744470 */
[----:B------:R-:W-:Y:S02]  /*0560*/  @P0 IMAD.WIDE.U32 R26, R19, R10, R24 ;  /* 0x0000000a131a0225 */ /* 0x000fe400078e0018 */
[----:B------:R-:W2:Y:S03]  /*0570*/  @!P1 LDC.64 R10, c[0x0][0x220] ;  /* 0x00008800ff0a9b82 */ /* 0x000ea60000000a00 */
[----:B------:R-:W-:Y:S02]  /*0580*/  @P0 IADD3 R0, R27, R13, RZ ;  /* 0x0000000d1b000210 */ /* 0x000fe40007ffe0ff */
[C---:B-1----:R-:W-:Y:S02]  /*0590*/  @P0 LEA R12, P3, R26.reuse, R6, 0x1 ;  /* 0x000000061a0c0211 */ /* 0x042fe400078608ff */
[----:B------:R-:W-:Y:S02]  /*05a0*/  @!P1 MOV R27, R25 ;  /* 0x00000019001b9202 */ /* 0x000fe40000000f00 */
[----:B------:R-:W-:Y:S01]  /*05b0*/  @P0 LEA.HI.X R13, R26, R7, R0, 0x1, P3 ;  /* 0x000000071a0d0211 */ /* 0x000fe200018f0c00 */
[----:B0-----:R-:W-:Y:S01]  /*05c0*/  @!P1 IMAD R0, R2, R8, RZ ;  /* 0x0000000802009224 */ /* 0x001fe200078e02ff */
[----:B------:R-:W-:-:S02]  /*05d0*/  @!P1 MOV R26, R22 ;  /* 0x00000016001a9202 */ /* 0x000fc40000000f00 */
[----:B------:R-:W-:Y:S01]  /*05e0*/  ISETP.GE.U32.AND P3, PT, R5, UR14, PT ;  /* 0x0000000e05007c0c */ /* 0x000fe2000bf66070 */
[C---:B------:R-:W-:Y:S01]  /*05f0*/  @!P1 IMAD R0, R18.reuse, R9, R0 ;  /* 0x0000000912009224 */ /* 0x040fe200078e0200 */
[----:B------:R-:W-:Y:S01]  /*0600*/  SHF.R.S32.HI R6, RZ, 0x1f, R5 ;  /* 0x0000001fff067819 */ /* 0x000fe20000011405 */
[----:B------:R-:W-:Y:S01]  /*0610*/  @!P1 IMAD.WIDE.U32 R26, R18, R8, R26 ;  /* 0x00000008121a9225 */ /* 0x000fe200078e001a */
[----:B------:R-:W-:Y:S01]  /*0620*/  MOV R7, RZ ;  /* 0x000000ff00077202 */ /* 0x000fe20000000f00 */
[----:B------:R-:W0:Y:S01]  /*0630*/  @!P2 LDC.64 R8, c[0x0][0x270] ;  /* 0x00009c00ff08ab82 */ /* 0x000e220000000a00 */
[----:B------:R-:W-:-:S04]  /*0640*/  ISETP.GE.AND.EX P3, PT, R6, UR15, PT, P3 ;  /* 0x0000000f06007c0c */ /* 0x000fc8000bf66330 */
[----:B------:R-:W-:Y:S01]  /*0650*/  ISETP.GT.U32.OR P3, PT, R4, 0x1df, P3 ;  /* 0x000001df0400780c */ /* 0x000fe20001f64470 */
[----:B------:R2:W3:Y:S01]  /*0660*/  @P0 LDG.E R7, desc[UR8][R12.64] ;  /* 0x000000080c070981 */ /* 0x0004e2000c1e1900 */
[----:B------:R-:W-:Y:S02]  /*0670*/  @!P1 IADD3 R0, R27, R0, RZ ;  /* 0x000000001b009210 */ /* 0x000fe40007ffe0ff */
[----:B--2---:R-:W-:-:S04]  /*0680*/  @!P1 LEA R12, P4, R26, R10, 0x1 ;  /* 0x0000000a1a0c9211 */ /* 0x004fc800078808ff */
[----:B------:R-:W-:Y:S02]  /*0690*/  @!P1 LEA.HI.X R13, R26, R11, R0, 0x1, P4 ;  /* 0x0000000b1a0d9211 */ /* 0x000fe400020f0c00 */
[----:B------:R-:W-:-:S03]  /*06a0*/  MOV R0, RZ ;  /* 0x000000ff00007202 */ /* 0x000fc60000000f00 */
[----:B------:R-:W1:Y:S01]  /*06b0*/  @!P3 LDC.64 R10, c[0x0][0x270] ;  /* 0x00009c00ff0abb82 */ /* 0x000e620000000a00 */
[----:B------:R-:W-:Y:S01]  /*06c0*/  @!P2 MOV R26, R22 ;  /* 0x00000016001aa202 */ /* 0x000fe20000000f00 */
[----:B0-----:R-:W-:Y:S01]  /*06d0*/  @!P2 IMAD R15, R15, R8, RZ ;  /* 0x000000080f0fa224 */ /* 0x001fe200078e02ff */
[----:B------:R-:W-:Y:S01]  /*06e0*/  @!P2 MOV R27, R25 ;  /* 0x00000019001ba202 */ /* 0x000fe20000000f00 */
[----:B------:R0:W2:Y:S02]  /*06f0*/  @!P1 LDG.E R0, desc[UR8][R12.64] ;  /* 0x000000080c009981 */ /* 0x0000a4000c1e1900 */
[C---:B------:R-:W-:Y:S01]  /*0700*/  @!P2 IMAD R15, R14.reuse, R9, R15 ;  /* 0x000000090e0fa224 */ /* 0x040fe200078e020f */
[----:B------:R-:W-:Y:S01]  /*0710*/  @!P3 MOV R28, R22 ;  /* 0x00000016001cb202 */ /* 0x000fe20000000f00 */
[----:B------:R-:W-:Y:S01]  /*0720*/  @!P2 IMAD.WIDE.U32 R26, R14, R8, R26 ;  /* 0x000000080e1aa225 */ /* 0x000fe200078e001a */
[----:B------:R-:W-:Y:S01]  /*0730*/  @!P3 MOV R29, R25 ;  /* 0x00000019001db202 */ /* 0x000fe20000000f00 */
[----:B------:R-:W4:Y:S03]  /*0740*/  @!P3 LDC.64 R8, c[0x0][0x220] ;  /* 0x00008800ff08bb82 */ /* 0x000f260000000a00 */
[----:B------:R-:W-:-:S05]  /*0750*/  @!P2 IADD3 R15, R27, R15, RZ ;  /* 0x0000000f1b0fa210 */ /* 0x000fca0007ffe0ff */
[----:B0-----:R-:W0:Y:S01]  /*0760*/  @!P2 LDC.64 R12, c[0x0][0x220] ;  /* 0x00008800ff0cab82 */ /* 0x001e220000000a00 */
[-C--:B-1----:R-:W-:Y:S02]  /*0770*/  @!P3 IMAD R6, R6, R10.reuse, RZ ;  /* 0x0000000a0606b224 */ /* 0x082fe400078e02ff */
[----:B------:R-:W-:-:S04]  /*0780*/  @!P3 IMAD.WIDE.U32 R28, R5, R10, R28 ;  /* 0x0000000a051cb225 */ /* 0x000fc800078e001c */
[----:B------:R-:W-:Y:S01]  /*0790*/  @!P3 IMAD R11, R5, R11, R6 ;  /* 0x0000000b050bb224 */ /* 0x000fe200078e0206 */
[----:B------:R-:W-:-:S04]  /*07a0*/  MOV R6, RZ ;  /* 0x000000ff00067202 */ /* 0x000fc80000000f00 */
[----:B------:R-:W-:Y:S02]  /*07b0*/  @!P3 IADD3 R11, R29, R11, RZ ;  /* 0x0000000b1d0bb210 */ /* 0x000fe40007ffe0ff */
[----:B0-----:R-:W-:-:S04]  /*07c0*/  @!P2 LEA R12, P1, R26, R12, 0x1 ;  /* 0x0000000c1a0ca211 */ /* 0x001fc800078208ff */
[----:B------:R-:W-:Y:S02]  /*07d0*/  @!P2 LEA.HI.X R13, R26, R13, R15, 0x1, P1 ;  /* 0x0000000d1a0da211 */ /* 0x000fe400008f0c0f */
[C---:B----4-:R-:W-:Y:S02]  /*07e0*/  @!P3 LEA R8, P1, R28.reuse, R8, 0x1 ;  /* 0x000000081c08b211 */ /* 0x050fe400078208ff */
[----:B------:R-:W-:Y:S01]  /*07f0*/  MOV R5, RZ ;  /* 0x000000ff00057202 */ /* 0x000fe20000000f00 */
[----:B------:R-:W4:Y:S01]  /*0800*/  @!P2 LDG.E R6, desc[UR8][R12.64] ;  /* 0x000000080c06a981 */ /* 0x000f22000c1e1900 */
[----:B------:R-:W-:-:S05]  /*0810*/  @!P3 LEA.HI.X R9, R28, R9, R11, 0x1, P1 ;  /* 0x000000091c09b211 */ /* 0x000fca00008f0c0b */
[----:B------:R0:W5:Y:S01]  /*0820*/  @!P3 LDG.E R5, desc[UR8][R8.64] ;  /* 0x000000080805b981 */ /* 0x000162000c1e1900 */
[----:B------:R-:W-:Y:S01]  /*0830*/  ISETP.NE.AND P2, PT, R4, RZ, PT ;  /* 0x000000ff0400720c */ /* 0x000fe20003f45270 */
[----:B------:R-:W-:Y:S01]  /*0840*/  BSSY B0, `(.L_x_2034) ;  /* 0x0000066000007945 */ /* 0x000fe20003800000 */
[----:B---3--:R-:W-:-:S04]  /*0850*/  PRMT R10, R7, 0x7632, R10 ;  /* 0x00007632070a7816 */ /* 0x008fc8000000000a */
[----:B------:R-:W-:Y:S02]  /*0860*/  SHF.L.U32 R11, R10, 0x10, RZ ;  /* 0x000000100a0b7819 */ /* 0x000fe400000006ff */
[----:B------:R-:W-:-:S03]  /*0870*/  SHF.L.U32 R10, R7, 0x10, RZ ;  /* 0x00000010070a7819 */ /* 0x000fc600000006ff */
[----:B------:R-:W-:Y:S02]  /*0880*/  FMUL.FTZ R15, R11, R11 ;  /* 0x0000000b0b0f7220 */ /* 0x000fe40000410000 */
[C---:B------:R-:W-:Y:S02]  /*0890*/  FADD.FTZ R11, R10.reuse, R11 ;  /* 0x0000000b0a0b7221 */ /* 0x040fe40000010000 */
[----:B------:R-:W-:Y:S02]  /*08a0*/  FFMA.FTZ R15, R10, R10, R15 ;  /* 0x0000000a0a0f7223 */ /* 0x000fe4000001000f */
[----:B0-----:R-:W-:Y:S02]  /*08b0*/  FADD.FTZ R8, RZ, R11 ;  /* 0x0000000bff087221 */ /* 0x001fe40000010000 */
[----:B------:R-:W-:Y:S01]  /*08c0*/  FADD.FTZ R10, RZ, R15 ;  /* 0x0000000fff0a7221 */ /* 0x000fe20000010000 */
[----:B--2---:R-:W-:-:S04]  /*08d0*/  PRMT R14, R0, 0x7632, R14 ;  /* 0x00007632000e7816 */ /* 0x004fc8000000000e */
[----:B------:R-:W-:Y:S02]  /*08e0*/  SHF.L.U32 R27, R14, 0x10, RZ ;  /* 0x000000100e1b7819 */ /* 0x000fe400000006ff */
[----:B------:R-:W-:-:S03]  /*08f0*/  SHF.L.U32 R14, R0, 0x10, RZ ;  /* 0x00000010000e7819 */ /* 0x000fc600000006ff */
[----:B------:R-:W-:Y:S02]  /*0900*/  FMUL.FTZ R13, R27, R27 ;  /* 0x0000001b1b0d7220 */ /* 0x000fe40000410000 */
[C---:B------:R-:W-:Y:S02]  /*0910*/  FADD.FTZ R27, R14.reuse, R27 ;  /* 0x0000001b0e1b7221 */ /* 0x040fe40000010000 */
[----:B------:R-:W-:Y:S02]  /*0920*/  FFMA.FTZ R13, R14, R14, R13 ;  /* 0x0000000e0e0d7223 */ /* 0x000fe4000001000d */
[----:B------:R-:W0:Y:S01]  /*0930*/  S2R R14, SR_LANEID ;  /* 0x00000000000e7919 */ /* 0x000e220000000000 */
[----:B------:R-:W-:Y:S01]  /*0940*/  FADD.FTZ R8, R8, R27 ;  /* 0x0000001b08087221 */ /* 0x000fe20000010000 */
[----:B------:R-:W-:Y:S01]  /*0950*/  FADD.FTZ R10, R10, R13 ;  /* 0x0000000d0a0a7221 */ /* 0x000fe20000010000 */
[C---:B----4-:R-:W-:Y:S02]  /*0960*/  PRMT R9, R6.reuse, 0x7632, R9 ;  /* 0x0000763206097816 */ /* 0x050fe40000000009 */
[----:B------:R-:W-:-:S02]  /*0970*/  SHF.L.U32 R11, R6, 0x10, RZ ;  /* 0x00000010060b7819 */ /* 0x000fc400000006ff */
[----:B------:R-:W-:Y:S02]  /*0980*/  SHF.L.U32 R12, R9, 0x10, RZ ;  /* 0x00000010090c7819 */ /* 0x000fe400000006ff */
[----:B-----5:R-:W-:Y:S02]  /*0990*/  PRMT R9, R5, 0x7632, R9 ;  /* 0x0000763205097816 */ /* 0x020fe40000000009 */
[----:B0-----:R-:W-:Y:S01]  /*09a0*/  ISETP.GT.AND P1, PT, R14, 0x1e, PT ;  /* 0x0000001e0e00780c */ /* 0x001fe20003f24270 */
[----:B------:R-:W-:Y:S01]  /*09b0*/  FMUL.FTZ R26, R12, R12 ;  /* 0x0000000c0c1a7220 */ /* 0x000fe20000410000 */
[----:B------:R-:W-:Y:S01]  /*09c0*/  SHF.L.U32 R9, R9, 0x10, RZ ;  /* 0x0000001009097819 */ /* 0x000fe200000006ff */
[----:B------:R-:W-:Y:S01]  /*09d0*/  FADD.FTZ R13, R11, R12 ;  /* 0x0000000c0b0d7221 */ /* 0x000fe20000010000 */
[----:B------:R-:W-:Y:S01]  /*09e0*/  SHF.L.U32 R12, R5, 0x10, RZ ;  /* 0x00000010050c7819 */ /* 0x000fe200000006ff */
[----:B------:R-:W-:Y:S01]  /*09f0*/  FFMA.FTZ R11, R11, R11, R26 ;  /* 0x0000000b0b0b7223 */ /* 0x000fe2000001001a */
[----:B------:R-:W-:Y:S01]  /*0a00*/  ISETP.NE.AND P3, PT, R14, RZ, PT ;  /* 0x000000ff0e00720c */ /* 0x000fe20003f65270 */
[----:B------:R-:W-:Y:S01]  /*0a10*/  FMUL.FTZ R15, R9, R9 ;  /* 0x00000009090f7220 */ /* 0x000fe20000410000 */
[----:B------:R-:W-:Y:S01]  /*0a20*/  FADD.FTZ R8, R8, R13 ;  /* 0x0000000d08087221 */ /* 0x000fe20000010000 */
[----:B------:R-:W-:Y:S01]  /*0a30*/  FADD.FTZ R10, R10, R11 ;  /* 0x0000000b0a0a7221 */ /* 0x000fe20000010000 */
[C---:B------:R-:W-:Y:S01]  /*0a40*/  FADD.FTZ R9, R12.reuse, R9 ;  /* 0x000000090c097221 */ /* 0x040fe20000010000 */
[----:B------:R-:W-:-:S03]  /*0a50*/  FFMA.FTZ R15, R12, R12, R15 ;  /* 0x0000000c0c0f7223 */ /* 0x000fc6000001000f */
        /* <DEDUP_REMOVED lines=33> */
[----:B------:R-:W2:Y:S01]  /*0c70*/  LDS.128 R8, [UR5+0x20] ;  /* 0x00002005ff087984 */ /* 0x000ea20008000c00 */
[----:B-1----:R-:W-:Y:S01]  /*0c80*/  FADD.FTZ R27, R12, R14 ;  /* 0x0000000e0c1b7221 */ /* 0x002fe20000010000 */
[----:B------:R-:W-:Y:S02]  /*0c90*/  FADD.FTZ R26, R13, R15 ;  /* 0x0000000f0d1a7221 */ /* 0x000fe40000010000 */
[----:B0-----:R-:W0:Y:S01]  /*0ca0*/  LDS.128 R12, [UR5+0x30] ;  /* 0x00003005ff0c7984 */ /* 0x001e220008000c00 */
[----:B--2---:R-:W-:Y:S01]  /*0cb0*/  FADD.FTZ R27, R27, R8 ;  /* 0x000000081b1b7221 */ /* 0x004fe20000010000 */
        /* <DEDUP_REMOVED lines=30> */
.L_x_2035:
[----:B------:R-:W-:Y:S05]  /*0ea0*/  BSYNC B0 ;  /* 0x0000000000007941 */ /* 0x000fea0003800000 */
.L_x_2034:
[----:B------:R-:W1:Y:S01]  /*0eb0*/  LDC R10, c[0x0][0xc] ;  /* 0x00000300ff0a7b82 */ /* 0x000e620000000800 */
[----:B------:R-:W-:Y:S02]  /*0ec0*/  PRMT R14, R0, 0x7632, R14 ;  /* 0x00007632000e7816 */ /* 0x000fe4000000000e */
[----:B-1----:R-:W-:-:S13]  /*0ed0*/  ISETP.GE.U32.AND P1, PT, R10, 0x2, PT ;  /* 0x000000020a00780c */ /* 0x002fda0003f26070 */
[----:B------:R-:W-:Y:S05]  /*0ee0*/  @!P1 BRA `(.L_x_2036) ;  /* 0x0000000800709947 */ /* 0x000fea0003800000 */
[----:B------:R-:W-:Y:S05]  /*0ef0*/  @P2 BRA `(.L_x_2037) ;  /* 0x0000000000742947 */ /* 0x000fea0003800000 */
[----:B------:R-:W1:Y:S01]  /*0f00*/  LDC R15, c[0x0][0x10] ;  /* 0x00000400ff0f7b82 */ /* 0x000e620000000800 */
[----:B------:R-:W2:Y:S01]  /*0f10*/  S2R R11, SR_CTAID.Y ;  /* 0x00000000000b7919 */ /* 0x000ea20000002600 */
[C---:B------:R-:W-:Y:S02]  /*0f20*/  LOP3.LUT R8, R16.reuse, 0x1, RZ, 0xc0, !PT ;  /* 0x0000000110087812 */ /* 0x040fe400078ec0ff */
[----:B------:R-:W-:-:S04]  /*0f30*/  LOP3.LUT P1, RZ, R16, 0x2, RZ, 0xc0, !PT ;  /* 0x0000000210ff7812 */ /* 0x000fc8000782c0ff */
[----:B------:R-:W3:Y:S01]  /*0f40*/  LDC.64 R26, c[0x0][0x248] ;  /* 0x00009200ff1a7b82 */ /* 0x000ee20000000a00 */
[----:B-1----:R-:W-:-:S04]  /*0f50*/  IMAD R8, R8, R15, RZ ;  /* 0x0000000f08087224 */ /* 0x002fc800078e02ff */
[----:B------:R-:W-:-:S05]  /*0f60*/  IMAD R9, R8, R10, RZ ;  /* 0x0000000a08097224 */ /* 0x000fca00078e02ff */
[----:B------:R-:W-:Y:S01]  /*0f70*/  SHF.L.U32 R9, R9, 0x1, RZ ;  /* 0x0000000109097819 */ /* 0x000fe200000006ff */
[----:B--2---:R-:W-:Y:S01]  /*0f80*/  IMAD R15, R15, UR7, R11 ;  /* 0x000000070f0f7c24 */ /* 0x004fe2000f8e020b */
[----:B------:R-:W-:-:S03]  /*0f90*/  IADD3 R11, R8, R11, RZ ;  /* 0x0000000b080b7210 */ /* 0x000fc60007ffe0ff */
[----:B---3--:R-:W-:Y:S02]  /*0fa0*/  IMAD.WIDE R26, R9, 0x4, R26 ;  /* 0x00000004091a7825 */ /* 0x008fe400078e021a */
[----:B------:R-:W1:Y:S01]  /*0fb0*/  LDC.64 R8, c[0x0][0x240] ;  /* 0x00009000ff087b82 */ /* 0x000e620000000a00 */
[----:B------:R-:W-:Y:S01]  /*0fc0*/  SEL R28, R10, RZ, !P1 ;  /* 0x000000ff0a1c7207 */ /* 0x000fe20004800000 */
[----:B------:R-:W-:Y:S01]  /*0fd0*/  IMAD.WIDE.U32 R26, R15, 0x8, R26 ;  /* 0x000000080f1a7825 */ /* 0x000fe200078e001a */
[----:B------:R-:W-:-:S04]  /*0fe0*/  MOV R15, 0xffffffff ;  /* 0xffffffff000f7802 */ /* 0x000fc80000000f00 */
[----:B------:R2:W-:Y:S01]  /*0ff0*/  STG.E.64 desc[UR8][R26.64], R12 ;  /* 0x0000000c1a007986 */ /* 0x0005e2000c101b08 */
[----:B-1----:R-:W-:Y:S01]  /*1000*/  IMAD.WIDE.U32 R8, R11, 0x4, R8 ;  /* 0x000000040b087825 */ /* 0x002fe200078e0008 */
[----:B------:R-:W-:Y:S02]  /*1010*/  SEL R11, R15, 0x1, P1 ;  /* 0x000000010f0b7807 */ /* 0x000fe40000800000 */
[----:B------:R-:W-:Y:S01]  /*1020*/  ISETP.NE.AND P1, PT, R28, -0x1, PT ;  /* 0xffffffff1c00780c */ /* 0x000fe20003f25270 */
[----:B------:R-:W-:Y:S06]  /*1030*/  MEMBAR.ALL.GPU ;  /* 0x0000000000007992 */ /* 0x000fec000000a000 */
[----:B------:R-:W-:-:S00]  /*1040*/  ERRBAR ;  /* 0x00000000000079ab */ /* 0x000fc00000000000 */
[----:B------:R-:W-:Y:S06]  /*1050*/  CGAERRBAR ;  /* 0x00000000000075ab */ /* 0x000fec0000000000 */
[----:B------:R2:W-:Y:S01]  /*1060*/  REDG.E.ADD.S32.STRONG.GPU desc[UR8][R8.64], R11 ;  /* 0x0000000b0800798e */ /* 0x0005e2000c10e388 */
[----:B------:R-:W-:Y:S05]  /*1070*/  @!P1 BRA `(.L_x_2037) ;  /* 0x0000000000149947 */ /* 0x000fea0003800000 */
.L_x_2038:
[----:B--2---:R-:W2:Y:S04]  /*1080*/  LDG.E.STRONG.GPU R11, desc[UR8][R8.64] ;  /* 0x00000008080b7981 */ /* 0x004ea8000c1ef900 */
[----:B--2---:R-:W-:Y:S01]  /*1090*/  CCTL.IVALL ;  /* 0x00000000ff00798f */ /* 0x004fe20002000000 */
[----:B------:R-:W-:Y:S05]  /*10a0*/  YIELD ;  /* 0x0000000000007946 */ /* 0x000fea0003800000 */
[----:B------:R-:W-:-:S13]  /*10b0*/  ISETP.NE.AND P1, PT, R11, R28, PT ;  /* 0x0000001c0b00720c */ /* 0x000fda0003f25270 */
[----:B------:R-:W-:Y:S05]  /*10c0*/  @P1 BRA `(.L_x_2038) ;  /* 0xfffffffc00ec1947 */ /* 0x000fea000383ffff */
.L_x_2037:
[----:B------:R-:W-:Y:S01]  /*10d0*/  ISETP.NE.AND P1, PT, R10, RZ, PT ;  /* 0x000000ff0a00720c */ /* 0x000fe20003f25270 */
[----:B------:R-:W-:Y:S05]  /*10e0*/  WARPSYNC.ALL ;  /* 0x0000000000007948 */ /* 0x000fea0003800000 */
[----:B------:R-:W-:Y:S07]  /*10f0*/  BAR.SYNC.DEFER_BLOCKING 0x0 ;  /* 0x0000000000007b1d */ /* 0x000fee0000010000 */
[----:B------:R-:W-:Y:S05]  /*1100*/  @!P1 BRA `(.L_x_2036) ;  /* 0x0000000400e89947 */ /* 0x000fea0003800000 */
[----:B--2---:R-:W-:Y:S01]  /*1110*/  IADD3 R8, R10, -0x1, RZ ;  /* 0xffffffff0a087810 */ /* 0x004fe20007ffe0ff */
[----:B------:R-:W-:-:S03]  /*1120*/  HFMA2.MMA R11, -RZ, RZ, 0, 0 ;  /* 0x00000000ff0b7435 */ /* 0x000fc600000001ff */
[----:B------:R-:W-:-:S13]  /*1130*/  ISETP.GE.U32.AND P1, PT, R8, 0x3, PT ;  /* 0x000000030800780c */ /* 0x000fda0003f26070 */
[----:B------:R-:W-:Y:S05]  /*1140*/  @!P1 BRA `(.L_x_2039) ;  /* 0x0000000400089947 */ /* 0x000fea0003800000 */
[----:B------:R-:W-:Y:S02]  /*1150*/  LOP3.LUT R15, R10, 0x3, RZ, 0xc0, !PT ;  /* 0x000000030a0f7812 */ /* 0x000fe400078ec0ff */
[----:B------:R-:W-:Y:S02]  /*1160*/  MOV R11, RZ ;  /* 0x000000ff000b7202 */ /* 0x000fe40000000f00 */
[----:B------:R-:W-:-:S07]  /*1170*/  IADD3 R15, -R15, R10, RZ ;  /* 0x0000000a0f0f7210 */ /* 0x000fce0007ffe1ff */
.L_x_2040:
[----:B------:R-:W-:-:S13]  /*1180*/  ISETP.EQ.OR P1, PT, R11, UR7, P2 ;  /* 0x000000070b007c0c */ /* 0x000fda0009722670 */
[----:B------:R-:W1:Y:S01]  /*1190*/  @!P1 S2R R27, SR_CTAID.Y ;  /* 0x00000000001b9919 */ /* 0x000e620000002600 */
[----:B------:R-:W2:Y:S01]  /*11a0*/  @!P1 LDC R8, c[0x0][0x10] ;  /* 0x00000400ff089b82 */ /* 0x000ea20000000800 */
[----:B------:R-:W-:-:S05]  /*11b0*/  @!P1 LOP3.LUT R29, R16, 0x1, RZ, 0xc0, !PT ;  /* 0x00000001101d9812 */ /* 0x000fca00078ec0ff */
[----:B--2---:R-:W-:-:S04]  /*11c0*/  @!P1 IMAD R29, R29, R8, RZ ;  /* 0x000000081d1d9224 */ /* 0x004fc800078e02ff */
[----:B------:R-:W-:Y:S02]  /*11d0*/  @!P1 IMAD R29, R29, R10, RZ ;  /* 0x0000000a1d1d9224 */ /* 0x000fe400078e02ff */
[----:B-1----:R-:W-:Y:S02]  /*11e0*/  @!P1 IMAD R27, R8, R11, R27 ;  /* 0x0000000b081b9224 */ /* 0x002fe400078e021b */
[----:B------:R-:W1:Y:S01]  /*11f0*/  @!P1 LDC.64 R8, c[0x0][0x248] ;  /* 0x00009200ff089b82 */ /* 0x000e620000000a00 */
[----:B------:R-:W-:-:S05]  /*1200*/  @!P1 SHF.L.U32 R29, R29, 0x1, RZ ;  /* 0x000000011d1d9819 */ /* 0x000fca00000006ff */
[----:B-1----:R-:W-:-:S04]  /*1210*/  @!P1 IMAD.WIDE R8, R29, 0x4, R8 ;  /* 0x000000041d089825 */ /* 0x002fc800078e0208 */
[----:B------:R-:W-:-:S06]  /*1220*/  @!P1 IMAD.WIDE.U32 R8, R27, 0x8, R8 ;  /* 0x000000081b089825 */ /* 0x000fcc00078e0008 */
[----:B------:R-:W0:Y:S01]  /*1230*/  @!P1 LDG.E.64 R8, desc[UR8][R8.64] ;  /* 0x0000000808089981 */ /* 0x000e22000c1e1b00 */
[----:B------:R-:W-:-:S04]  /*1240*/  IADD3 R26, R11, 0x1, RZ ;  /* 0x000000010b1a7810 */ /* 0x000fc80007ffe0ff */
[----:B------:R-:W-:-:S13]  /*1250*/  ISETP.EQ.OR P3, PT, R26, UR7, P2 ;  /* 0x000000071a007c0c */ /* 0x000fda0009762670 */
[----:B------:R-:W1:Y:S01]  /*1260*/  @!P3 S2R R27, SR_CTAID.Y ;  /* 0x00000000001bb919 */ /* 0x000e620000002600 */
[----:B------:R-:W1:Y:S01]  /*1270*/  @!P3 LDC R29, c[0x0][0x10] ;  /* 0x00000400ff1dbb82 */ /* 0x000e620000000800 */
[----:B------:R-:W-:Y:S01]  /*1280*/  @!P3 LOP3.LUT R28, R16, 0x1, RZ, 0xc0, !PT ;  /* 0x00000001101cb812 */ /* 0x000fe200078ec0ff */
[----:B-1----:R-:W-:-:S04]  /*1290*/  @!P3 IMAD R27, R26, R29, R27 ;  /* 0x0000001d1a1bb224 */ /* 0x002fc800078e021b */
[----:B------:R-:W-:-:S04]  /*12a0*/  @!P3 IMAD R29, R28, R29, RZ ;  /* 0x0000001d1c1db224 */ /* 0x000fc800078e02ff */
[----:B------:R-:W-:-:S05]  /*12b0*/  @!P3 IMAD R29, R29, R10, RZ ;  /* 0x0000000a1d1db224 */ /* 0x000fca00078e02ff */
[----:B------:R-:W-:Y:S01]  /*12c0*/  @!P3 SHF.L.U32 R29, R29, 0x1, RZ ;  /* 0x000000011d1db819 */ /* 0x000fe200000006ff */
[----:B0-----:R-:W-:Y:S01]  /*12d0*/  @!P1 FADD.FTZ R12, R12, R8 ;  /* 0x000000080c0c9221 */ /* 0x001fe20000010000 */
[----:B------:R-:W-:Y:S02]  /*12e0*/  @!P1 FADD.FTZ R13, R13, R9 ;  /* 0x000000090d0d9221 */ /* 0x000fe40000010000 */
[----:B------:R-:W0:Y:S02]  /*12f0*/  @!P3 LDC.64 R8, c[0x0][0x248] ;  /* 0x00009200ff08bb82 */ /* 0x000e240000000a00 */
[----:B0-----:R-:W-:-:S04]  /*1300*/  @!P3 IMAD.WIDE R8, R29, 0x4, R8 ;  /* 0x000000041d08b825 */ /* 0x001fc800078e0208 */
[----:B------:R-:W-:-:S06]  /*1310*/  @!P3 IMAD.WIDE.U32 R8, R27, 0x8, R8 ;  /* 0x000000081b08b825 */ /* 0x000fcc00078e0008 */
[----:B------:R-:W2:Y:S01]  /*1320*/  @!P3 LDG.E.64 R8, desc[UR8][R8.64] ;  /* 0x000000080808b981 */ /* 0x000ea2000c1e1b00 */
[----:B------:R-:W-:-:S04]  /*1330*/  IADD3 R26, R11, 0x2, RZ ;  /* 0x000000020b1a7810 */ /* 0x000fc80007ffe0ff */
[----:B------:R-:W-:-:S13]  /*1340*/  ISETP.EQ.OR P1, PT, R26, UR7, P2 ;  /* 0x000000071a007c0c */ /* 0x000fda0009722670 */
[----:B------:R-:W0:Y:S01]  /*1350*/  @!P1 S2R R27, SR_CTAID.Y ;  /* 0x00000000001b9919 */ /* 0x000e220000002600 */
[----:B------:R-:W0:Y:S01]  /*1360*/  @!P1 LDC R29, c[0x0][0x10] ;  /* 0x00000400ff1d9b82 */ /* 0x000e220000000800 */
[----:B------:R-:W-:Y:S01]  /*1370*/  @!P1 LOP3.LUT R28, R16, 0x1, RZ, 0xc0, !PT ;  /* 0x00000001101c9812 */ /* 0x000fe200078ec0ff */
[----:B0-----:R-:W-:-:S04]  /*1380*/  @!P1 IMAD R27, R26, R29, R27 ;  /* 0x0000001d1a1b9224 */ /* 0x001fc800078e021b */
[----:B------:R-:W-:-:S04]  /*1390*/  @!P1 IMAD R29, R28, R29, RZ ;  /* 0x0000001d1c1d9224 */ /* 0x000fc800078e02ff */
[----:B------:R-:W-:-:S05]  /*13a0*/  @!P1 IMAD R29, R29, R10, RZ ;  /* 0x0000000a1d1d9224 */ /* 0x000fca00078e02ff */
[----:B------:R-:W-:Y:S01]  /*13b0*/  @!P1 SHF.L.U32 R29, R29, 0x1, RZ ;  /* 0x000000011d1d9819 */ /* 0x000fe200000006ff */
[----:B--2---:R-:W-:Y:S01]  /*13c0*/  @!P3 FADD.FTZ R12, R12, R8 ;  /* 0x000000080c0cb221 */ /* 0x004fe20000010000 */
        /* <DEDUP_REMOVED lines=20> */
[----:B------:R-:W-:Y:S02]  /*1510*/  IADD3 R15, R15, -0x4, RZ ;  /* 0xfffffffc0f0f7810 */ /* 0x000fe40007ffe0ff */
[----:B------:R-:W-:Y:S02]  /*1520*/  IADD3 R11, R11, 0x4, RZ ;  /* 0x000000040b0b7810 */ /* 0x000fe40007ffe0ff */
[----:B------:R-:W-:Y:S01]  /*1530*/  ISETP.NE.AND P1, PT, R15, RZ, PT ;  /* 0x000000ff0f00720c */ /* 0x000fe20003f25270 */
[----:B--2---:R-:W-:Y:S01]  /*1540*/  @!P3 FADD.FTZ R12, R12, R8 ;  /* 0x000000080c0cb221 */ /* 0x004fe20000010000 */
[----:B------:R-:W-:-:S11]  /*1550*/  @!P3 FADD.FTZ R13, R13, R9 ;  /* 0x000000090d0db221 */ /* 0x000fd60000010000 */
[----:B------:R-:W-:Y:S05]  /*1560*/  @P1 BRA `(.L_x_2040) ;  /* 0xfffffffc00041947 */ /* 0x000fea000383ffff */
.L_x_2039:
[----:B------:R-:W-:-:S13]  /*1570*/  LOP3.LUT P1, R15, R10, 0x3, RZ, 0xc0, !PT ;  /* 0x000000030a0f7812 */ /* 0x000fda000782c0ff */
        /* <DEDUP_REMOVED lines=18> */
.L_x_2042:
[----:B------:R-:W-:Y:S05]  /*16a0*/  BSYNC B0 ;  /* 0x0000000000007941 */ /* 0x000fea0003800000 */
.L_x_2041:
        /* <DEDUP_REMOVED lines=10> */
[----:B------:R-:W2:Y:S01]  /*1750*/  @!P1 LDC R9, c[0x0][0x10] ;  /* 0x00000400ff099b82 */ /* 0x000ea20000000800 */
[-C--:B-1----:R-:W-:Y:S02]  /*1760*/  @!P3 IMAD R26, R26, R11.reuse, R27 ;  /* 0x0000000b1a1ab224 */ /* 0x082fe400078e021b */
[----:B------:R-:W-:Y:S01]  /*1770*/  @!P3 IMAD R11, R28, R11, RZ ;  /* 0x0000000b1c0bb224 */ /* 0x000fe200078e02ff */
[----:B------:R-:W-:Y:S01]  /*1780*/  @!P1 LOP3.LUT R28, R16, 0x1, RZ, 0xc0, !PT ;  /* 0x00000001101c9812 */ /* 0x000fe200078ec0ff */
[----:B--2---:R-:W-:-:S04]  /*1790*/  @!P1 IMAD R15, R8, R9, R15 ;  /* 0x00000009080f9224 */ /* 0x004fc800078e020f */
[----:B------:R-:W-:Y:S02]  /*17a0*/  @!P1 IMAD R27, R28, R9, RZ ;  /* 0x000000091c1b9224 */ /* 0x000fe400078e02ff */
[----:B------:R-:W1:Y:S01]  /*17b0*/  @!P3 LDC.64 R8, c[0x0][0x248] ;  /* 0x00009200ff08bb82 */ /* 0x000e620000000a00 */
[-C--:B------:R-:W-:Y:S02]  /*17c0*/  @!P3 IMAD R11, R11, R10.reuse, RZ ;  /* 0x0000000a0b0bb224 */ /* 0x080fe400078e02ff */
[----:B------:R-:W-:-:S03]  /*17d0*/  @!P1 IMAD R27, R27, R10, RZ ;  /* 0x0000000a1b1b9224 */ /* 0x000fc600078e02ff */
[----:B------:R-:W-:Y:S02]  /*17e0*/  @!P3 SHF.L.U32 R11, R11, 0x1, RZ ;  /* 0x000000010b0bb819 */ /* 0x000fe400000006ff */
[----:B------:R-:W-:-:S03]  /*17f0*/  @!P1 SHF.L.U32 R27, R27, 0x1, RZ ;  /* 0x000000011b1b9819 */ /* 0x000fc600000006ff */
[----:B-1----:R-:W-:Y:S02]  /*1800*/  @!P3 IMAD.WIDE R10, R11, 0x4, R8 ;  /* 0x000000040b0ab825 */ /* 0x002fe400078e0208 */
[----:B------:R-:W1:Y:S02]  /*1810*/  @!P1 LDC.64 R8, c[0x0][0x248] ;  /* 0x00009200ff089b82 */ /* 0x000e640000000a00 */
[----:B------:R-:W-:-:S04]  /*1820*/  @!P3 IMAD.WIDE.U32 R10, R26, 0x8, R10 ;  /* 0x000000081a0ab825 */ /* 0x000fc800078e000a */
[----:B-1----:R-:W-:-:S04]  /*1830*/  @!P1 IMAD.WIDE R8, R27, 0x4, R8 ;  /* 0x000000041b089825 */ /* 0x002fc800078e0208 */
[----:B------:R-:W-:Y:S02]  /*1840*/  @!P1 IMAD.WIDE.U32 R26, R15, 0x8, R8 ;  /* 0x000000080f1a9825 */ /* 0x000fe400078e0008 */
[----:B------:R-:W0:Y:S04]  /*1850*/  @!P3 LDG.E.64 R8, desc[UR8][R10.64] ;  /* 0x000000080a08b981 */ /* 0x000e28000c1e1b00 */
[----:B------:R-:W2:Y:S01]  /*1860*/  @!P1 LDG.E.64 R10, desc[UR8][R26.64] ;  /* 0x000000081a0a9981 */ /* 0x000ea2000c1e1b00 */
[----:B0-----:R-:W-:Y:S01]  /*1870*/  @!P3 FADD.FTZ R12, R12, R8 ;  /* 0x000000080c0cb221 */ /* 0x001fe20000010000 */
[----:B------:R-:W-:-:S03]  /*1880*/  @!P3 FADD.FTZ R13, R13, R9 ;  /* 0x000000090d0db221 */ /* 0x000fc60000010000 */
[----:B--2---:R-:W-:Y:S01]  /*1890*/  @!P1 FADD.FTZ R12, R12, R10 ;  /* 0x0000000a0c0c9221 */ /* 0x004fe20000010000 */
[----:B------:R-:W-:-:S07]  /*18a0*/  @!P1 FADD.FTZ R13, R13, R11 ;  /* 0x0000000b0d0d9221 */ /* 0x000fce0000010000 */
.L_x_2036:
[----:B------:R-:W-:Y:S01]  /*18b0*/  ULDC.64 UR12, c[0x0][0x218] ;  /* 0x00008600000c7ab9 */ /* 0x000fe20000000a00 */
[C---:B------:R-:W-:Y:S01]  /*18c0*/  LOP3.LUT P1, RZ, R4.reuse, UR7, RZ, 0xfc, !PT ;  /* 0x0000000704ff7c12 */ /* 0x040fe2000f82fcff */
[----:B------:R-:W1:Y:S01]  /*18d0*/  S2UR UR6, SR_CgaCtaId ;  /* 0x00000000000679c3 */ /* 0x000e620000008800 */
[----:B------:R-:W-:Y:S01]  /*18e0*/  ISETP.EQ.U32.AND P3, PT, RZ, UR12, PT ;  /* 0x0000000cff007c0c */ /* 0x000fe2000bf62070 */
[----:B------:R-:W-:Y:S01]  /*18f0*/  UMOV UR5, 0x400 ;  /* 0x0000040000057882 */ /* 0x000fe20000000000 */
[----:B--2---:R-:W-:Y:S02]  /*1900*/  IMAD.WIDE.U32 R8, R4, -0x77777777, RZ ;  /* 0x8888888904087825 */ /* 0x004fe400078e00ff */
[----:B------:R-:W-:Y:S01]  /*1910*/  ISETP.EQ.OR.EX P1, PT, RZ, UR13, P1, P3 ;  /* 0x0000000dff007c0c */ /* 0x000fe20008f22730 */
[----:B------:R-:W-:Y:S02]  /*1920*/  ULDC.64 UR12, c[0x0][0x278] ;  /* 0x00009e00000c7ab9 */ /* 0x000fe40000000a00 */
[----:B------:R-:W-:Y:S01]  /*1930*/  SHF.R.U32.HI R15, RZ, 0x3, R9 ;  /* 0x00000003ff0f7819 */ /* 0x000fe20000011609 */
[----:B------:R-:W2:Y:S04]  /*1940*/  LDC.64 R10, c[0x0][0x228] ;  /* 0x00008a00ff0a7b82 */ /* 0x000ea80000000a00 */
[----:B------:R-:W-:-:S04]  /*1950*/  IMAD R15, R15, -0xf, R4 ;  /* 0xfffffff10f0f7824 */ /* 0x000fc800078e0204 */
[----:B------:R-:W3:Y:S01]  /*1960*/  LDC.64 R8, c[0x0][0x230] ;  /* 0x00008c00ff087b82 */ /* 0x000ee20000000a00 */
[----:B------:R-:W-:-:S04]  /*1970*/  SHF.L.U32 R28, R15, 0x1, RZ ;  /* 0x000000010f1c7819 */ /* 0x000fc800000006ff */
[----:B------:R-:W-:Y:S01]  /*1980*/  IADD3 R21, R28, R21, RZ ;  /* 0x000000151c157210 */ /* 0x000fe20007ffe0ff */
[----:B-1----:R-:W-:Y:S02]  /*1990*/  ULEA UR5, UR6, UR5, 0x18 ;  /* 0x0000000506057291 */ /* 0x002fe4000f8ec03f */
[----:B------:R-:W1:Y:S01]  /*19a0*/  @!P1 LDC.64 R26, c[0x0][0x218] ;  /* 0x00008600ff1a9b82 */ /* 0x000e620000000a00 */
[----:B------:R-:W-:-:S06]  /*19b0*/  ULDC UR6, c[0x0][0x2a4] ;  /* 0x0000a90000067ab9 */ /* 0x000fcc0000000800 */
[----:B------:R0:W-:Y:S01]  /*19c0*/  @!P2 STS.64 [UR5+0x90], R12 ;  /* 0x0000900cff00a988 */ /* 0x0001e20008000a05 */
[----:B--2---:R-:W-:-:S04]  /*19d0*/  IMAD.WIDE R10, R21, 0x4, R10 ;  /* 0x00000004150a7825 */ /* 0x004fc800078e020a */
[----:B---3--:R-:W-:-:S04]  /*19e0*/  IMAD.WIDE R28, R21, 0x4, R8 ;  /* 0x00000004151c7825 */ /* 0x008fc800078e0208 */
[----:B0-----:R-:W-:Y:S01]  /*19f0*/  @!P1 FMUL.FTZ R13, R13, UR6 ;  /* 0x000000060d0d9c20 */ /* 0x001fe20008410000 */
[----:B------:R-:W-:Y:S01]  /*1a00*/  @!P1 FMUL.FTZ R12, R12, UR6 ;  /* 0x000000060c0c9c20 */ /* 0x000fe20008410000 */
[----:B-1----:R-:W-:-:S05]  /*1a10*/  @!P1 IMAD.WIDE R26, R20, 0x8, R26 ;  /* 0x00000008141a9825 */ /* 0x002fca00078e021a */
[----:B------:R0:W-:Y:S01]  /*1a20*/  @!P1 STG.E.64 desc[UR8][R26.64], R12 ;  /* 0x0000000c1a009986 */ /* 0x0001e2000c101b08 */
[----:B------:R-:W-:Y:S06]  /*1a30*/  BAR.SYNC.DEFER_BLOCKING 0x0 ;  /* 0x0000000000007b1d */ /* 0x000fec0000010000 */
[----:B------:R-:W2:Y:S04]  /*1a40*/  LDG.E.64 R8, desc[UR8][R10.64] ;  /* 0x000000080a087981 */ /* 0x000ea8000c1e1b00 */
[----:B------:R-:W1:Y:S04]  /*1a50*/  LDS.64 R12, [UR5+0x90] ;  /* 0x00009005ff0c7984 */ /* 0x000e680008000a00 */
[----:B------:R3:W2:Y:S01]  /*1a60*/  LDG.E.64 R10, desc[UR8][R28.64] ;  /* 0x000000081c0a7981 */ /* 0x0006a2000c1e1b00 */
[----:B------:R-:W-:-:S02]  /*1a70*/  SHF.L.U32 R0, R0, 0x10, RZ ;  /* 0x0000001000007819 */ /* 0x000fc400000006ff */
[----:B0-----:R-:W-:Y:S02]  /*1a80*/  SHF.L.U32 R26, R5, 0x10, RZ ;  /* 0x00000010051a7819 */ /* 0x001fe400000006ff */
[----:B------:R-:W-:Y:S02]  /*1a90*/  SHF.L.U32 R14, R14, 0x10, RZ ;  /* 0x000000100e0e7819 */ /* 0x000fe400000006ff */
[----:B------:R-:W-:Y:S02]  /*1aa0*/  ISETP.NE.AND P4, PT, RZ, UR10, PT ;  /* 0x0000000aff007c0c */ /* 0x000fe4000bf85270 */
[----:B------:R-:W-:Y:S02]  /*1ab0*/  ISETP.GE.U32.AND P2, PT, R18, UR12, PT ;  /* 0x0000000c12007c0c */ /* 0x000fe4000bf46070 */
[C---:B---3--:R-:W-:Y:S02]  /*1ac0*/  PRMT R29, R6.reuse, 0x7632, R29 ;  /* 0x00007632061d7816 */ /* 0x048fe4000000001d */
[----:B------:R-:W-:-:S02]  /*1ad0*/  SHF.L.U32 R6, R6, 0x10, RZ ;  /* 0x0000001006067819 */ /* 0x000fc400000006ff */
[----:B------:R-:W-:Y:S02]  /*1ae0*/  SHF.L.U32 R29, R29, 0x10, RZ ;  /* 0x000000101d1d7819 */ /* 0x000fe400000006ff */
[----:B------:R-:W-:-:S04]  /*1af0*/  ISETP.GE.AND.EX P2, PT, R2, UR13, PT, P2 ;  /* 0x0000000d02007c0c */ /* 0x000fc8000bf46320 */
[----:B------:R-:W-:Y:S01]  /*1b00*/  ISETP.GT.U32.OR P2, PT, R4, 0x1df, P2 ;  /* 0x000001df0400780c */ /* 0x000fe20001744470 */
[----:B-1----:R-:W-:Y:S01]  /*1b10*/  FMUL.FTZ R15, R12, UR6 ;  /* 0x000000060c0f7c20 */ /* 0x002fe20008410000 */
[----:B------:R-:W-:-:S03]  /*1b20*/  MOV R12, 0x3f800000 ;  /* 0x3f800000000c7802 */ /* 0x000fc60000000f00 */
[C---:B------:R-:W-:Y:S01]  /*1b30*/  FMUL.FTZ R21, R15.reuse, R15 ;  /* 0x0000000f0f157220 */ /* 0x040fe20000410000 */
[C---:B------:R-:W-:Y:S01]  /*1b40*/  FADD.FTZ R27, -R15.reuse, R14 ;  /* 0x0000000e0f1b7221 */ /* 0x040fe20000010100 */
[----:B------:R-:W-:Y:S01]  /*1b50*/  FADD.FTZ R29, -R15, R29 ;  /* 0x0000001d0f1d7221 */ /* 0x000fe20000010100 */
[----:B------:R-:W-:Y:S01]  /*1b60*/  FADD.FTZ R26, R26, -R15 ;  /* 0x8000000f1a1a7221 */ /* 0x000fe20000010000 */
[----:B------:R-:W-:Y:S01]  /*1b70*/  FFMA.FTZ R21, R13, UR6, -R21 ;  /* 0x000000060d157c23 */ /* 0x000fe20008010815 */
[C---:B------:R-:W-:Y:S02]  /*1b80*/  PRMT R13, R7.reuse, 0x7632, R13 ;  /* 0x00007632070d7816 */ /* 0x040fe4000000000d */
[----:B------:R-:W-:Y:S02]  /*1b90*/  SHF.L.U32 R7, R7, 0x10, RZ ;  /* 0x0000001007077819 */ /* 0x000fe400000006ff */
[----:B------:R-:W-:Y:S02]  /*1ba0*/  FSETP.GTU.FTZ.AND P1, PT, R21, RZ, PT ;  /* 0x000000ff1500720b */ /* 0x000fe40003f3c000 */
[----:B------:R-:W-:-:S11]  /*1bb0*/  SHF.L.U32 R13, R13, 0x10, RZ ;  /* 0x000000100d0d7819 */ /* 0x000fd600000006ff */
[----:B------:R-:W0:Y:S02]  /*1bc0*/  @P1 LDC R28, c[0x0][0x238] ;  /* 0x00008e00ff1c1b82 */ /* 0x000e240000000800 */
[--C-:B0-----:R-:W-:Y:S01]  /*1bd0*/  @P1 FADD.FTZ R21, R21, R28.reuse ;  /* 0x0000001c15151221 */ /* 0x101fe20000010000 */
[----:B------:R-:W-:Y:S01]  /*1be0*/  PRMT R28, R5, 0x7632, R28 ;  /* 0x00007632051c7816 */ /* 0x000fe2000000001c */
[----:B------:R-:W-:Y:S01]  /*1bf0*/  FADD.FTZ R5, R7, -R15 ;  /* 0x8000000f07057221 */ /* 0x000fe20000010000 */
[----:B------:R-:W-:Y:S01]  /*1c00*/  FADD.FTZ R7, -R15, R13 ;  /* 0x0000000d0f077221 */ /* 0x000fe20000010100 */
[----:B------:R0:W1:Y:S01]  /*1c10*/  @P1 MUFU.RSQ R12, R21 ;  /* 0x00000015000c1308 */ /* 0x0000620000001400 */
[----:B------:R-:W-:Y:S01]  /*1c20*/  SHF.L.U32 R28, R28, 0x10, RZ ;  /* 0x000000101c1c7819 */ /* 0x000fe200000006ff */
[--C-:B------:R-:W-:Y:S01]  /*1c30*/  FADD.FTZ R13, R0, -R15.reuse ;  /* 0x8000000f000d7221 */ /* 0x100fe20000010000 */
[----:B0-----:R-:W-:-:S03]  /*1c40*/  FADD.FTZ R21, R6, -R15 ;  /* 0x8000000f06157221 */ /* 0x001fc60000010000 */
[----:B------:R-:W-:Y:S01]  /*1c50*/  FADD.FTZ R6, -R15, R28 ;  /* 0x0000001c0f067221 */ /* 0x000fe20000010100 */
[-C--:B-1----:R-:W-:Y:S01]  /*1c60*/  FMUL.FTZ R5, R5, R12.reuse ;  /* 0x0000000c05057220 */ /* 0x082fe20000410000 */
[-C--:B------:R-:W-:Y:S01]  /*1c70*/  FMUL.FTZ R15, R13, R12.reuse ;  /* 0x0000000c0d0f7220 */ /* 0x080fe20000410000 */
[-C--:B------:R-:W-:Y:S01]  /*1c80*/  FMUL.FTZ R21, R21, R12.reuse ;  /* 0x0000000c15157220 */ /* 0x080fe20000410000 */
[-C--:B------:R-:W-:Y:S01]  /*1c90*/  FMUL.FTZ R26, R26, R12.reuse ;  /* 0x0000000c1a1a7220 */ /* 0x080fe20000410000 */
[-C--:B------:R-:W-:Y:S01]  /*1ca0*/  FMUL.FTZ R28, R27, R12.reuse ;  /* 0x0000000c1b1c7220 */ /* 0x080fe20000410000 */
[-C--:B------:R-:W-:Y:S01]  /*1cb0*/  FMUL.FTZ R6, R6, R12.reuse ;  /* 0x0000000c06067220 */ /* 0x080fe20000410000 */
[----:B------:R-:W-:Y:S01]  /*1cc0*/  FMUL.FTZ R7, R7, R12 ;  /* 0x0000000c07077220 */ /* 0x000fe20000410000 */
[C-C-:B--2---:R-:W-:Y:S01]  /*1cd0*/  FFMA.FTZ R13, R8.reuse, R5, R10.reuse ;  /* 0x00000005080d7223 */ /* 0x144fe2000001000a */
[C-C-:B------:R-:W-:Y:S01]  /*1ce0*/  FFMA.FTZ R5, R8.reuse, R15, R10.reuse ;  /* 0x0000000f08057223 */ /* 0x140fe2000001000a */
[C-C-:B------:R-:W-:Y:S01]  /*1cf0*/  FFMA.FTZ R0, R8.reuse, R21, R10.reuse ;  /* 0x0000001508007223 */ /* 0x140fe2000001000a */
[C---:B------:R-:W-:Y:S01]  /*1d00*/  IADD3 R21, R19.reuse, 0x40, RZ ;  /* 0x0000004013157810 */ /* 0x040fe20007ffe0ff */
[----:B------:R-:W-:Y:S01]  /*1d10*/  FFMA.FTZ R26, R8, R26, R10 ;  /* 0x0000001a081a7223 */ /* 0x000fe2000001000a */
[----:B------:R-:W-:Y:S01]  /*1d20*/  IADD3 R15, R19, 0x60, RZ ;  /* 0x00000060130f7810 */ /* 0x000fe20007ffe0ff */
[----:B------:R-:W-:Y:S01]  /*1d30*/  FMUL.FTZ R8, R29, R12 ;  /* 0x0000000c1d087220 */ /* 0x000fe20000410000 */
[----:B------:R-:W-:Y:S01]  /*1d40*/  ISETP.GE.U32.AND P3, PT, R21, UR12, PT ;  /* 0x0000000c15007c0c */ /* 0x000fe2000bf66070 */
[--C-:B------:R-:W-:Y:S01]  /*1d50*/  FFMA.FTZ R28, R9, R28, R11.reuse ;  /* 0x0000001c091c7223 */ /* 0x100fe2000001000b */
[----:B------:R-:W-:Y:S01]  /*1d60*/  ISETP.GE.U32.AND P1, PT, R15, UR12, PT ;  /* 0x0000000c0f007c0c */ /* 0x000fe2000bf26070 */
[C---:B------:R-:W-:Y:S01]  /*1d70*/  FFMA.FTZ R27, R9.reuse, R8, R11 ;  /* 0x00000008091b7223 */ /* 0x040fe2000001000b */
[----:B------:R-:W-:Y:S01]  /*1d80*/  SHF.R.S32.HI R14, RZ, 0x1f, R21 ;  /* 0x0000001fff0e7819 */ /* 0x000fe20000011415 */
[C---:B------:R-:W-:Y:S01]  /*1d90*/  FFMA.FTZ R12, R9.reuse, R6, R11 ;  /* 0x00000006090c7223 */ /* 0x040fe2000001000b */
[----:B------:R-:W-:Y:S01]  /*1da0*/  SHF.R.S32.HI R10, RZ, 0x1f, R15 ;  /* 0x0000001fff0a7819 */ /* 0x000fe2000001140f */
[----:B------:R-:W-:Y:S01]  /*1db0*/  FFMA.FTZ R11, R9, R7, R11 ;  /* 0x00000007090b7223 */ /* 0x000fe2000001000b */
[----:B------:R-:W-:-:S02]  /*1dc0*/  ISETP.GE.AND.EX P3, PT, R14, UR13, PT, P3 ;  /* 0x0000000d0e007c0c */ /* 0x000fc4000bf66330 */
[----:B------:R-:W-:Y:S02]  /*1dd0*/  ISETP.GE.AND.EX P1, PT, R10, UR13, PT, P1 ;  /* 0x0000000d0a007c0c */ /* 0x000fe4000bf26310 */
[C---:B------:R-:W-:Y:S02]  /*1de0*/  ISETP.GT.U32.OR P3, PT, R4.reuse, 0x1df, P3 ;  /* 0x000001df0400780c */ /* 0x040fe40001f64470 */
[----:B------:R-:W-:Y:S01]  /*1df0*/  ISETP.GT.U32.OR P1, PT, R4, 0x1df, P1 ;  /* 0x000001df0400780c */ /* 0x000fe20000f24470 */
[----:B------:R-:W-:-:S12]  /*1e00*/  @!P4 BRA `(.L_x_2043) ;  /* 0x000000000028c947 */ /* 0x000fd80003800000 */
        /* <DEDUP_REMOVED lines=10> */
.L_x_2043:
[----:B------:R-:W-:Y:S04]  /*1eb0*/  BSSY B0, `(.L_x_2044) ;  /* 0x000000e000007945 */ /* 0x000fe80003800000 */
[----:B------:R-:W-:Y:S05]  /*1ec0*/  @!P0 BRA `(.L_x_2045) ;  /* 0x0000000000308947 */ /* 0x000fea0003800000 */
[----:B------:R-:W-:Y:S01]  /*1ed0*/  ULDC.64 UR12, c[0x0][0x270] ;  /* 0x00009c00000c7ab9 */ /* 0x000fe20000000a00 */
[----:B------:R-:W-:Y:S01]  /*1ee0*/  MOV R6, R22 ;  /* 0x0000001600067202 */ /* 0x000fe20000000f00 */
[----:B------:R-:W-:Y:S01]  /*1ef0*/  IMAD R8, R3, UR12, RZ ;  /* 0x0000000c03087c24 */ /* 0x000fe2000f8e02ff */
[----:B------:R-:W-:Y:S02]  /*1f00*/  MOV R7, R25 ;  /* 0x0000001900077202 */ /* 0x000fe40000000f00 */
[----:B------:R-:W-:Y:S01]  /*1f10*/  F2FP.BF16.F32.PACK_AB R11, R11, R13 ;  /* 0x0000000d0b0b723e */ /* 0x000fe200000010ff */
[C---:B------:R-:W-:Y:S02]  /*1f20*/  IMAD R9, R19.reuse, UR13, R8 ;  /* 0x0000000d13097c24 */ /* 0x040fe4000f8e0208 */
[----:B------:R-:W-:Y:S01]  /*1f30*/  IMAD.WIDE.U32 R6, R19, UR12, R6 ;  /* 0x0000000c13067c25 */ /* 0x000fe2000f8e0006 */
[----:B------:R-:W-:-:S04]  /*1f40*/  ULDC.64 UR12, c[0x0][0x210] ;  /* 0x00008400000c7ab9 */ /* 0x000fc80000000a00 */
[----:B------:R-:W-:Y:S02]  /*1f50*/  IADD3 R9, R7, R9, RZ ;  /* 0x0000000907097210 */ /* 0x000fe40007ffe0ff */
[----:B------:R-:W-:-:S04]  /*1f60*/  LEA R8, P5, R6, UR12, 0x1 ;  /* 0x0000000c06087c11 */ /* 0x000fc8000f8a08ff */
[----:B------:R-:W-:-:S05]  /*1f70*/  LEA.HI.X R9, R6, UR13, R9, 0x1, P5 ;  /* 0x0000000d06097c11 */ /* 0x000fca000a8f0c09 */
[----:B------:R0:W-:Y:S04]  /*1f80*/  STG.E desc[UR8][R8.64], R11 ;  /* 0x0000000b08007986 */ /* 0x0001e8000c101908 */
.L_x_2045:
[----:B------:R-:W-:Y:S05]  /*1f90*/  BSYNC B0 ;  /* 0x0000000000007941 */ /* 0x000fea0003800000 */
.L_x_2044:
[----:B------:R-:W-:Y:S05]  /*1fa0*/  @!P4 BRA `(.L_x_2046) ;  /* 0x000000000028c947 */ /* 0x000fea0003800000 */
        /* <DEDUP_REMOVED lines=10> */
.L_x_2046:
[----:B------:R-:W-:Y:S04]  /*2050*/  BSSY B0, `(.L_x_2047) ;  /* 0x000000e000007945 */ /* 0x000fe80003800000 */
[----:B------:R-:W-:Y:S05]  /*2060*/  @P2 BRA `(.L_x_2048) ;  /* 0x0000000000302947 */ /* 0x000fea0003800000 */
[----:B------:R-:W-:Y:S01]  /*2070*/  ULDC.64 UR12, c[0x0][0x270] ;  /* 0x00009c00000c7ab9 */ /* 0x000fe20000000a00 */
[----:B------:R-:W-:Y:S01]  /*2080*/  MOV R6, R22 ;  /* 0x0000001600067202 */ /* 0x000fe20000000f00 */
[----:B0-----:R-:W-:Y:S01]  /*2090*/  IMAD R9, R2, UR12, RZ ;  /* 0x0000000c02097c24 */ /* 0x001fe2000f8e02ff */
        /* <DEDUP_REMOVED lines=9> */
.L_x_2048:
[----:B------:R-:W-:Y:S05]  /*2130*/  BSYNC B0 ;  /* 0x0000000000007941 */ /* 0x000fea0003800000 */
.L_x_2047:
[----:B------:R-:W-:Y:S05]  /*2140*/  @!P4 BRA `(.L_x_2049) ;  /* 0x000000000028c947 */ /* 0x000fea0003800000 */
[----:B------:R-:W-:Y:S01]  /*2150*/  FMUL.FTZ R2, R0, -1.4426950216293334961 ;  /* 0xbfb8aa3b00027820 */ /* 0x000fe20000410000 */
[----:B------:R-:W-:-:S05]  /*2160*/  FMUL.FTZ R6, R27, -1.4426950216293334961 ;  /* 0xbfb8aa3b1b067820 */ /* 0x000fca0000410000 */
[----:B------:R-:W1:Y:S08]  /*2170*/  MUFU.EX2 R2, R2 ;  /* 0x0000000200027308 */ /* 0x000e700000000800 */
[----:B------:R-:W2:Y:S01]  /*2180*/  MUFU.EX2 R6, R6 ;  /* 0x0000000600067308 */ /* 0x000ea20000000800 */
[----:B-1----:R-:W-:-:S07]  /*2190*/  FADD.FTZ R5, R2, 1 ;  /* 0x3f80000002057421 */ /* 0x002fce0000010000 */
[----:B------:R-:W1:Y:S01]  /*21a0*/  MUFU.RCP R5, R5 ;  /* 0x0000000500057308 */ /* 0x000e620000001000 */
[----:B--2---:R-:W-:-:S07]  /*21b0*/  FADD.FTZ R7, R6, 1 ;  /* 0x3f80000006077421 */ /* 0x004fce0000010000 */
[----:B0-----:R-:W0:Y:S01]  /*21c0*/  MUFU.RCP R8, R7 ;  /* 0x0000000700087308 */ /* 0x001e220000001000 */
[----:B-1----:R-:W-:Y:S01]  /*21d0*/  FMUL.FTZ R0, R0, R5 ;  /* 0x0000000500007220 */ /* 0x002fe20000410000 */
[----:B0-----:R-:W-:-:S07]  /*21e0*/  FMUL.FTZ R27, R27, R8 ;  /* 0x000000081b1b7220 */ /* 0x001fce0000410000 */
.L_x_2049:
[----:B------:R-:W-:Y:S04]  /*21f0*/  BSSY B0, `(.L_x_2050) ;  /* 0x000000e000007945 */ /* 0x000fe80003800000 */
[----:B------:R-:W-:Y:S05]  /*2200*/  @P3 BRA `(.L_x_2051) ;  /* 0x0000000000303947 */ /* 0x000fea0003800000 */
[----:B------:R-:W-:Y:S01]  /*2210*/  ULDC.64 UR12, c[0x0][0x270] ;  /* 0x00009c00000c7ab9 */ /* 0x000fe20000000a00 */
[----:B------:R-:W-:Y:S01]  /*2220*/  MOV R6, R22 ;  /* 0x0000001600067202 */ /* 0x000fe20000000f00 */
[----:B------:R-:W-:Y:S01]  /*2230*/  IMAD R14, R14, UR12, RZ ;  /* 0x0000000c0e0e7c24 */ /* 0x000fe2000f8e02ff */
[----:B------:R-:W-:Y:S02]  /*2240*/  MOV R7, R25 ;  /* 0x0000001900077202 */ /* 0x000fe40000000f00 */
[----:B------:R-:W-:Y:S01]  /*2250*/  F2FP.BF16.F32.PACK_AB R27, R27, R0 ;  /* 0x000000001b1b723e */ /* 0x000fe200000010ff */
[----:B------:R-:W-:-:S04]  /*2260*/  IMAD.WIDE.U32 R6, R21, UR12, R6 ;  /* 0x0000000c15067c25 */ /* 0x000fc8000f8e0006 */
[----:B------:R-:W-:Y:S01]  /*2270*/  IMAD R21, R21, UR13, R14 ;  /* 0x0000000d15157c24 */ /* 0x000fe2000f8e020e */
[----:B------:R-:W-:Y:S02]  /*2280*/  ULDC.64 UR12, c[0x0][0x210] ;  /* 0x00008400000c7ab9 */ /* 0x000fe40000000a00 */
[----:B01----:R-:W-:Y:S02]  /*2290*/  LEA R8, P2, R6, UR12, 0x1 ;  /* 0x0000000c06087c11 */ /* 0x003fe4000f8408ff */
[----:B------:R-:W-:-:S04]  /*22a0*/  IADD3 R21, R7, R21, RZ ;  /* 0x0000001507157210 */ /* 0x000fc80007ffe0ff */
[----:B------:R-:W-:-:S05]  /*22b0*/  LEA.HI.X R9, R6, UR13, R21, 0x1, P2 ;  /* 0x0000000d06097c11 */ /* 0x000fca00090f0c15 */
[----:B------:R2:W-:Y:S02]  /*22c0*/  STG.E desc[UR8][R8.64], R27 ;  /* 0x0000001b08007986 */ /* 0x0005e4000c101908 */
.L_x_2051:
[----:B------:R-:W-:Y:S05]  /*22d0*/  BSYNC B0 ;  /* 0x0000000000007941 */ /* 0x000fea0003800000 */
.L_x_2050:
[----:B------:R-:W-:Y:S05]  /*22e0*/  @!P4 BRA `(.L_x_2052) ;  /* 0x000000000028c947 */ /* 0x000fea0003800000 */
[----:B------:R-:W-:Y:S01]  /*22f0*/  FMUL.FTZ R6, R12, -1.4426950216293334961 ;  /* 0xbfb8aa3b0c067820 */ /* 0x000fe20000410000 */
[----:B------:R-:W-:-:S05]  /*2300*/  FMUL.FTZ R0, R26, -1.4426950216293334961 ;  /* 0xbfb8aa3b1a007820 */ /* 0x000fca0000410000 */
[----:B------:R-:W3:Y:S08]  /*2310*/  MUFU.EX2 R6, R6 ;  /* 0x0000000600067308 */ /* 0x000ef00000000800 */
[----:B------:R-:W4:Y:S01]  /*2320*/  MUFU.EX2 R0, R0 ;  /* 0x0000000000007308 */ /* 0x000f220000000800 */
[----:B---3--:R-:W-:-:S07]  /*2330*/  FADD.FTZ R7, R6, 1 ;  /* 0x3f80000006077421 */ /* 0x008fce0000010000 */
[----:B------:R-:W3:Y:S01]  /*2340*/  MUFU.RCP R7, R7 ;  /* 0x0000000700077308 */ /* 0x000ee20000001000 */
[----:B----4-:R-:W-:-:S07]  /*2350*/  FADD.FTZ R2, R0, 1 ;  /* 0x3f80000000027421 */ /* 0x010fce0000010000 */
[----:B-1----:R-:W1:Y:S01]  /*2360*/  MUFU.RCP R5, R2 ;  /* 0x0000000200057308 */ /* 0x002e620000001000 */
[----:B---3--:R-:W-:Y:S01]  /*2370*/  FMUL.FTZ R12, R12, R7 ;  /* 0x000000070c0c7220 */ /* 0x008fe20000410000 */
[----:B-1----:R-:W-:-:S07]  /*2380*/  FMUL.FTZ R26, R26, R5 ;  /* 0x000000051a1a7220 */ /* 0x002fce0000410000 */
.L_x_2052:
[----:B------:R-:W-:Y:S04]  /*2390*/  BSSY B0, `(.L_x_2053) ;  /* 0x000000e000007945 */ /* 0x000fe80003800000 */
[----:B------:R-:W-:Y:S05]  /*23a0*/  @P1 BRA `(.L_x_2054) ;  /* 0x0000000000301947 */ /* 0x000fea0003800000 */
[----:B------:R-:W-:Y:S01]  /*23b0*/  ULDC.64 UR12, c[0x0][0x270] ;  /* 0x00009c00000c7ab9 */ /* 0x000fe20000000a00 */
[----:B------:R-:W-:Y:S01]  /*23c0*/  MOV R6, R22 ;  /* 0x0000001600067202 */ /* 0x000fe20000000f00 */
[----:B------:R-:W-:Y:S01]  /*23d0*/  IMAD R10, R10, UR12, RZ ;  /* 0x0000000c0a0a7c24 */ /* 0x000fe2000f8e02ff */
[----:B------:R-:W-:Y:S02]  /*23e0*/  MOV R7, R25 ;  /* 0x0000001900077202 */ /* 0x000fe40000000f00 */
[----:B-1----:R-:W-:Y:S01]  /*23f0*/  F2FP.BF16.F32.PACK_AB R5, R12, R26 ;  /* 0x0000001a0c05723e */ /* 0x002fe200000010ff */
[----:B------:R-:W-:-:S04]  /*2400*/  IMAD.WIDE.U32 R6, R15, UR12, R6 ;  /* 0x0000000c0f067c25 */ /* 0x000fc8000f8e0006 */
[----:B------:R-:W-:Y:S01]  /*2410*/  IMAD R15, R15, UR13, R10 ;  /* 0x0000000d0f0f7c24 */ /* 0x000fe2000f8e020a */
[----:B------:R-:W-:Y:S02]  /*2420*/  ULDC.64 UR12, c[0x0][0x210] ;  /* 0x00008400000c7ab9 */ /* 0x000fe40000000a00 */
[----:B0-2---:R-:W-:Y:S02]  /*2430*/  LEA R8, P1, R6, UR12, 0x1 ;  /* 0x0000000c06087c11 */ /* 0x005fe4000f8208ff */
[----:B------:R-:W-:-:S04]  /*2440*/  IADD3 R15, R7, R15, RZ ;  /* 0x0000000f070f7210 */ /* 0x000fc80007ffe0ff */
[----:B------:R-:W-:-:S05]  /*2450*/  LEA.HI.X R9, R6, UR13, R15, 0x1, P1 ;  /* 0x0000000d06097c11 */ /* 0x000fca00088f0c0f */
[----:B------:R3:W-:Y:S02]  /*2460*/  STG.E desc[UR8][R8.64], R5 ;  /* 0x0000000508007986 */ /* 0x0007e4000c101908 */
.L_x_2054:
[----:B------:R-:W-:Y:S05]  /*2470*/  BSYNC B0 ;  /* 0x0000000000007941 */ /* 0x000fea0003800000 */
.L_x_2053:
[----:B-1-3--:R-:W1:Y:S01]  /*2480*/  LDC R5, c[0x0][0x10] ;  /* 0x00000400ff057b82 */ /* 0x00ae620000000800 */
[----:B------:R-:W-:Y:S02]  /*2490*/  IADD3 R16, R16, 0x1, RZ ;  /* 0x0000000110107810 */ /* 0x000fe40007ffe0ff */
[----:B-1----:R-:W-:-:S04]  /*24a0*/  IADD3 R20, R5, R20, RZ ;  /* 0x0000001405147210 */ /* 0x002fc80007ffe0ff */
[----:B------:R-:W-:-:S13]  /*24b0*/  ISETP.GE.AND P1, PT, R20, UR4, PT ;  /* 0x0000000414007c0c */ /* 0x000fda000bf26270 */
[----:B------:R-:W-:Y:S05]  /*24c0*/  @!P1 BRA `(.L_x_2055) ;  /* 0xffffffdc00409947 */ /* 0x000fea000383ffff */
[----:B------:R-:W-:Y:S05]  /*24d0*/  EXIT ;  /* 0x000000000000794d */ /* 0x000fea0003800000 */
.L_x_2056:
        /* <DEDUP_REMOVED lines=10> */
.L_x_3288:


//--------------------- .text._Z35group_norm_nhwc_fwd_one_pass_kernelI11Bf16IOFp32WLi256ELi30ELi480EEv26Group_norm_nhwc_fwd_params --------------------------
	.section	.text._Z35group_norm_nhwc_fwd_one_pass_kernelI11Bf16IOFp32WLi256ELi30ELi480EEv26Group_norm_nhwc_fwd_params,"ax",@progbits
	.align	128
        .global         _Z35group_norm_nhwc_fwd_one_pass_kernelI11Bf16IOFp32WLi256ELi30ELi480EEv26Group_norm_nhwc_fwd_params
        .type           _Z35group_norm_nhwc_fwd_one_pass_kernelI11Bf16IOFp32WLi256ELi30ELi480EEv26Group_norm_nhwc_fwd_params,@function
        .size           _Z35group_norm_nhwc_fwd_one_pass_kernelI11Bf16IOFp32WLi256ELi30ELi480EEv26Group_norm_nhwc_fwd_params,(.L_x_3289 - _Z35group_norm_nhwc_fwd_one_pass_kernelI11Bf16IOFp32WLi256ELi30ELi480EEv26Group_norm_nhwc_fwd_params)
        .other          _Z35group_norm_nhwc_fwd_one_pass_kernelI11Bf16IOFp32WLi256ELi30ELi480EEv26Group_norm_nhwc_fwd_params,@"STO_CUDA_ENTRY STV_DEFAULT"
_Z35group_norm_nhwc_fwd_one_pass_kernelI11Bf16IOFp32WLi256ELi30ELi480EEv26Group_norm_nhwc_fwd_params:
.text._Z35group_norm_nhwc_fwd_one_pass_kernelI11Bf16IOFp32WLi256ELi30ELi480EEv26Group_norm_nhwc_fwd_params:
        /* <DEDUP_REMOVED lines=9> */
[----:B------:R-:W-:Y:S01]  /*0090*/  UMOV UR5, 0x400 ;  /* 0x0000040000057882 */ /* 0x000fe20000000000 */
[----:B------:R-:W-:Y:S01]  /*00a0*/  ULDC.64 UR8, c[0x0][0x278] ;  /* 0x00009e0000087ab9 */ /* 0x000fe20000000a00 */
[----:B------:R-:W-:-:S05]  /*00b0*/  ULDC.U8 UR10, c[0x0][0x28c] ;  /* 0x0000a300000a7ab9 */ /* 0x000fca0000000000 */
[----:B------:R-:W1:Y:S08]  /*00c0*/  LDC R4, c[0x0][0x294] ;  /* 0x0000a500ff047b82 */ /* 0x000e700000000800 */
[----:B------:R-:W2:Y:S01]  /*00d0*/  S2UR UR6, SR_CgaCtaId ;  /* 0x00000000000679c3 */ /* 0x000ea20000008800 */
[C---:B0-----:R-:W-:Y:S01]  /*00e0*/  IMAD.WIDE.U32 R2, R0.reuse, -0x77777777, RZ ;  /* 0x8888888900027825 */ /* 0x041fe200078e00ff */
[----:B------:R-:W-:-:S04]  /*00f0*/  ISETP.GE.U32.AND P4, PT, R0, 0x1e0, PT ;  /* 0x000001e00000780c */ /* 0x000fc80003f86070 */
[----:B------:R-:W-:Y:S01]  /*0100*/  SHF.R.U32.HI R5, RZ, 0x3, R3 ;  /* 0x00000003ff057819 */ /* 0x000fe20000011603 */
[----:B------:R-:W0:Y:S01]  /*0110*/  S2R R2, SR_LANEID ;  /* 0x0000000000027919 */ /* 0x000e220000000000 */
[--C-:B------:R-:W-:Y:S01]  /*0120*/  SHF.R.S32.HI R3, RZ, 0x1f, R0.reuse ;  /* 0x0000001fff037819 */ /* 0x100fe20000011400 */
[----:B--2---:R-:W-:Y:S02]  /*0130*/  ULEA UR5, UR6, UR5, 0x18 ;  /* 0x0000000506057291 */ /* 0x004fe4000f8ec03f */
[----:B-1----:R-:W-:Y:S01]  /*0140*/  IMAD R31, R4, UR7, R5 ;  /* 0x00000007041f7c24 */ /* 0x002fe2000f8e0205 */
[----:B------:R-:W-:Y:S01]  /*0150*/  LEA.HI R6, R3, R0, RZ, 0x5 ;  /* 0x0000000003067211 */ /* 0x000fe200078f28ff */
[----:B------:R-:W-:-:S03]  /*0160*/  IMAD R10, R5, -0xf, R0 ;  /* 0xfffffff1050a7824 */ /* 0x000fc600078e0200 */
[C---:B------:R-:W-:Y:S02]  /*0170*/  IADD3 R3, R31.reuse, 0x20, RZ ;  /* 0x000000201f037810 */ /* 0x040fe40007ffe0ff */
[C---:B------:R-:W-:Y:S02]  /*0180*/  IADD3 R4, R31.reuse, 0x40, RZ ;  /* 0x000000401f047810 */ /* 0x040fe40007ffe0ff */
[C---:B------:R-:W-:Y:S02]  /*0190*/  IADD3 R5, R31.reuse, 0x60, RZ ;  /* 0x000000601f057810 */ /* 0x040fe40007ffe0ff */
[----:B------:R-:W-:Y:S02]  /*01a0*/  SHF.R.S32.HI R12, RZ, 0x5, R6 ;  /* 0x00000005ff0c7819 */ /* 0x000fe40000011406 */
[----:B------:R-:W-:Y:S02]  /*01b0*/  ISETP.LT.U32.AND P1, PT, R31, UR8, PT ;  /* 0x000000081f007c0c */ /* 0x000fe4000bf21070 */
[----:B------:R-:W-:-:S02]  /*01c0*/  SHF.R.S32.HI R7, RZ, 0x1f, R31 ;  /* 0x0000001fff077819 */ /* 0x000fc4000001141f */
[----:B------:R-:W-:Y:S02]  /*01d0*/  ISETP.LT.U32.AND P2, PT, R3, UR8, PT ;  /* 0x0000000803007c0c */ /* 0x000fe4000bf41070 */
[----:B------:R-:W-:Y:S02]  /*01e0*/  ISETP.LT.U32.AND P3, PT, R4, UR8, PT ;  /* 0x0000000804007c0c */ /* 0x000fe4000bf61070 */
[----:B------:R-:W-:Y:S02]  /*01f0*/  SHF.R.S32.HI R9, RZ, 0x1f, R3 ;  /* 0x0000001fff097819 */ /* 0x000fe40000011403 */
[----:B------:R-:W-:Y:S02]  /*0200*/  SHF.R.S32.HI R11, RZ, 0x1f, R4 ;  /* 0x0000001fff0b7819 */ /* 0x000fe40000011404 */
[----:B------:R-:W-:Y:S01]  /*0210*/  MOV R6, R8 ;  /* 0x0000000800067202 */ /* 0x000fe20000000f00 */
[----:B------:R-:W-:Y:S01]  /*0220*/  HFMA2.MMA R8, -RZ, RZ, 0, 0 ;  /* 0x00000000ff087435 */ /* 0x000fe200000001ff */
[----:B------:R-:W-:-:S02]  /*0230*/  ISETP.LT.U32.AND P0, PT, R5, UR8, PT ;  /* 0x0000000805007c0c */ /* 0x000fc4000bf01070 */
[----:B------:R-:W-:Y:S02]  /*0240*/  SHF.R.S32.HI R13, RZ, 0x1f, R5 ;  /* 0x0000001fff0d7819 */ /* 0x000fe40000011405 */
[----:B------:R-:W-:Y:S02]  /*0250*/  SHF.L.U32 R10, R10, 0x1, RZ ;  /* 0x000000010a0a7819 */ /* 0x000fe400000006ff */
[----:B------:R-:W-:Y:S02]  /*0260*/  LEA R12, R12, UR5, 0x3 ;  /* 0x000000050c0c7c11 */ /* 0x000fe4000f8e18ff */
[----:B------:R-:W-:Y:S02]  /*0270*/  IADD3 R14, R31, 0xe0, RZ ;  /* 0x000000e01f0e7810 */ /* 0x000fe40007ffe0ff */
[----:B------:R-:W-:Y:S02]  /*0280*/  ISETP.LT.AND.EX P1, PT, R7, UR9, !P4, P1 ;  /* 0x0000000907007c0c */ /* 0x000fe4000e721310 */
[----:B------:R-:W-:-:S02]  /*0290*/  ISETP.LT.AND.EX P2, PT, R9, UR9, !P4, P2 ;  /* 0x0000000909007c0c */ /* 0x000fc4000e741320 */
[----:B------:R-:W-:Y:S02]  /*02a0*/  ISETP.LT.AND.EX P3, PT, R11, UR9, !P4, P3 ;  /* 0x000000090b007c0c */ /* 0x000fe4000e761330 */
[----:B------:R-:W-:Y:S01]  /*02b0*/  ISETP.LT.AND.EX P4, PT, R13, UR9, !P4, P0 ;  /* 0x000000090d007c0c */ /* 0x000fe2000e781300 */
[----:B0-----:R-:W-:-:S12]  /*02c0*/  ULDC.64 UR8, c[0x0][0x208] ;  /* 0x0000820000087ab9 */ /* 0x001fd80000000a00 */
.L_x_2093:
[----:B01----:R-:W0:Y:S01]  /*02d0*/  LDC R21, c[0x0][0x288] ;  /* 0x0000a200ff157b82 */ /* 0x003e220000000800 */
[----:B------:R-:W-:Y:S01]  /*02e0*/  IABS R20, R6 ;  /* 0x0000000600147213 */ /* 0x000fe20000000000 */
[----:B------:R-:W-:Y:S01]  /*02f0*/  ULDC.64 UR12, c[0x0][0x280] ;  /* 0x0000a000000c7ab9 */ /* 0x000fe20000000a00 */
[----:B------:R-:W-:-:S05]  /*0300*/  ULDC.64 UR14, c[0x0][0x278] ;  /* 0x00009e00000e7ab9 */ /* 0x000fca0000000a00 */
[----:B------:R-:W1:Y:S08]  /*0310*/  @P1 LDC.64 R28, c[0x0][0x220] ;  /* 0x00008800ff1c1b82 */ /* 0x000e700000000a00 */
[----:B------:R-:W2:Y:S01]  /*0320*/  @P2 LDC.64 R24, c[0x0][0x270] ;  /* 0x00009c00ff182b82 */ /* 0x000ea20000000a00 */
[----:B0-----:R-:W-:-:S07]  /*0330*/  IABS R18, R21 ;  /* 0x0000001500127213 */ /* 0x001fce0000000000 */
[----:B------:R-:W0:Y:S01]  /*0340*/  @P3 LDC.64 R34, c[0x0][0x270] ;  /* 0x00009c00ff223b82 */ /* 0x000e220000000a00 */
[----:B------:R-:W3:Y:S07]  /*0350*/  I2F.RP R15, R18 ;  /* 0x00000012000f7306 */ /* 0x000eee0000209400 */
[----:B------:R-:W4:Y:S08]  /*0360*/  @P2 LDC.64 R32, c[0x0][0x220] ;  /* 0x00008800ff202b82 */ /* 0x000f300000000a00 */
[----:B------:R-:W5:Y:S01]  /*0370*/  @P4 LDC.64 R22, c[0x0][0x270] ;  /* 0x00009c00ff164b82 */ /* 0x000f620000000a00 */
[----:B---3--:R-:W3:Y:S01]  /*0380*/  MUFU.RCP R15, R15 ;  /* 0x0000000f000f7308 */ /* 0x008ee20000001000 */
[----:B0-----:R-:W-:-:S04]  /*0390*/  @P3 IMAD R26, R11, R34, RZ ;  /* 0x000000220b1a3224 */ /* 0x001fc800078e02ff */
[----:B------:R-:W-:Y:S02]  /*03a0*/  @P3 IMAD R45, R4, R35, R26 ;  /* 0x00000023042d3224 */ /* 0x000fe400078e021a */
[----:B------:R-:W0:Y:S01]  /*03b0*/  @P4 LDC.64 R26, c[0x0][0x220] ;  /* 0x00008800ff1a4b82 */ /* 0x000e220000000a00 */
[----:B---3--:R-:W-:-:S04]  /*03c0*/  IADD3 R16, R15, 0xffffffe, RZ ;  /* 0x0ffffffe0f107810 */ /* 0x008fc80007ffe0ff */
[----:B------:R3:W1:Y:S01]  /*03d0*/  F2I.FTZ.U32.TRUNC.NTZ R17, R16 ;  /* 0x0000001000117305 */ /* 0x000662000021f000 */
[----:B-----5:R-:W-:Y:S01]  /*03e0*/  @P4 IMAD R36, R13, R22, RZ ;  /* 0x000000160d244224 */ /* 0x020fe200078e02ff */
[----:B---3--:R-:W-:Y:S02]  /*03f0*/  MOV R16, RZ ;  /* 0x000000ff00107202 */ /* 0x008fe40000000f00 */
[----:B-1----:R-:W-:-:S05]  /*0400*/  IADD3 R19, RZ, -R17, RZ ;  /* 0x80000011ff137210 */ /* 0x002fca0007ffe0ff */
[----:B------:R-:W-:-:S04]  /*0410*/  IMAD R19, R19, R18, RZ ;  /* 0x0000001213137224 */ /* 0x000fc800078e02ff */
[----:B------:R-:W-:Y:S01]  /*0420*/  IMAD.HI.U32 R17, R17, R19, R16 ;  /* 0x0000001311117227 */ /* 0x000fe200078e0010 */
[----:B------:R-:W-:Y:S02]  /*0430*/  MOV R19, R20 ;  /* 0x0000001400137202 */ /* 0x000fe40000000f00 */
[----:B------:R-:W-:-:S03]  /*0440*/  SHF.R.S32.HI R20, RZ, 0x1f, R10 ;  /* 0x0000001fff147819 */ /* 0x000fc6000001140a */
[----:B------:R-:W-:-:S05]  /*0450*/  IMAD.HI.U32 R17, R17, R19, RZ ;  /* 0x0000001311117227 */ /* 0x000fca00078e00ff */
[----:B------:R-:W-:-:S05]  /*0460*/  IADD3 R15, -R17, RZ, RZ ;  /* 0x000000ff110f7210 */ /* 0x000fca0007ffe1ff */
[----:B------:R-:W-:-:S05]  /*0470*/  IMAD R15, R18, R15, R19 ;  /* 0x0000000f120f7224 */ /* 0x000fca00078e0213 */
[----:B------:R-:W-:-:S13]  /*0480*/  ISETP.GT.U32.AND P6, PT, R18, R15, PT ;  /* 0x0000000f1200720c */ /* 0x000fda0003fc4070 */
[-C--:B------:R-:W-:Y:S02]  /*0490*/  @!P6 IADD3 R15, R15, -R18.reuse, RZ ;  /* 0x800000120f0fe210 */ /* 0x080fe40007ffe0ff */
[----:B------:R-:W-:Y:S02]  /*04a0*/  @!P6 IADD3 R17, R17, 0x1, RZ ;  /* 0x000000011111e810 */ /* 0x000fe40007ffe0ff */
[----:B------:R-:W-:Y:S02]  /*04b0*/  ISETP.GE.U32.AND P0, PT, R15, R18, PT ;  /* 0x000000120f00720c */ /* 0x000fe40003f06070 */
[----:B------:R-:W-:Y:S01]  /*04c0*/  LOP3.LUT R15, R6, R21, RZ, 0x3c, !PT ;  /* 0x00000015060f7212 */ /* 0x000fe200078e3cff */
[----:B------:R-:W1:Y:S01]  /*04d0*/  LDC R18, c[0x0][0x294] ;  /* 0x0000a500ff127b82 */ /* 0x000e620000000800 */
[----:B------:R-:W-:Y:S02]  /*04e0*/  ISETP.NE.AND P6, PT, R21, RZ, PT ;  /* 0x000000ff1500720c */ /* 0x000fe40003fc5270 */
[----:B------:R-:W-:-:S07]  /*04f0*/  ISETP.GE.AND P5, PT, R15, RZ, PT ;  /* 0x000000ff0f00720c */ /* 0x000fce0003fa6270 */
[----:B------:R-:W-:-:S04]  /*0500*/  @P0 IADD3 R17, R17, 0x1, RZ ;  /* 0x0000000111110810 */ /* 0x000fc80007ffe0ff */
[----:B------:R-:W-:Y:S01]  /*0510*/  MOV R19, R17 ;  /* 0x0000001100137202 */ /* 0x000fe20000000f00 */
[----:B------:R-:W-:-:S03]  /*0520*/  IMAD.WIDE.U32 R16, R0, -0x77777777, RZ ;  /* 0x8888888900107825 */ /* 0x000fc600078e00ff */
[----:B------:R-:W-:Y:S02]  /*0530*/  @!P5 IADD3 R19, -R19, RZ, RZ ;  /* 0x000000ff1313d210 */ /* 0x000fe40007ffe1ff */
[----:B------:R-:W-:Y:S02]  /*0540*/  @!P6 LOP3.LUT R19, RZ, R21, RZ, 0x33, !PT ;  /* 0x00000015ff13e212 */ /* 0x000fe400078e33ff */
[----:B------:R-:W-:Y:S02]  /*0550*/  SHF.R.U32.HI R15, RZ, 0x3, R17 ;  /* 0x00000003ff0f7819 */ /* 0x000fe40000011611 */
[----:B------:R-:W-:Y:S01]  /*0560*/  IADD3 R37, -R19, RZ, RZ ;  /* 0x000000ff13257210 */ /* 0x000fe20007ffe1ff */
[----:B------:R-:W3:Y:S02]  /*0570*/  @P1 LDC.64 R16, c[0x0][0x270] ;  /* 0x00009c00ff101b82 */ /* 0x000ee40000000a00 */
[----:B-1----:R-:W-:Y:S01]  /*0580*/  IMAD R15, R18, UR7, R15 ;  /* 0x00000007120f7c24 */ /* 0x002fe2000f8e020f */
[----:B------:R-:W-:Y:S01]  /*0590*/  SHF.R.S32.HI R18, RZ, 0x1f, R19 ;  /* 0x0000001fff127819 */ /* 0x000fe20000011413 */
[----:B------:R-:W-:-:S03]  /*05a0*/  IMAD R37, R21, R37, R6 ;  /* 0x0000002515257224 */ /* 0x000fc600078e0206 */
[----:B------:R-:W-:Y:S01]  /*05b0*/  IADD3 R41, R15, 0x80, RZ ;  /* 0x000000800f297810 */ /* 0x000fe20007ffe0ff */
[----:B------:R-:W-:Y:S01]  /*05c0*/  IMAD R37, R37, 0x1e, RZ ;  /* 0x0000001e25257824 */ /* 0x000fe200078e02ff */
[----:B------:R-:W-:Y:S01]  /*05d0*/  IADD3 R38, R15, 0xa0, RZ ;  /* 0x000000a00f267810 */ /* 0x000fe20007ffe0ff */
[----:B------:R-:W-:Y:S01]  /*05e0*/  IMAD R18, R18, UR12, RZ ;  /* 0x0000000c12127c24 */ /* 0x000fe2000f8e02ff */
[----:B------:R-:W-:Y:S02]  /*05f0*/  ISETP.GE.U32.AND P5, PT, R41, UR14, PT ;  /* 0x0000000e29007c0c */ /* 0x000fe4000bfa6070 */
[----:B------:R-:W-:Y:S01]  /*0600*/  IADD3 R48, P0, R10, R37, RZ ;  /* 0x000000250a307210 */ /* 0x000fe20007f1e0ff */
[----:B------:R-:W-:Y:S01]  /*0610*/  IMAD R51, R19, UR13, R18 ;  /* 0x0000000d13337c24 */ /* 0x000fe2000f8e0212 */
[----:B------:R-:W-:Y:S02]  /*0620*/  SHF.R.S32.HI R43, RZ, 0x1f, R41 ;  /* 0x0000001fff2b7819 */ /* 0x000fe40000011429 */
[----:B------:R-:W-:-:S02]  /*0630*/  LEA.HI.X.SX32 R49, R37, R20, 0x1, P0 ;  /* 0x0000001425317211 */ /* 0x000fc400000f0eff */
[----:B------:R-:W-:Y:S02]  /*0640*/  ISETP.GE.AND.EX P5, PT, R43, UR15, PT, P5 ;  /* 0x0000000f2b007c0c */ /* 0x000fe4000bfa6350 */
[----:B------:R-:W-:Y:S01]  /*0650*/  ISETP.GE.U32.AND P0, PT, R38, UR14, PT ;  /* 0x0000000e26007c0c */ /* 0x000fe2000bf06070 */
[----:B------:R-:W-:Y:S01]  /*0660*/  IMAD.WIDE.U32 R48, R19, UR12, R48 ;  /* 0x0000000c13307c25 */ /* 0x000fe2000f8e0030 */
[----:B------:R-:W-:Y:S02]  /*0670*/  ISETP.LT.U32.AND P5, PT, R0, 0x1e0, !P5 ;  /* 0x000001e00000780c */ /* 0x000fe40006fa1070 */
[----:B------:R-:W-:Y:S01]  /*0680*/  SHF.R.S32.HI R39, RZ, 0x1f, R38 ;  /* 0x0000001fff277819 */ /* 0x000fe20000011426 */
[----:B---3--:R-:W-:Y:S01]  /*0690*/  @P1 IMAD R18, R7, R16, RZ ;  /* 0x0000001007121224 */ /* 0x008fe200078e02ff */
[----:B------:R-:W-:Y:S02]  /*06a0*/  IADD3 R51, R49, R51, RZ ;  /* 0x0000003331337210 */ /* 0x000fe40007ffe0ff */
[----:B------:R-:W-:Y:S01]  /*06b0*/  @P1 MOV R50, R48 ;  /* 0x0000003000321202 */ /* 0x000fe20000000f00 */
[----:B------:R-:W-:Y:S01]  /*06c0*/  @P1 IMAD R19, R31, R17, R18 ;  /* 0x000000111f131224 */ /* 0x000fe200078e0212 */
[----:B------:R-:W-:Y:S01]  /*06d0*/  ISETP.GE.AND.EX P0, PT, R39, UR15, PT, P0 ;  /* 0x0000000f27007c0c */ /* 0x000fe2000bf06300 */
[----:B--2---:R-:W-:-:S02]  /*06e0*/  @P2 IMAD R18, R9, R24, RZ ;  /* 0x0000001809122224 */ /* 0x004fc400078e02ff */
[----:B------:R-:W-:Y:S01]  /*06f0*/  @P1 IMAD.WIDE.U32 R16, R31, R16, R50 ;  /* 0x000000101f101225 */ /* 0x000fe200078e0032 */
[----:B------:R-:W-:Y:S01]  /*0700*/  ISETP.LT.U32.AND P0, PT, R0, 0x1e0, !P0 ;  /* 0x000001e00000780c */ /* 0x000fe20004701070 */
[----:B------:R-:W1:Y:S03]  /*0710*/  @P3 LDC.64 R30, c[0x0][0x220] ;  /* 0x00008800ff1e3b82 */ /* 0x000e660000000a00 */
[----:B------:R-:W-:Y:S01]  /*0720*/  @P1 IADD3 R17, R17, R19, RZ ;  /* 0x0000001311111210 */ /* 0x000fe20007ffe0ff */
[----:B------:R-:W-:Y:S01]  /*0730*/  @P2 IMAD R19, R3, R25, R18 ;  /* 0x0000001903132224 */ /* 0x000fe200078e0212 */
[----:B------:R-:W-:-:S03]  /*0740*/  @P1 LEA R28, P6, R16, R28, 0x1 ;  /* 0x0000001c101c1211 */ /* 0x000fc600078c08ff */
[----:B------:R-:W2:Y:S01]  /*0750*/  @P5 LDC.64 R20, c[0x0][0x270] ;  /* 0x00009c00ff145b82 */ /* 0x000ea20000000a00 */
[----:B------:R-:W-:Y:S02]  /*0760*/  @P1 LEA.HI.X R29, R16, R29, R17, 0x1, P6 ;  /* 0x0000001d101d1211 */ /* 0x000fe400030f0c11 */
[----:B------:R-:W-:Y:S02]  /*0770*/  @P2 MOV R16, R48 ;  /* 0x0000003000102202 */ /* 0x000fe40000000f00 */
[----:B------:R-:W-:-:S03]  /*0780*/  @P2 MOV R17, R51 ;  /* 0x0000003300112202 */ /* 0x000fc60000000f00 */
[----:B------:R-:W-:Y:S01]  /*0790*/  @P2 IMAD.WIDE.U32 R24, R3, R24, R16 ;  /* 0x0000001803182225 */ /* 0x000fe200078e0010 */
[----:B------:R-:W-:Y:S02]  /*07a0*/  @P3 MOV R16, R48 ;  /* 0x0000003000103202 */ /* 0x000fe40000000f00 */
[----:B------:R-:W-:Y:S02]  /*07b0*/  @P3 MOV R17, R51 ;  /* 0x0000003300113202 */ /* 0x000fe40000000f00 */
[----:B------:R-:W-:Y:S02]  /*07c0*/  @P2 IADD3 R25, R25, R19, RZ ;  /* 0x0000001319192210 */ /* 0x000fe40007ffe0ff */
[----:B----4-:R-:W-:Y:S01]  /*07d0*/  @P2 LEA R32, P6, R24, R32, 0x1 ;  /* 0x0000002018202211 */ /* 0x010fe200078c08ff */
[----:B------:R-:W-:Y:S01]  /*07e0*/  @P3 IMAD.WIDE.U32 R34, R4, R34, R16 ;  /* 0x0000002204223225 */ /* 0x000fe200078e0010 */
[----:B------:R-:W3:Y:S02]  /*07f0*/  @P5 LDC.64 R18, c[0x0][0x220] ;  /* 0x00008800ff125b82 */ /* 0x000ee40000000a00 */
[----:B------:R-:W-:-:S02]  /*0800*/  @P2 LEA.HI.X R33, R24, R33, R25, 0x1, P6 ;  /* 0x0000002118212211 */ /* 0x000fc400030f0c19 */
[----:B------:R-:W-:Y:S02]  /*0810*/  @P3 IADD3 R24, R35, R45, RZ ;  /* 0x0000002d23183210 */ /* 0x000fe40007ffe0ff */
[C---:B-1----:R-:W-:Y:S02]  /*0820*/  @P3 LEA R30, P6, R34.reuse, R30, 0x1 ;  /* 0x0000001e221e3211 */ /* 0x042fe400078c08ff */
[----:B------:R-:W1:Y:S01]  /*0830*/  @P0 LDC.64 R16, c[0x0][0x270] ;  /* 0x00009c00ff100b82 */ /* 0x000e620000000a00 */
[----:B------:R-:W-:Y:S02]  /*0840*/  @P4 MOV R25, R51 ;  /* 0x0000003300194202 */ /* 0x000fe40000000f00 */
[----:B------:R-:W-:Y:S01]  /*0850*/  @P3 LEA.HI.X R31, R34, R31, R24, 0x1, P6 ;  /* 0x0000001f221f3211 */ /* 0x000fe200030f0c18 */
[----:B--2---:R-:W-:Y:S01]  /*0860*/  @P5 IMAD R34, R43, R20, RZ ;  /* 0x000000142b225224 */ /* 0x004fe200078e02ff */
[-C--:B------:R-:W-:Y:S01]  /*0870*/  @P4 MOV R24, R48.reuse ;  /* 0x0000003000184202 */ /* 0x080fe20000000f00 */
[----:B------:R-:W-:Y:S01]  /*0880*/  @P4 IMAD R43, R5, R23, R36 ;  /* 0x00000017052b4224 */ /* 0x000fe200078e0224 */
[----:B------:R-:W-:Y:S01]  /*0890*/  @P5 MOV R35, R51 ;  /* 0x0000003300235202 */ /* 0x000fe20000000f00 */
[----:B------:R-:W-:Y:S01]  /*08a0*/  @P5 IMAD R21, R41, R21, R34 ;  /* 0x0000001529155224 */ /* 0x000fe200078e0222 */
[----:B------:R-:W-:Y:S01]  /*08b0*/  @P5 MOV R34, R48 ;  /* 0x0000003000225202 */ /* 0x000fe20000000f00 */
[----:B------:R-:W-:Y:S01]  /*08c0*/  @P4 IMAD.WIDE.U32 R24, R5, R22, R24 ;  /* 0x0000001605184225 */ /* 0x000fe200078e0018 */
[----:B------:R-:W-:Y:S01]  /*08d0*/  MOV R36, RZ ;  /* 0x000000ff00247202 */ /* 0x000fe20000000f00 */
[----:B------:R-:W2:Y:S02]  /*08e0*/  @P0 LDC.64 R22, c[0x0][0x220] ;  /* 0x00008800ff160b82 */ /* 0x000ea40000000a00 */
[----:B------:R-:W-:Y:S01]  /*08f0*/  @P5 IMAD.WIDE.U32 R34, R41, R20, R34 ;  /* 0x0000001429225225 */ /* 0x000fe200078e0022 */
[----:B------:R-:W-:-:S02]  /*0900*/  @P4 IADD3 R20, R25, R43, RZ ;  /* 0x0000002b19144210 */ /* 0x000fc40007ffe0ff */
[----:B0-----:R-:W-:-:S04]  /*0910*/  @P4 LEA R26, P6, R24, R26, 0x1 ;  /* 0x0000001a181a4211 */ /* 0x001fc800078c08ff */
[----:B------:R-:W-:Y:S02]  /*0920*/  @P4 LEA.HI.X R27, R24, R27, R20, 0x1, P6 ;  /* 0x0000001b181b4211 */ /* 0x000fe400030f0c14 */
[----:B------:R-:W-:Y:S01]  /*0930*/  @P5 IADD3 R20, R35, R21, RZ ;  /* 0x0000001523145210 */ /* 0x000fe20007ffe0ff */
[----:B-1----:R-:W-:Y:S01]  /*0940*/  @P0 IMAD R39, R39, R16, RZ ;  /* 0x0000001027270224 */ /* 0x002fe200078e02ff */
[----:B---3--:R-:W-:Y:S02]  /*0950*/  @P5 LEA R18, P6, R34, R18, 0x1 ;  /* 0x0000001222125211 */ /* 0x008fe400078c08ff */
[----:B------:R-:W-:Y:S01]  /*0960*/  @P0 MOV R21, R51 ;  /* 0x0000003300150202 */ /* 0x000fe20000000f00 */
[----:B------:R-:W-:Y:S01]  /*0970*/  @P0 IMAD R39, R38, R17, R39 ;  /* 0x0000001126270224 */ /* 0x000fe200078e0227 */
[----:B------:R-:W-:Y:S02]  /*0980*/  @P5 LEA.HI.X R19, R34, R19, R20, 0x1, P6 ;  /* 0x0000001322135211 */ /* 0x000fe400030f0c14 */
[----:B------:R-:W-:-:S02]  /*0990*/  @P0 MOV R20, R48 ;  /* 0x0000003000140202 */ /* 0x000fc40000000f00 */
[----:B------:R-:W-:Y:S01]  /*09a0*/  IADD3 R35, R15, 0xc0, RZ ;  /* 0x000000c00f237810 */ /* 0x000fe20007ffe0ff */
[----:B------:R0:W3:Y:S02]  /*09b0*/  @P5 LDG.E R36, desc[UR8][R18.64] ;  /* 0x0000000812245981 */ /* 0x0000e4000c1e1900 */
[----:B------:R-:W-:Y:S01]  /*09c0*/  @P0 IMAD.WIDE.U32 R16, R38, R16, R20 ;  /* 0x0000001026100225 */ /* 0x000fe200078e0014 */
[----:B------:R-:W-:Y:S02]  /*09d0*/  ISETP.GE.U32.AND P6, PT, R35, UR14, PT ;  /* 0x0000000e23007c0c */ /* 0x000fe4000bfc6070 */
[----:B------:R-:W-:Y:S02]  /*09e0*/  SHF.R.S32.HI R43, RZ, 0x1f, R35 ;  /* 0x0000001fff2b7819 */ /* 0x000fe40000011423 */
[----:B------:R-:W-:Y:S02]  /*09f0*/  @P0 IADD3 R17, R17, R39, RZ ;  /* 0x0000002711110210 */ /* 0x000fe40007ffe0ff */
[----:B--2---:R-:W-:-:S02]  /*0a00*/  @P0 LEA R22, P5, R16, R22, 0x1 ;  /* 0x0000001610160211 */ /* 0x004fc400078a08ff */
[----:B------:R-:W-:Y:S02]  /*0a10*/  ISETP.GE.AND.EX P6, PT, R43, UR15, PT, P6 ;  /* 0x0000000f2b007c0c */ /* 0x000fe4000bfc6360 */
[----:B------:R-:W-:Y:S02]  /*0a20*/  @P0 LEA.HI.X R23, R16, R23, R17, 0x1, P5 ;  /* 0x0000001710170211 */ /* 0x000fe400028f0c11 */
[----:B------:R-:W-:Y:S02]  /*0a30*/  SHF.R.S32.HI R39, RZ, 0x1f, R14 ;  /* 0x0000001fff277819 */ /* 0x000fe4000001140e */
[----:B------:R-:W-:Y:S02]  /*0a40*/  ISETP.GE.U32.AND P5, PT, R14, UR14, PT ;  /* 0x0000000e0e007c0c */ /* 0x000fe4000bfa6070 */
[----:B------:R-:W-:Y:S02]  /*0a50*/  ISETP.LT.U32.AND P6, PT, R0, 0x1e0, !P6 ;  /* 0x000001e00000780c */ /* 0x000fe400077c1070 */
[----:B------:R-:W-:-:S04]  /*0a60*/  ISETP.GE.AND.EX P5, PT, R39, UR15, PT, P5 ;  /* 0x0000000f27007c0c */ /* 0x000fc8000bfa6350 */
[----:B------:R-:W-:Y:S02]  /*0a70*/  ISETP.GT.U32.OR P5, PT, R0, 0x1df, P5 ;  /* 0x000001df0000780c */ /* 0x000fe40002fa4470 */
[----:B------:R-:W-:-:S05]  /*0a80*/  MOV R38, RZ ;  /* 0x000000ff00267202 */ /* 0x000fca0000000f00 */
[----:B------:R-:W1:Y:S01]  /*0a90*/  @P6 LDC.64 R24, c[0x0][0x270] ;  /* 0x00009c00ff186b82 */ /* 0x000e620000000a00 */
[----:B------:R-:W-:Y:S01]  /*0aa0*/  CS2R R40, SRZ ;  /* 0x0000000000287805 */ /* 0x000fe2000001ff00 */
[----:B------:R-:W2:Y:S05]  /*0ab0*/  @P2 LDG.E R38, desc[UR8][R32.64] ;  /* 0x0000000820262981 */ /* 0x000eaa000c1e1900 */
[----:B------:R-:W4:Y:S01]  /*0ac0*/  @P1 LDG.E R40, desc[UR8][R28.64] ;  /* 0x000000081c281981 */ /* 0x000f22000c1e1900 */
[----:B------:R-:W5:Y:S01]  /*0ad0*/  @!P5 LDC.64 R20, c[0x0][0x270] ;  /* 0x00009c00ff14db82 */ /* 0x000f620000000a00 */
[----:B------:R-:W-:Y:S02]  /*0ae0*/  MOV R42, RZ ;  /* 0x000000ff002a7202 */ /* 0x000fe40000000f00 */
[----:B------:R-:W3:Y:S04]  /*0af0*/  @P3 LDG.E R41, desc[UR8][R30.64] ;  /* 0x000000081e293981 */ /* 0x000ee8000c1e1900 */
[----:B------:R1:W3:Y:S01]  /*0b00*/  @P4 LDG.E R42, desc[UR8][R26.64] ;  /* 0x000000081a2a4981 */ /* 0x0002e2000c1e1900 */
[----:B------:R-:W5:Y:S08]  /*0b10*/  @P6 LDC.64 R16, c[0x0][0x220] ;  /* 0x00008800ff106b82 */ /* 0x000f700000000a00 */
[----:B0-----:R-:W0:Y:S01]  /*0b20*/  @!P5 LDC.64 R18, c[0x0][0x220] ;  /* 0x00008800ff12db82 */ /* 0x001e220000000a00 */
[----:B-1----:R-:W-:Y:S01]  /*0b30*/  @P6 IMAD R34, R43, R24, RZ ;  /* 0x000000182b226224 */ /* 0x002fe200078e02ff */
[----:B------:R-:W-:-:S02]  /*0b40*/  MOV R43, RZ ;  /* 0x000000ff002b7202 */ /* 0x000fc40000000f00 */
[----:B------:R-:W-:Y:S02]  /*0b50*/  @P6 MOV R26, R48 ;  /* 0x00000030001a6202 */ /* 0x000fe40000000f00 */
[----:B------:R-:W-:Y:S01]  /*0b60*/  @P6 MOV R27, R51 ;  /* 0x00000033001b6202 */ /* 0x000fe20000000f00 */
[----:B------:R-:W-:Y:S01]  /*0b70*/  @P6 IMAD R33, R35, R25, R34 ;  /* 0x0000001923216224 */ /* 0x000fe200078e0222 */
[----:B------:R1:W3:Y:S01]  /*0b80*/  @P0 LDG.E R43, desc[UR8][R22.64] ;  /* 0x00000008162b0981 */ /* 0x0002e2000c1e1900 */
[----:B-----5:R-:W-:Y:S02]  /*0b90*/  @!P5 IMAD R28, R39, R20, RZ ;  /* 0x00000014271cd224 */ /* 0x020fe400078e02ff */
[----:B------:R-:W-:Y:S01]  /*0ba0*/  @P6 IMAD.WIDE.U32 R24, R35, R24, R26 ;  /* 0x0000001823186225 */ /* 0x000fe200078e001a */
[----:B-1----:R-:W-:Y:S02]  /*0bb0*/  @!P5 MOV R22, R48 ;  /* 0x000000300016d202 */ /* 0x002fe40000000f00 */
[----:B------:R-:W-:Y:S01]  /*0bc0*/  @!P5 MOV R23, R51 ;  /* 0x000000330017d202 */ /* 0x000fe20000000f00 */
[----:B------:R-:W-:Y:S01]  /*0bd0*/  @!P5 IMAD R29, R14, R21, R28 ;  /* 0x000000150e1dd224 */ /* 0x000fe200078e021c */
[----:B------:R-:W-:-:S02]  /*0be0*/  @P6 IADD3 R25, R25, R33, RZ ;  /* 0x0000002119196210 */ /* 0x000fc40007ffe0ff */
[----:B------:R-:W-:Y:S01]  /*0bf0*/  @P6 LEA R16, P0, R24, R16, 0x1 ;  /* 0x0000001018106211 */ /* 0x000fe200078008ff */
[----:B------:R-:W-:Y:S01]  /*0c00*/  @!P5 IMAD.WIDE.U32 R20, R14, R20, R22 ;  /* 0x000000140e14d225 */ /* 0x000fe200078e0016 */
[----:B------:R-:W-:Y:S02]  /*0c10*/  CS2R R44, SRZ ;  /* 0x00000000002c7805 */ /* 0x000fe4000001ff00 */
[----:B------:R-:W-:Y:S02]  /*0c20*/  @P6 LEA.HI.X R17, R24, R17, R25, 0x1, P0 ;  /* 0x0000001118116211 */ /* 0x000fe400000f0c19 */
[----:B------:R-:W-:Y:S02]  /*0c30*/  @!P5 IADD3 R21, R21, R29, RZ ;  /* 0x0000001d1515d210 */ /* 0x000fe40007ffe0ff */
[C---:B0-----:R-:W-:Y:S01]  /*0c40*/  @!P5 LEA R18, P0, R20.reuse, R18, 0x1 ;  /* 0x000000121412d211 */ /* 0x041fe200078008ff */
[----:B------:R0:W5:Y:S03]  /*0c50*/  @P6 LDG.E R44, desc[UR8][R16.64] ;  /* 0x00000008102c6981 */ /* 0x000166000c1e1900 */
[----:B------:R-:W-:-:S05]  /*0c60*/  @!P5 LEA.HI.X R19, R20, R19, R21, 0x1, P0 ;  /* 0x000000131413d211 */ /* 0x000fca00000f0c15 */
[----:B------:R1:W5:Y:S01]  /*0c70*/  @!P5 LDG.E R45, desc[UR8][R18.64] ;  /* 0x00000008122dd981 */ /* 0x000362000c1e1900 */
[C---:B------:R-:W-:Y:S02]  /*0c80*/  ISETP.GT.AND P0, PT, R2.reuse, 0x1e, PT ;  /* 0x0000001e0200780c */ /* 0x040fe40003f04270 */
[----:B------:R-:W-:Y:S01]  /*0c90*/  ISETP.GT.AND P5, PT, R2, 0xf, PT ;  /* 0x0000000f0200780c */ /* 0x000fe20003fa4270 */
[----:B------:R-:W5:Y:S01]  /*0ca0*/  LDC R46, c[0x0][0xc] ;  /* 0x00000300ff2e7b82 */ /* 0x000f620000000800 */
[----:B------:R-:W-:Y:S01]  /*0cb0*/  BSSY B0, `(.L_x_2057) ;  /* 0x0000088000007945 */ /* 0x000fe20003800000 */
[----:B--2---:R-:W-:-:S04]  /*0cc0*/  PRMT R20, R38, 0x7632, R20 ;  /* 0x0000763226147816 */ /* 0x004fc80000000014 */
[----:B------:R-:W-:Y:S02]  /*0cd0*/  SHF.L.U32 R23, R20, 0x10, RZ ;  /* 0x0000001014177819 */ /* 0x000fe400000006ff */
[----:B----4-:R-:W-:-:S04]  /*0ce0*/  PRMT R20, R40, 0x7632, R20 ;  /* 0x0000763228147816 */ /* 0x010fc80000000014 */
[----:B------:R-:W-:Y:S02]  /*0cf0*/  SHF.L.U32 R21, R20, 0x10, RZ ;  /* 0x0000001014157819 */ /* 0x000fe400000006ff */
[----:B---3--:R-:W-:Y:S02]  /*0d00*/  PRMT R24, R41, 0x7632, R24 ;  /* 0x0000763229187816 */ /* 0x008fe40000000018 */
[----:B0-----:R-:W-:Y:S01]  /*0d10*/  SHF.L.U32 R16, R40, 0x10, RZ ;  /* 0x0000001028107819 */ /* 0x001fe200000006ff */
[----:B------:R-:W-:Y:S01]  /*0d20*/  FMUL.FTZ R17, R21, R21 ;  /* 0x0000001515117220 */ /* 0x000fe20000410000 */
[----:B------:R-:W-:Y:S01]  /*0d30*/  SHF.L.U32 R22, R38, 0x10, RZ ;  /* 0x0000001026167819 */ /* 0x000fe200000006ff */
[----:B------:R-:W-:Y:S01]  /*0d40*/  FMUL.FTZ R25, R23, R23 ;  /* 0x0000001717197220 */ /* 0x000fe20000410000 */
[----:B-1----:R-:W-:Y:S01]  /*0d50*/  SHF.L.U32 R19, R24, 0x10, RZ ;  /* 0x0000001018137819 */ /* 0x002fe200000006ff */
[----:B------:R-:W-:Y:S01]  /*0d60*/  FADD.FTZ R21, R16, R21 ;  /* 0x0000001510157221 */ /* 0x000fe20000010000 */
[----:B------:R-:W-:Y:S01]  /*0d70*/  PRMT R24, R42, 0x7632, R24 ;  /* 0x000076322a187816 */ /* 0x000fe20000000018 */
[----:B------:R-:W-:Y:S01]  /*0d80*/  FFMA.FTZ R17, R16, R16, R17 ;  /* 0x0000001010117223 */ /* 0x000fe20000010011 */
[----:B------:R-:W-:Y:S01]  /*0d90*/  SHF.L.U32 R18, R41, 0x10, RZ ;  /* 0x0000001029127819 */ /* 0x000fe200000006ff */
[C---:B------:R-:W-:Y:S01]  /*0da0*/  FADD.FTZ R20, R22.reuse, R23 ;  /* 0x0000001716147221 */ /* 0x040fe20000010000 */
[----:B------:R-:W-:Y:S01]  /*0db0*/  FFMA.FTZ R22, R22, R22, R25 ;  /* 0x0000001616167223 */ /* 0x000fe20000010019 */
[----:B------:R-:W-:Y:S01]  /*0dc0*/  FMUL.FTZ R23, R19, R19 ;  /* 0x0000001313177220 */ /* 0x000fe20000410000 */
[----:B------:R-:W-:Y:S01]  /*0dd0*/  SHF.L.U32 R25, R24, 0x10, RZ ;  /* 0x0000001018197819 */ /* 0x000fe200000006ff */
[----:B------:R-:W-:Y:S01]  /*0de0*/  FADD.FTZ R21, RZ, R21 ;  /* 0x00000015ff157221 */ /* 0x000fe20000010000 */
[----:B------:R-:W-:Y:S01]  /*0df0*/  FADD.FTZ R17, RZ, R17 ;  /* 0x00000011ff117221 */ /* 0x000fe20000010000 */
[C---:B------:R-:W-:Y:S01]  /*0e00*/  FADD.FTZ R19, R18.reuse, R19 ;  /* 0x0000001312137221 */ /* 0x040fe20000010000 */
[--C-:B------:R-:W-:Y:S01]  /*0e10*/  FFMA.FTZ R18, R18, R18, R23.reuse ;  /* 0x0000001212127223 */ /* 0x100fe20000010017 */
[----:B------:R-:W-:Y:S01]  /*0e20*/  SHF.L.U32 R16, R42, 0x10, RZ ;  /* 0x000000102a107819 */ /* 0x000fe200000006ff */
[----:B------:R-:W-:Y:S01]  /*0e30*/  FADD.FTZ R20, R21, R20 ;  /* 0x0000001415147221 */ /* 0x000fe20000010000 */
[----:B------:R-:W-:Y:S01]  /*0e40*/  FADD.FTZ R17, R17, R22 ;  /* 0x0000001611117221 */ /* 0x000fe20000010000 */
[----:B------:R-:W-:Y:S01]  /*0e50*/  PRMT R23, R36, 0x7632, R23 ;  /* 0x0000763224177816 */ /* 0x000fe20000000017 */
[----:B------:R-:W-:Y:S01]  /*0e60*/  FMUL.FTZ R21, R25, R25 ;  /* 0x0000001919157220 */ /* 0x000fe20000410000 */
[----:B------:R-:W-:Y:S01]  /*0e70*/  FADD.FTZ R22, R16, R25 ;  /* 0x0000001910167221 */ /* 0x000fe20000010000 */
[----:B------:R-:W-:Y:S01]  /*0e80*/  FADD.FTZ R19, R20, R19 ;  /* 0x0000001314137221 */ /* 0x000fe20000010000 */
[----:B------:R-:W-:Y:S01]  /*0e90*/  SHF.L.U32 R23, R23, 0x10, RZ ;  /* 0x0000001017177819 */ /* 0x000fe200000006ff */
[----:B------:R-:W-:Y:S01]  /*0ea0*/  FADD.FTZ R17, R17, R18 ;  /* 0x0000001211117221 */ /* 0x000fe20000010000 */
[----:B------:R-:W-:Y:S01]  /*0eb0*/  FFMA.FTZ R16, R16, R16, R21 ;  /* 0x0000001010107223 */ /* 0x000fe20000010015 */
[----:B------:R-:W-:-:S02]  /*0ec0*/  SHF.L.U32 R18, R36, 0x10, RZ ;  /* 0x0000001024127819 */ /* 0x000fc400000006ff */
[----:B------:R-:W-:Y:S01]  /*0ed0*/  PRMT R20, R43, 0x7632, R20 ;  /* 0x000076322b147816 */ /* 0x000fe20000000014 */
[----:B------:R-:W-:Y:S01]  /*0ee0*/  FADD.FTZ R19, R19, R22 ;  /* 0x0000001613137221 */ /* 0x000fe20000010000 */
[----:B------:R-:W-:Y:S01]  /*0ef0*/  FMUL.FTZ R21, R23, R23 ;  /* 0x0000001717157220 */ /* 0x000fe20000410000 */
[----:B------:R-:W-:Y:S01]  /*0f00*/  FADD.FTZ R16, R17, R16 ;  /* 0x0000001011107221 */ /* 0x000fe20000010000 */
[----:B------:R-:W-:Y:S01]  /*0f10*/  SHF.L.U32 R22, R20, 0x10, RZ ;  /* 0x0000001014167819 */ /* 0x000fe200000006ff */
[C---:B------:R-:W-:Y:S01]  /*0f20*/  FADD.FTZ R20, R18.reuse, R23 ;  /* 0x0000001712147221 */ /* 0x040fe20000010000 */
[----:B------:R-:W-:Y:S01]  /*0f30*/  SHF.L.U32 R17, R43, 0x10, RZ ;  /* 0x000000102b117819 */ /* 0x000fe200000006ff */
[----:B------:R-:W-:Y:S02]  /*0f40*/  FFMA.FTZ R21, R18, R18, R21 ;  /* 0x0000001212157223 */ /* 0x000fe40000010015 */
[----:B------:R-:W-:Y:S01]  /*0f50*/  FMUL.FTZ R18, R22, R22 ;  /* 0x0000001616127220 */ /* 0x000fe20000410000 */
[----:B-----5:R-:W-:Y:S01]  /*0f60*/  PRMT R23, R44, 0x7632, R23 ;  /* 0x000076322c177816 */ /* 0x020fe20000000017 */
[----:B------:R-:W-:Y:S01]  /*0f70*/  FADD.FTZ R19, R19, R20 ;  /* 0x0000001413137221 */ /* 0x000fe20000010000 */
[----:B------:R-:W-:-:S02]  /*0f80*/  FADD.FTZ R22, R17, R22 ;  /* 0x0000001611167221 */ /* 0x000fc40000010000 */
[----:B------:R-:W-:Y:S01]  /*0f90*/  SHF.L.U32 R23, R23, 0x10, RZ ;  /* 0x0000001017177819 */ /* 0x000fe200000006ff */
[----:B------:R-:W-:Y:S01]  /*0fa0*/  FADD.FTZ R16, R16, R21 ;  /* 0x0000001510107221 */ /* 0x000fe20000010000 */
[----:B------:R-:W-:Y:S01]  /*0fb0*/  FFMA.FTZ R17, R17, R17, R18 ;  /* 0x0000001111117223 */ /* 0x000fe20000010012 */
[----:B------:R-:W-:Y:S01]  /*0fc0*/  PRMT R20, R45, 0x7632, R20 ;  /* 0x000076322d147816 */ /* 0x000fe20000000014 */
[----:B------:R-:W-:Y:S01]  /*0fd0*/  FADD.FTZ R19, R19, R22 ;  /* 0x0000001613137221 */ /* 0x000fe20000010000 */
[----:B------:R-:W-:Y:S01]  /*0fe0*/  SHF.L.U32 R18, R44, 0x10, RZ ;  /* 0x000000102c127819 */ /* 0x000fe200000006ff */
[----:B------:R-:W-:Y:S01]  /*0ff0*/  FMUL.FTZ R21, R23, R23 ;  /* 0x0000001717157220 */ /* 0x000fe20000410000 */
[----:B------:R-:W-:Y:S01]  /*1000*/  SHF.L.U32 R22, R20, 0x10, RZ ;  /* 0x0000001014167819 */ /* 0x000fe200000006ff */
[----:B------:R-:W-:Y:S01]  /*1010*/  FADD.FTZ R16, R16, R17 ;  /* 0x0000001110107221 */ /* 0x000fe20000010000 */
[----:B------:R-:W-:Y:S01]  /*1020*/  SHF.L.U32 R17, R45, 0x10, RZ ;  /* 0x000000102d117819 */ /* 0x000fe200000006ff */
[C---:B------:R-:W-:Y:S01]  /*1030*/  FADD.FTZ R20, R18.reuse, R23 ;  /* 0x0000001712147221 */ /* 0x040fe20000010000 */
[----:B------:R-:W-:Y:S01]  /*1040*/  FFMA.FTZ R21, R18, R18, R21 ;  /* 0x0000001212157223 */ /* 0x000fe20000010015 */
[----:B------:R-:W-:-:S02]  /*1050*/  FMUL.FTZ R18, R22, R22 ;  /* 0x0000001616127220 */ /* 0x000fc40000410000 */
[----:B------:R-:W-:Y:S01]  /*1060*/  FADD.FTZ R22, R17, R22 ;  /* 0x0000001611167221 */ /* 0x000fe20000010000 */
[----:B------:R-:W-:Y:S01]  /*1070*/  FADD.FTZ R19, R19, R20 ;  /* 0x0000001413137221 */ /* 0x000fe20000010000 */
[----:B------:R-:W-:Y:S01]  /*1080*/  FADD.FTZ R16, R16, R21 ;  /* 0x0000001510107221 */ /* 0x000fe20000010000 */
[----:B------:R-:W-:Y:S02]  /*1090*/  FFMA.FTZ R17, R17, R17, R18 ;  /* 0x0000001111117223 */ /* 0x000fe40000010012 */
[----:B------:R-:W-:Y:S02]  /*10a0*/  FADD.FTZ R19, R19, R22 ;  /* 0x0000001613137221 */ /* 0x000fe40000010000 */
[----:B------:R-:W-:-:S03]  /*10b0*/  FADD.FTZ R16, R16, R17 ;  /* 0x0000001110107221 */ /* 0x000fc60000010000 */
[----:B------:R-:W0:Y:S04]  /*10c0*/  SHFL.DOWN PT, R18, R19, 0x1, 0x1f ;  /* 0x08201f0013127f89 */ /* 0x000e2800000e0000 */
[----:B------:R-:W1:Y:S01]  /*10d0*/  SHFL.DOWN PT, R17, R16, 0x1, 0x1f ;  /* 0x08201f0010117f89 */ /* 0x000e6200000e0000 */
[----:B0-----:R-:W-:Y:S01]  /*10e0*/  @!P0 FADD.FTZ R19, R19, R18 ;  /* 0x0000001213138221 */ /* 0x001fe20000010000 */
[----:B-1----:R-:W-:-:S04]  /*10f0*/  @!P0 FADD.FTZ R16, R16, R17 ;  /* 0x0000001110108221 */ /* 0x002fc80000010000 */
[----:B------:R-:W0:Y:S04]  /*1100*/  SHFL.DOWN PT, R18, R19, 0x2, 0x1f ;  /* 0x08401f0013127f89 */ /* 0x000e2800000e0000 */
[----:B------:R-:W1:Y:S01]  /*1110*/  SHFL.DOWN PT, R17, R16, 0x2, 0x1f ;  /* 0x08401f0010117f89 */ /* 0x000e6200000e0000 */
[----:B------:R-:W-:-:S13]  /*1120*/  ISETP.GT.AND P0, PT, R2, 0x1d, PT ;  /* 0x0000001d0200780c */ /* 0x000fda0003f04270 */
        /* <DEDUP_REMOVED lines=14> */
[----:B------:R-:W-:Y:S02]  /*1210*/  ISETP.NE.AND P0, PT, R2, RZ, PT ;  /* 0x000000ff0200720c */ /* 0x000fe40003f05270 */
[----:B------:R-:W-:Y:S01]  /*1220*/  ISETP.GE.U32.AND P6, PT, R46, 0x2, PT ;  /* 0x000000022e00780c */ /* 0x000fe20003fc6070 */
[----:B0-----:R-:W-:Y:S01]  /*1230*/  @!P5 FADD.FTZ R19, R19, R18 ;  /* 0x000000121313d221 */ /* 0x001fe20000010000 */
[----:B-1----:R-:W-:Y:S01]  /*1240*/  @!P5 FADD.FTZ R16, R16, R17 ;  /* 0x000000111010d221 */ /* 0x002fe20000010000 */
[----:B------:R-:W-:-:S03]  /*1250*/  ISETP.NE.AND P5, PT, R0, RZ, PT ;  /* 0x000000ff0000720c */ /* 0x000fc60003fa5270 */
[----:B------:R-:W-:Y:S02]  /*1260*/  MOV R24, R19 ;  /* 0x0000001300187202 */ /* 0x000fe40000000f00 */
[----:B------:R-:W-:-:S05]  /*1270*/  MOV R25, R16 ;  /* 0x0000001000197202 */ /* 0x000fca0000000f00 */
[----:B------:R0:W-:Y:S01]  /*1280*/  @!P0 STS.64 [R12+0x10], R24 ;  /* 0x000010180c008388 */ /* 0x0001e20000000a00 */
[----:B------:R-:W-:Y:S01]  /*1290*/  PRMT R47, R38, 0x7632, R47 ;  /* 0x00007632262f7816 */ /* 0x000fe2000000002f */
[----:B------:R-:W-:Y:S06]  /*12a0*/  BAR.SYNC.DEFER_BLOCKING 0x0 ;  /* 0x0000000000007b1d */ /* 0x000fec0000010000 */
[----:B------:R-:W-:Y:S05]  /*12b0*/  @P5 BRA `(.L_x_2058) ;  /* 0x00000000009c5947 */ /* 0x000fea0003800000 */
[----:B------:R-:W1:Y:S01]  /*12c0*/  S2UR UR6, SR_CgaCtaId ;  /* 0x00000000000679c3 */ /* 0x000e620000008800 */
[----:B------:R-:W-:Y:S02]  /*12d0*/  UMOV UR5, 0x400 ;  /* 0x0000040000057882 */ /* 0x000fe40000000000 */
[----:B-1----:R-:W-:-:S09]  /*12e0*/  ULEA UR5, UR6, UR5, 0x18 ;  /* 0x0000000506057291 */ /* 0x002fd2000f8ec03f */
[----:B------:R-:W1:Y:S04]  /*12f0*/  LDS.64 R26, [UR5+0x18] ;  /* 0x00001805ff1a7984 */ /* 0x000e680008000a00 */
[----:B------:R-:W2:Y:S04]  /*1300*/  LDS.128 R28, [UR5+0x20] ;  /* 0x00002005ff1c7984 */ /* 0x000ea80008000c00 */
[----:B------:R-:W3:Y:S04]  /*1310*/  LDS.128 R16, [UR5+0x30] ;  /* 0x00003005ff107984 */ /* 0x000ee80008000c00 */
[----:B------:R-:W4:Y:S01]  /*1320*/  LDS.128 R20, [UR5+0x40] ;  /* 0x00004005ff147984 */ /* 0x000f220008000c00 */
[----:B-1----:R-:W-:Y:S01]  /*1330*/  FADD.FTZ R33, R24, R26 ;  /* 0x0000001a18217221 */ /* 0x002fe20000010000 */
[----:B------:R-:W-:-:S02]  /*1340*/  FADD.FTZ R32, R25, R27 ;  /* 0x0000001b19207221 */ /* 0x000fc40000010000 */
[----:B0-----:R-:W0:Y:S01]  /*1350*/  LDS.128 R24, [UR5+0x50] ;  /* 0x00005005ff187984 */ /* 0x001e220008000c00 */
[----:B--2---:R-:W-:Y:S01]  /*1360*/  FADD.FTZ R33, R33, R28 ;  /* 0x0000001c21217221 */ /* 0x004fe20000010000 */
[----:B------:R-:W-:-:S03]  /*1370*/  FADD.FTZ R32, R32, R29 ;  /* 0x0000001d20207221 */ /* 0x000fc60000010000 */
[----:B------:R-:W-:Y:S01]  /*1380*/  FADD.FTZ R33, R33, R30 ;  /* 0x0000001e21217221 */ /* 0x000fe20000010000 */
[----:B------:R-:W-:Y:S02]  /*1390*/  FADD.FTZ R32, R32, R31 ;  /* 0x0000001f20207221 */ /* 0x000fe40000010000 */
[----:B------:R-:W1:Y:S01]  /*13a0*/  LDS.128 R28, [UR5+0x60] ;  /* 0x00006005ff1c7984 */ /* 0x000e620008000c00 */
[----:B---3--:R-:W-:Y:S01]  /*13b0*/  FADD.FTZ R33, R33, R16 ;  /* 0x0000001021217221 */ /* 0x008fe20000010000 */
[----:B------:R-:W-:-:S03]  /*13c0*/  FADD.FTZ R16, R32, R17 ;  /* 0x0000001120107221 */ /* 0x000fc60000010000 */
[----:B------:R-:W-:Y:S01]  /*13d0*/  FADD.FTZ R53, R33, R18 ;  /* 0x0000001221357221 */ /* 0x000fe20000010000 */
[----:B------:R-:W-:Y:S01]  /*13e0*/  FADD.FTZ R18, R16, R19 ;  /* 0x0000001310127221 */ /* 0x000fe20000010000 */
[----:B------:R-:W2:Y:S02]  /*13f0*/  LDS.128 R32, [UR5+0x70] ;  /* 0x00007005ff207984 */ /* 0x000ea40008000c00 */
[----:B----4-:R-:W-:Y:S01]  /*1400*/  FADD.FTZ R53, R53, R20 ;  /* 0x0000001435357221 */ /* 0x010fe20000010000 */
[----:B------:R-:W-:Y:S01]  /*1410*/  FADD.FTZ R18, R18, R21 ;  /* 0x0000001512127221 */ /* 0x000fe20000010000 */
[----:B------:R-:W3:Y:S02]  /*1420*/  LDS.64 R16, [UR5+0x80] ;  /* 0x00008005ff107984 */ /* 0x000ee40008000a00 */
        /* <DEDUP_REMOVED lines=16> */
.L_x_2058:
[----:B------:R-:W-:Y:S05]  /*1530*/  BSYNC B0 ;  /* 0x0000000000007941 */ /* 0x000fea0003800000 */
.L_x_2057:
        /* <DEDUP_REMOVED lines=8> */
[----:B------:R-:W1:Y:S01]  /*15c0*/  LDC R23, c[0x0][0x10] ;  /* 0x00000400ff177b82 */ /* 0x000e620000000800 */
[----:B------:R-:W2:Y:S01]  /*15d0*/  S2R R22, SR_CTAID.Y ;  /* 0x0000000000167919 */ /* 0x000ea20000002600 */
[----:B------:R-:W-:-:S06]  /*15e0*/  LOP3.LUT R18, R8, 0x1, RZ, 0xc0, !PT ;  /* 0x0000000108127812 */ /* 0x000fcc00078ec0ff */
[----:B------:R-:W3:Y:S08]  /*15f0*/  LDC.64 R16, c[0x0][0x240] ;  /* 0x00009000ff107b82 */ /* 0x000ef00000000a00 */
[----:B------:R-:W4:Y:S01]  /*1600*/  LDC.64 R34, c[0x0][0x248] ;  /* 0x00009200ff227b82 */ /* 0x000f220000000a00 */
[----:B-1----:R-:W-:-:S04]  /*1610*/  IMAD R19, R18, R23, RZ ;  /* 0x0000001712137224 */ /* 0x002fc800078e02ff */
[C---:B------:R-:W-:Y:S01]  /*1620*/  IMAD R18, R19.reuse, R46, RZ ;  /* 0x0000002e13127224 */ /* 0x040fe200078e02ff */
[----:B--2---:R-:W-:-:S04]  /*1630*/  IADD3 R19, R19, R22, RZ ;  /* 0x0000001613137210 */ /* 0x004fc80007ffe0ff */
[----:B------:R-:W-:Y:S01]  /*1640*/  SHF.L.U32 R29, R18, 0x1, RZ ;  /* 0x00000001121d7819 */ /* 0x000fe200000006ff */
[----:B---3--:R-:W-:-:S04]  /*1650*/  IMAD.WIDE.U32 R16, R19, 0x4, R16 ;  /* 0x0000000413107825 */ /* 0x008fc800078e0010 */
[----:B----4-:R-:W-:Y:S01]  /*1660*/  IMAD.WIDE R34, R29, 0x4, R34 ;  /* 0x000000041d227825 */ /* 0x010fe200078e0222 */
[----:B------:R-:W-:Y:S06]  /*1670*/  @P5 BRA `(.L_x_2060) ;  /* 0x0000000000485947 */ /* 0x000fec0003800000 */
[----:B------:R-:W-:Y:S01]  /*1680*/  LOP3.LUT P0, RZ, R8, 0x2, RZ, 0xc0, !PT ;  /* 0x0000000208ff7812 */ /* 0x000fe2000780c0ff */
[----:B------:R-:W-:Y:S01]  /*1690*/  IMAD R19, R23, UR7, R22 ;  /* 0x0000000717137c24 */ /* 0x000fe2000f8e0216 */
[----:B------:R-:W-:Y:S02]  /*16a0*/  MOV R29, 0xffffffff ;  /* 0xffffffff001d7802 */ /* 0x000fe40000000f00 */
[----:B------:R-:W-:Y:S01]  /*16b0*/  SEL R33, R46, RZ, !P0 ;  /* 0x000000ff2e217207 */ /* 0x000fe20004000000 */
[----:B------:R-:W-:Y:S01]  /*16c0*/  IMAD.WIDE.U32 R18, R19, 0x8, R34 ;  /* 0x0000000813127825 */ /* 0x000fe200078e0022 */
[----:B------:R-:W-:Y:S02]  /*16d0*/  SEL R29, R29, 0x1, P0 ;  /* 0x000000011d1d7807 */ /* 0x000fe40000000000 */
[----:B------:R-:W-:Y:S02]  /*16e0*/  ISETP.NE.AND P0, PT, R33, -0x1, PT ;  /* 0xffffffff2100780c */ /* 0x000fe40003f05270 */
[----:B------:R1:W-:Y:S01]  /*16f0*/  STG.E.64 desc[UR8][R18.64], R24 ;  /* 0x0000001812007986 */ /* 0x0003e2000c101b08 */
[----:B------:R-:W-:Y:S06]  /*1700*/  MEMBAR.ALL.GPU ;  /* 0x0000000000007992 */ /* 0x000fec000000a000 */
[----:B------:R-:W-:-:S00]  /*1710*/  ERRBAR ;  /* 0x00000000000079ab */ /* 0x000fc00000000000 */
[----:B------:R-:W-:Y:S06]  /*1720*/  CGAERRBAR ;  /* 0x00000000000075ab */ /* 0x000fec0000000000 */
[----:B------:R1:W-:Y:S01]  /*1730*/  REDG.E.ADD.S32.STRONG.GPU desc[UR8][R16.64], R29 ;  /* 0x0000001d1000798e */ /* 0x0003e2000c10e388 */
[----:B------:R-:W-:Y:S05]  /*1740*/  @!P0 BRA `(.L_x_2060) ;  /* 0x0000000000148947 */ /* 0x000fea0003800000 */
.L_x_2061:
[----:B-1----:R-:W2:Y:S04]  /*1750*/  LDG.E.STRONG.GPU R18, desc[UR8][R16.64] ;  /* 0x0000000810127981 */ /* 0x002ea8000c1ef900 */
[----:B--2---:R-:W-:Y:S01]  /*1760*/  CCTL.IVALL ;  /* 0x00000000ff00798f */ /* 0x004fe20002000000 */
[----:B------:R-:W-:Y:S05]  /*1770*/  YIELD ;  /* 0x0000000000007946 */ /* 0x000fea0003800000 */
[----:B------:R-:W-:-:S13]  /*1780*/  ISETP.NE.AND P0, PT, R18, R33, PT ;  /* 0x000000211200720c */ /* 0x000fda0003f05270 */
[----:B------:R-:W-:Y:S05]  /*1790*/  @P0 BRA `(.L_x_2061) ;  /* 0xfffffffc00ec0947 */ /* 0x000fea000383ffff */
.L_x_2060:
[----:B------:R-:W-:Y:S01]  /*17a0*/  ISETP.NE.AND P0, PT, R46, RZ, PT ;  /* 0x000000ff2e00720c */ /* 0x000fe20003f05270 */
[----:B------:R-:W-:Y:S05]  /*17b0*/  WARPSYNC.ALL ;  /* 0x0000000000007948 */ /* 0x000fea0003800000 */
[----:B------:R-:W-:Y:S07]  /*17c0*/  BAR.SYNC.DEFER_BLOCKING 0x0 ;  /* 0x0000000000007b1d */ /* 0x000fee0000010000 */
[----:B------:R-:W-:Y:S05]  /*17d0*/  @!P0 BRA `(.L_x_2059) ;  /* 0x0000000c00e88947 */ /* 0x000fea0003800000 */
[----:B-1----:R-:W-:Y:S01]  /*17e0*/  IADD3 R16, R46, -0x1, RZ ;  /* 0xffffffff2e107810 */ /* 0x002fe20007ffe0ff */
[----:B------:R-:W-:-:S03]  /*17f0*/  HFMA2.MMA R29, -RZ, RZ, 0, 0 ;  /* 0x00000000ff1d7435 */ /* 0x000fc600000001ff */
[----:B------:R-:W-:-:S13]  /*1800*/  ISETP.GE.U32.AND P0, PT, R16, 0x3, PT ;  /* 0x000000031000780c */ /* 0x000fda0003f06070 */
[----:B------:R-:W-:Y:S05]  /*1810*/  @!P0 BRA `(.L_x_2062) ;  /* 0x0000000c00688947 */ /* 0x000fea0003800000 */
[----:B------:R-:W-:Y:S02]  /*1820*/  LOP3.LUT R17, R46, 0x3, RZ, 0xc0, !PT ;  /* 0x000000032e117812 */ /* 0x000fe400078ec0ff */
[----:B------:R-:W-:Y:S02]  /*1830*/  MOV R29, RZ ;  /* 0x000000ff001d7202 */ /* 0x000fe40000000f00 */
[----:B------:R-:W-:-:S04]  /*1840*/  IADD3 R28, -R17, R46, RZ ;  /* 0x0000002e111c7210 */ /* 0x000fc80007ffe1ff */
[----:B------:R-:W-:-:S13]  /*1850*/  ISETP.GT.AND P0, PT, R28, RZ, PT ;  /* 0x000000ff1c00720c */ /* 0x000fda0003f04270 */
[----:B------:R-:W-:Y:S05]  /*1860*/  @!P0 BRA `(.L_x_2063) ;  /* 0x0000000800d88947 */ /* 0x000fea0003800000 */
[----:B------:R-:W-:Y:S02]  /*1870*/  ISETP.GT.AND P6, PT, R28, 0xc, PT ;  /* 0x0000000c1c00780c */ /* 0x000fe40003fc4270 */
[----:B------:R-:W-:-:S11]  /*1880*/  PLOP3.LUT P0, PT, PT, PT, PT, 0x80, 0x0 ;  /* 0x000000000000781c */ /* 0x000fd60003f0f070 */
[----:B------:R-:W-:Y:S05]  /*1890*/  @!P6 BRA `(.L_x_2064) ;  /* 0x0000000400d0e947 */ /* 0x000fea0003800000 */
[----:B------:R-:W-:-:S13]  /*18a0*/  PLOP3.LUT P0, PT, PT, PT, PT, 0x8, 0x0 ;  /* 0x000000000000781c */ /* 0x000fda0003f0e170 */
.L_x_2065:
[----:B------:R-:W-:-:S13]  /*18b0*/  ISETP.EQ.OR P6, PT, R29, UR7, P5 ;  /* 0x000000071d007c0c */ /* 0x000fda000afc2670 */
[----:B------:R-:W-:-:S04]  /*18c0*/  @!P6 IMAD R19, R23, R29, R22 ;  /* 0x0000001d1713e224 */ /* 0x000fc800078e0216 */
[----:B------:R-:W-:-:S05]  /*18d0*/  @!P6 IMAD.WIDE.U32 R18, R19, 0x8, R34 ;  /* 0x000000081312e825 */ /* 0x000fca00078e0022 */
[----:B------:R-:W0:Y:S01]  /*18e0*/  @!P6 LDG.E.64 R16, desc[UR8][R18.64] ;  /* 0x000000081210e981 */ /* 0x000e22000c1e1b00 */
[----:B------:R-:W-:Y:S01]  /*18f0*/  IADD3 R53, R29, 0x1, RZ ;  /* 0x000000011d357810 */ /* 0x000fe20007ffe0ff */
[----:B0-----:R-:W-:Y:S01]  /*1900*/  @!P6 FADD.FTZ R24, R24, R16 ;  /* 0x000000101818e221 */ /* 0x001fe20000010000 */
        /* <DEDUP_REMOVED lines=109> */
.L_x_2064:
        /* <DEDUP_REMOVED lines=14> */
[----:B------:R-:W-:Y:S02]  /*20c0*/  @!P0 FADD.FTZ R25, R25, R17 ;  /* 0x0000001119198221 */ /* 0x000fe40000010000 */
[----:B------:R-:W-:Y:S01]  /*20d0*/  ISETP.EQ.OR P0, PT, R52, UR7, P5 ;  /* 0x0000000734007c0c */ /* 0x000fe2000af02670 */
[----:B--2---:R-:W-:Y:S01]  /*20e0*/  @!P6 FADD.FTZ R24, R24, R18 ;  /* 0x000000121818e221 */ /* 0x004fe20000010000 */
[----:B------:R-:W-:Y:S01]  /*20f0*/  @!P6 FADD.FTZ R25, R25, R19 ;  /* 0x000000131919e221 */ /* 0x000fe20000010000 */
[----:B------:R-:W-:-:S10]  /*2100*/  ISETP.EQ.OR P6, PT, R33, UR7, P5 ;  /* 0x0000000721007c0c */ /* 0x000fd4000afc2670 */
[----:B------:R-:W-:-:S03]  /*2110*/  @!P0 IMAD R19, R23, R52, R22 ;  /* 0x0000003417138224 */ /* 0x000fc600078e0216 */
[----:B------:R-:W-:-:S04]  /*2120*/  @!P6 IMAD R17, R23, R33, R22 ;  /* 0x000000211711e224 */ /* 0x000fc800078e0216 */
[----:B------:R-:W-:-:S04]  /*2130*/  @!P6 IMAD.WIDE.U32 R16, R17, 0x8, R34 ;  /* 0x000000081110e825 */ /* 0x000fc800078e0022 */
[----:B------:R-:W-:Y:S02]  /*2140*/  @!P0 IMAD.WIDE.U32 R18, R19, 0x8, R34 ;  /* 0x0000000813128825 */ /* 0x000fe400078e0022 */
[----:B------:R-:W2:Y:S04]  /*2150*/  @!P6 LDG.E.64 R16, desc[UR8][R16.64] ;  /* 0x000000081010e981 */ /* 0x000ea8000c1e1b00 */
[----:B------:R-:W3:Y:S01]  /*2160*/  @!P0 LDG.E.64 R18, desc[UR8][R18.64] ;  /* 0x0000000812128981 */ /* 0x000ee2000c1e1b00 */
[----:B------:R-:W-:-:S04]  /*2170*/  IADD3 R29, R29, 0x4, RZ ;  /* 0x000000041d1d7810 */ /* 0x000fc80007ffe0ff */
        /* <DEDUP_REMOVED lines=16> */
[----:B------:R-:W-:Y:S02]  /*2280*/  @!P6 FADD.FTZ R25, R25, R17 ;  /* 0x000000111919e221 */ /* 0x000fe40000010000 */
[----:B------:R-:W-:Y:S01]  /*2290*/  ISETP.EQ.OR P6, PT, R52, UR7, P5 ;  /* 0x0000000734007c0c */ /* 0x000fe2000afc2670 */
[----:B---3--:R-:W-:Y:S01]  /*22a0*/  @!P0 FADD.FTZ R24, R24, R18 ;  /* 0x0000001218188221 */ /* 0x008fe20000010000 */
        /* <DEDUP_REMOVED lines=8> */
[----:B------:R-:W-:Y:S02]  /*2330*/  IADD3 R28, R28, -0x4, RZ ;  /* 0xfffffffc1c1c7810 */ /* 0x000fe40007ffe0ff */
[----:B------:R-:W-:Y:S02]  /*2340*/  IADD3 R29, R29, 0x4, RZ ;  /* 0x000000041d1d7810 */ /* 0x000fe40007ffe0ff */
[----:B------:R-:W-:Y:S01]  /*2350*/  IADD3 R28, R28, -0x4, RZ ;  /* 0xfffffffc1c1c7810 */ /* 0x000fe20007ffe0ff */
[----:B--2---:R-:W-:Y:S01]  /*2360*/  @!P0 FADD.FTZ R24, R24, R16 ;  /* 0x0000001018188221 */ /* 0x004fe20000010000 */
[----:B------:R-:W-:Y:S01]  /*2370*/  @!P0 FADD.FTZ R25, R25, R17 ;  /* 0x0000001119198221 */ /* 0x000fe20000010000 */
[----:B------:R-:W-:-:S02]  /*2380*/  PLOP3.LUT P0, PT, PT, PT, PT, 0x8, 0x0 ;  /* 0x000000000000781c */ /* 0x000fc40003f0e170 */
[----:B---3--:R-:W-:Y:S01]  /*2390*/  @!P6 FADD.FTZ R24, R24, R18 ;  /* 0x000000121818e221 */ /* 0x008fe20000010000 */
[----:B------:R-:W-:-:S10]  /*23a0*/  @!P6 FADD.FTZ R25, R25, R19 ;  /* 0x000000131919e221 */ /* 0x000fd40000010000 */
.L_x_2066:
[----:B------:R-:W-:-:S13]  /*23b0*/  ISETP.NE.OR P0, PT, R28, RZ, P0 ;  /* 0x000000ff1c00720c */ /* 0x000fda0000705670 */
[----:B------:R-:W-:Y:S05]  /*23c0*/  @!P0 BRA `(.L_x_2062) ;  /* 0x00000000007c8947 */ /* 0x000fea0003800000 */
.L_x_2063:
        /* <DEDUP_REMOVED lines=27> */
[----:B------:R-:W-:Y:S02]  /*2580*/  ISETP.NE.AND P0, PT, R28, RZ, PT ;  /* 0x000000ff1c00720c */ /* 0x000fe40003f05270 */
[----:B---3--:R-:W-:Y:S01]  /*2590*/  @!P6 FADD.FTZ R24, R24, R18 ;  /* 0x000000121818e221 */ /* 0x008fe20000010000 */
[----:B------:R-:W-:-:S10]  /*25a0*/  @!P6 FADD.FTZ R25, R25, R19 ;  /* 0x000000131919e221 */ /* 0x000fd40000010000 */
[----:B------:R-:W-:Y:S05]  /*25b0*/  @P0 BRA `(.L_x_2063) ;  /* 0xfffffffc00840947 */ /* 0x000fea000383ffff */
.L_x_2062:
        /* <DEDUP_REMOVED lines=11> */
.L_x_2068:
[----:B------:R-:W-:Y:S05]  /*2670*/  BSYNC B0 ;  /* 0x0000000000007941 */ /* 0x000fea0003800000 */
.L_x_2067:
        /* <DEDUP_REMOVED lines=16> */
.L_x_2059:
        /* <DEDUP_REMOVED lines=15> */
[----:B------:R-:W-:Y:S02]  /*2870*/  @!P5 STS.64 [UR5+0x90], R24 ;  /* 0x00009018ff00d988 */ /* 0x000fe40008000a05 */
[----:B---3--:R-:W-:-:S04]  /*2880*/  IMAD.WIDE R18, R37, 0x4, R16 ;  /* 0x0000000425127825 */ /* 0x008fc800078e0210 */
[----:B----4-:R-:W-:-:S05]  /*2890*/  @!P0 IMAD.WIDE R34, R6, 0x8, R22 ;  /* 0x0000000806228825 */ /* 0x010fca00078e0216 */
[----:B------:R1:W-:Y:S01]  /*28a0*/  @!P0 STG.E.64 desc[UR8][R34.64], R28 ;  /* 0x0000001c22008986 */ /* 0x0003e2000c101b08 */
[----:B------:R-:W-:Y:S01]  /*28b0*/  BAR.SYNC.DEFER_BLOCKING 0x0 ;  /* 0x0000000000007b1d */ /* 0x000fe20000010000 */
[----:B-1----:R-:W-:-:S07]  /*28c0*/  HFMA2.MMA R28, -RZ, RZ, 1.875, 0 ;  /* 0x3f800000ff1c7435 */ /* 0x002fce00000001ff */
[----:B------:R-:W1:Y:S01]  /*28d0*/  LDC R29, c[0x0][0x294] ;  /* 0x0000a500ff1d7b82 */ /* 0x000e620000000800 */
[----:B------:R-:W2:Y:S04]  /*28e0*/  LDG.E.64 R16, desc[UR8][R52.64] ;  /* 0x0000000834107981 */ /* 0x000ea8000c1e1b00 */
[----:B------:R-:W2:Y:S01]  /*28f0*/  LDG.E.64 R18, desc[UR8][R18.64] ;  /* 0x0000000812127981 */ /* 0x000ea2000c1e1b00 */
[----:B------:R-:W-:Y:S02]  /*2900*/  ISETP.NE.AND P6, PT, RZ, UR10, PT ;  /* 0x0000000aff007c0c */ /* 0x000fe4000bfc5270 */
[----:B------:R-:W-:Y:S01]  /*2910*/  SHF.L.U32 R40, R40, 0x10, RZ ;  /* 0x0000001028287819 */ /* 0x000fe200000006ff */
[----:B------:R-:W3:Y:S01]  /*2920*/  LDS.64 R22, [UR5+0x90] ;  /* 0x00009005ff167984 */ /* 0x000ee20008000a00 */
[----:B------:R-:W-:-:S02]  /*2930*/  SHF.L.U32 R32, R32, 0x10, RZ ;  /* 0x0000001020207819 */ /* 0x000fc400000006ff */
[----:B------:R-:W-:Y:S02]  /*2940*/  SHF.L.U32 R34, R47, 0x10, RZ ;  /* 0x000000102f227819 */ /* 0x000fe400000006ff */
[----:B------:R-:W-:Y:S01]  /*2950*/  SHF.L.U32 R38, R38, 0x10, RZ ;  /* 0x0000001026267819 */ /* 0x000fe200000006ff */
[----:B---3--:R-:W-:-:S04]  /*2960*/  FMUL.FTZ R33, R22, UR6 ;  /* 0x0000000616217c20 */ /* 0x008fc80008410000 */
[C---:B------:R-:W-:Y:S01]  /*2970*/  FMUL.FTZ R22, R33.reuse, R33 ;  /* 0x0000002121167220 */ /* 0x040fe20000410000 */
[----:B0-----:R-:W-:Y:S01]  /*2980*/  FADD.FTZ R25, R40, -R33 ;  /* 0x8000002128197221 */ /* 0x001fe20000010000 */
[C---:B------:R-:W-:Y:S01]  /*2990*/  FADD.FTZ R35, -R33.reuse, R32 ;  /* 0x0000002021237221 */ /* 0x040fe20000010100 */
[----:B------:R-:W-:Y:S01]  /*29a0*/  FADD.FTZ R37, -R33, R34 ;  /* 0x0000002221257221 */ /* 0x000fe20000010100 */
[----:B------:R-:W-:-:S05]  /*29b0*/  FFMA.FTZ R22, R23, UR6, -R22 ;  /* 0x0000000617167c23 */ /* 0x000fca0008010816 */
[----:B------:R-:W-:-:S13]  /*29c0*/  FSETP.GTU.FTZ.AND P0, PT, R22, RZ, PT ;  /* 0x000000ff1600720b */ /* 0x000fda0003f1c000 */
[----:B------:R-:W0:Y:S02]  /*29d0*/  @P0 LDC R23, c[0x0][0x238] ;  /* 0x00008e00ff170b82 */ /* 0x000e240000000800 */
[----:B0-----:R-:W-:Y:S01]  /*29e0*/  @P0 FADD.FTZ R24, R22, R23 ;  /* 0x0000001716180221 */ /* 0x001fe20000010000 */
[----:B------:R-:W-:-:S03]  /*29f0*/  IMAD.WIDE.U32 R22, R0, -0x77777777, RZ ;  /* 0x8888888900167825 */ /* 0x000fc600078e00ff */
[----:B------:R-:W0:Y:S02]  /*2a00*/  @P0 MUFU.RSQ R28, R24 ;  /* 0x00000018001c0308 */ /* 0x000e240000001400 */
[----:B------:R-:W-:Y:S01]  /*2a10*/  SHF.R.U32.HI R32, RZ, 0x3, R23 ;  /* 0x00000003ff207819 */ /* 0x000fe20000011617 */
[-C--:B0-----:R-:W-:Y:S01]  /*2a20*/  FMUL.FTZ R25, R25, R28.reuse ;  /* 0x0000001c19197220 */ /* 0x081fe20000410000 */
[----:B------:R-:W-:Y:S01]  /*2a30*/  FMUL.FTZ R22, R35, R28 ;  /* 0x0000001c23167220 */ /* 0x000fe20000410000 */
[----:B------:R-:W-:Y:S02]  /*2a40*/  FADD.FTZ R35, R38, -R33 ;  /* 0x8000002126237221 */ /* 0x000fe40000010000 */
[----:B--2---:R-:W-:Y:S01]  /*2a50*/  FFMA.FTZ R34, R16, R25, R18 ;  /* 0x0000001910227223 */ /* 0x004fe20000010012 */
[----:B------:R-:W-:Y:S01]  /*2a60*/  FFMA.FTZ R47, R17, R22, R19 ;  /* 0x00000016112f7223 */ /* 0x000fe20000010013 */
[----:B-1----:R-:W-:Y:S06]  /*2a70*/  @!P6 BRA `(.L_x_2069) ;  /* 0x000000000028e947 */ /* 0x002fec0003800000 */
        /* <DEDUP_REMOVED lines=10> */
.L_x_2069:
[----:B------:R-:W-:Y:S04]  /*2b20*/  BSSY B0, `(.L_x_2070) ;  /* 0x000000e000007945 */ /* 0x000fe80003800000 */
[----:B------:R-:W-:Y:S05]  /*2b30*/  @!P1 BRA `(.L_x_2071) ;  /* 0x0000000000309947 */ /* 0x000fea0003800000 */
        /* <DEDUP_REMOVED lines=12> */
.L_x_2071:
[----:B------:R-:W-:Y:S05]  /*2c00*/  BSYNC B0 ;  /* 0x0000000000007941 */ /* 0x000fea0003800000 */
.L_x_2070:
[-C--:B------:R-:W-:Y:S01]  /*2c10*/  FMUL.FTZ R35, R35, R28.reuse ;  /* 0x0000001c23237220 */ /* 0x080fe20000410000 */
[----:B------:R-:W-:Y:S01]  /*2c20*/  FMUL.FTZ R22, R37, R28 ;  /* 0x0000001c25167220 */ /* 0x000fe20000410000 */
[----:B------:R-:W-:Y:S02]  /*2c30*/  SHF.L.U32 R34, R41, 0x10, RZ ;  /* 0x0000001029227819 */ /* 0x000fe400000006ff */
[----:B------:R-:W-:Y:S01]  /*2c40*/  SHF.L.U32 R38, R31, 0x10, RZ ;  /* 0x000000101f267819 */ /* 0x000fe200000006ff */
[----:B------:R-:W-:Y:S01]  /*2c50*/  FFMA.FTZ R35, R16, R35, R18 ;  /* 0x0000002310237223 */ /* 0x000fe20000010012 */
[----:B------:R-:W-:Y:S01]  /*2c60*/  FFMA.FTZ R40, R17, R22, R19 ;  /* 0x0000001611287223 */ /* 0x000fe20000010013 */
[----:B------:R-:W-:Y:S06]  /*2c70*/  @!P6 BRA `(.L_x_2072) ;  /* 0x000000000028e947 */ /* 0x000fec0003800000 */
[----:B------:R-:W-:Y:S01]  /*2c80*/  FMUL.FTZ R15, R35, -1.4426950216293334961 ;  /* 0xbfb8aa3b230f7820 */ /* 0x000fe20000410000 */
[----:B------:R-:W-:-:S05]  /*2c90*/  FMUL.FTZ R23, R40, -1.4426950216293334961 ;  /* 0xbfb8aa3b28177820 */ /* 0x000fca0000410000 */
[----:B------:R-:W1:Y:S08]  /*2ca0*/  MUFU.EX2 R15, R15 ;  /* 0x0000000f000f7308 */ /* 0x000e700000000800 */
[----:B------:R-:W0:Y:S01]  /*2cb0*/  MUFU.EX2 R23, R23 ;  /* 0x0000001700177308 */ /* 0x000e220000000800 */
[----:B-1----:R-:W-:-:S07]  /*2cc0*/  FADD.FTZ R22, R15, 1 ;  /* 0x3f8000000f167421 */ /* 0x002fce0000010000 */
[----:B------:R-:W1:Y:S01]  /*2cd0*/  MUFU.RCP R22, R22 ;  /* 0x0000001600167308 */ /* 0x000e620000001000 */
[----:B0-----:R-:W-:-:S07]  /*2ce0*/  FADD.FTZ R24, R23, 1 ;  /* 0x3f80000017187421 */ /* 0x001fce0000010000 */
[----:B------:R-:W0:Y:S01]  /*2cf0*/  MUFU.RCP R25, R24 ;  /* 0x0000001800197308 */ /* 0x000e220000001000 */
[----:B-1----:R-:W-:Y:S01]  /*2d00*/  FMUL.FTZ R35, R35, R22 ;  /* 0x0000001623237220 */ /* 0x002fe20000410000 */
[----:B0-----:R-:W-:-:S07]  /*2d10*/  FMUL.FTZ R40, R40, R25 ;  /* 0x0000001928287220 */ /* 0x001fce0000410000 */
.L_x_2072:
[----:B------:R-:W-:Y:S04]  /*2d20*/  BSSY B0, `(.L_x_2073) ;  /* 0x000000e000007945 */ /* 0x000fe80003800000 */
[----:B------:R-:W-:Y:S05]  /*2d30*/  @!P2 BRA `(.L_x_2074) ;  /* 0x000000000030a947 */ /* 0x000fea0003800000 */
        /* <DEDUP_REMOVED lines=12> */
.L_x_2074:
[----:B------:R-:W-:Y:S05]  /*2e00*/  BSYNC B0 ;  /* 0x0000000000007941 */ /* 0x000fea0003800000 */
.L_x_2073:
[--C-:B------:R-:W-:Y:S01]  /*2e10*/  FADD.FTZ R15, R34, -R33.reuse ;  /* 0x80000021220f7221 */ /* 0x100fe20000010000 */
[----:B------:R-:W-:Y:S01]  /*2e20*/  FADD.FTZ R23, -R33, R38 ;  /* 0x0000002621177221 */ /* 0x000fe20000010100 */
[----:B------:R-:W-:Y:S01]  /*2e30*/  SHF.L.U32 R30, R30, 0x10, RZ ;  /* 0x000000101e1e7819 */ /* 0x000fe200000006ff */
[----:B------:R-:W-:Y:S01]  /*2e40*/  IMAD R31, R29, UR7, R32 ;  /* 0x000000071d1f7c24 */ /* 0x000fe2000f8e0220 */
[----:B------:R-:W-:Y:S01]  /*2e50*/  SHF.L.U32 R42, R42, 0x10, RZ ;  /* 0x000000102a2a7819 */ /* 0x000fe200000006ff */
[-C--:B------:R-:W-:Y:S01]  /*2e60*/  FMUL.FTZ R15, R15, R28.reuse ;  /* 0x0000001c0f0f7220 */ /* 0x080fe20000410000 */
[----:B------:R-:W-:Y:S01]  /*2e70*/  FMUL.FTZ R22, R23, R28 ;  /* 0x0000001c17167220 */ /* 0x000fe20000410000 */
[----:B------:R-:W-:Y:S02]  /*2e80*/  FADD.FTZ R37, -R33, R30 ;  /* 0x0000001e21257221 */ /* 0x000fe40000010100 */
[----:B-1----:R-:W-:Y:S01]  /*2e90*/  FADD.FTZ R35, R42, -R33 ;  /* 0x800000212a237221 */ /* 0x002fe20000010000 */
[----:B------:R-:W-:Y:S01]  /*2ea0*/  FFMA.FTZ R15, R16, R15, R18 ;  /* 0x0000000f100f7223 */ /* 0x000fe20000010012 */
[----:B------:R-:W-:Y:S01]  /*2eb0*/  FFMA.FTZ R30, R17, R22, R19 ;  /* 0x00000016111e7223 */ /* 0x000fe20000010013 */
[----:B------:R-:W-:Y:S06]  /*2ec0*/  @!P6 BRA `(.L_x_2075) ;  /* 0x000000000028e947 */ /* 0x000fec0003800000 */
        /* <DEDUP_REMOVED lines=10> */
.L_x_2075:
        /* <DEDUP_REMOVED lines=14> */
.L_x_2077:
[----:B------:R-:W-:Y:S05]  /*3050*/  BSYNC B0 ;  /* 0x0000000000007941 */ /* 0x000fea0003800000 */
.L_x_2076:
[-C--:B------:R-:W-:Y:S01]  /*3060*/  FMUL.FTZ R35, R35, R28.reuse ;  /* 0x0000001c23237220 */ /* 0x080fe20000410000 */
[----:B------:R-:W-:Y:S01]  /*3070*/  FMUL.FTZ R22, R37, R28 ;  /* 0x0000001c25167220 */ /* 0x000fe20000410000 */
[----:B------:R-:W-:Y:S02]  /*3080*/  SHF.L.U32 R36, R36, 0x10, RZ ;  /* 0x0000001024247819 */ /* 0x000fe400000006ff */
[----:B-1----:R-:W-:Y:S01]  /*3090*/  IADD3 R15, R31, 0x80, RZ ;  /* 0x000000801f0f7810 */ /* 0x002fe20007ffe0ff */
        /* <DEDUP_REMOVED lines=13> */
.L_x_2078:
        /* <DEDUP_REMOVED lines=14> */
.L_x_2080:
[----:B------:R-:W-:Y:S05]  /*3250*/  BSYNC B0 ;  /* 0x0000000000007941 */ /* 0x000fea0003800000 */
.L_x_2079:
[----:B------:R-:W-:Y:S01]  /*3260*/  SHF.L.U32 R22, R27, 0x10, RZ ;  /* 0x000000101b167819 */ /* 0x000fe200000006ff */
[----:B------:R-:W-:Y:S01]  /*3270*/  ULDC.64 UR12, c[0x0][0x278] ;  /* 0x00009e00000c7ab9 */ /* 0x000fe20000000a00 */
[----:B------:R-:W-:Y:S01]  /*3280*/  IADD3 R29, R31, 0xa0, RZ ;  /* 0x000000a01f1d7810 */ /* 0x000fe20007ffe0ff */
[----:B------:R-:W-:Y:S01]  /*3290*/  FADD.FTZ R23, R36, -R33 ;  /* 0x8000002124177221 */ /* 0x000fe20000010000 */
[----:B------:R-:W-:Y:S01]  /*32a0*/  ISETP.GE.U32.AND P5, PT, R15, UR12, PT ;  /* 0x0000000c0f007c0c */ /* 0x000fe2000bfa6070 */
[----:B01----:R-:W-:Y:S01]  /*32b0*/  FADD.FTZ R25, -R33, R22 ;  /* 0x0000001621197221 */ /* 0x003fe20000010100 */
[----:B------:R-:W-:Y:S01]  /*32c0*/  SHF.R.S32.HI R32, RZ, 0x1f, R15 ;  /* 0x0000001fff207819 */ /* 0x000fe2000001140f */
[-C--:B------:R-:W-:Y:S01]  /*32d0*/  FMUL.FTZ R23, R23, R28.reuse ;  /* 0x0000001c17177220 */ /* 0x080fe20000410000 */
[----:B------:R-:W-:Y:S01]  /*32e0*/  ISETP.GE.U32.AND P0, PT, R29, UR12, PT ;  /* 0x0000000c1d007c0c */ /* 0x000fe2000bf06070 */
[----:B------:R-:W-:Y:S01]  /*32f0*/  FMUL.FTZ R22, R25, R28 ;  /* 0x0000001c19167220 */ /* 0x000fe20000410000 */
[----:B------:R-:W-:-:S02]  /*3300*/  SHF.R.S32.HI R27, RZ, 0x1f, R29 ;  /* 0x0000001fff1b7819 */ /* 0x000fc4000001141d */
[----:B------:R-:W-:Y:S01]  /*3310*/  SHF.L.U32 R26, R26, 0x10, RZ ;  /* 0x000000101a1a7819 */ /* 0x000fe200000006ff */
[----:B------:R-:W-:Y:S01]  /*3320*/  FFMA.FTZ R35, R17, R22, R19 ;  /* 0x0000001611237223 */ /* 0x000fe20000010013 */
[----:B------:R-:W-:Y:S02]  /*3330*/  SHF.L.U32 R24, R43, 0x10, RZ ;  /* 0x000000102b187819 */ /* 0x000fe400000006ff */
[----:B------:R-:W-:Y:S01]  /*3340*/  ISETP.GE.AND.EX P5, PT, R32, UR13, PT, P5 ;  /* 0x0000000d20007c0c */ /* 0x000fe2000bfa6350 */
[----:B------:R-:W-:Y:S01]  /*3350*/  FADD.FTZ R41, -R33, R26 ;  /* 0x0000001a21297221 */ /* 0x000fe20000010100 */
[----:B------:R-:W-:Y:S01]  /*3360*/  ISETP.GE.AND.EX P0, PT, R27, UR13, PT, P0 ;  /* 0x0000000d1b007c0c */ /* 0x000fe2000bf06300 */
[----:B------:R-:W-:Y:S01]  /*3370*/  FADD.FTZ R37, R24, -R33 ;  /* 0x8000002118257221 */ /* 0x000fe20000010000 */
[----:B------:R-:W-:Y:S01]  /*3380*/  ISETP.LT.U32.AND P5, PT, R0, 0x1e0, !P5 ;  /* 0x000001e00000780c */ /* 0x000fe20006fa1070 */
[----:B------:R-:W-:Y:S01]  /*3390*/  FFMA.FTZ R26, R16, R23, R18 ;  /* 0x00000017101a7223 */ /* 0x000fe20000010012 */
[----:B------:R-:W-:Y:S01]  /*33a0*/  ISETP.LT.U32.AND P0, PT, R0, 0x1e0, !P0 ;  /* 0x000001e00000780c */ /* 0x000fe20004701070 */
        /* <DEDUP_REMOVED lines=11> */
.L_x_2081:
        /* <DEDUP_REMOVED lines=14> */
.L_x_2083:
[----:B------:R-:W-:Y:S05]  /*3540*/  BSYNC B0 ;  /* 0x0000000000007941 */ /* 0x000fea0003800000 */
.L_x_2082:
[-C--:B------:R-:W-:Y:S01]  /*3550*/  FMUL.FTZ R37, R37, R28.reuse ;  /* 0x0000001c25257220 */ /* 0x080fe20000410000 */
[----:B------:R-:W-:Y:S01]  /*3560*/  FMUL.FTZ R22, R41, R28 ;  /* 0x0000001c29167220 */ /* 0x000fe20000410000 */
[----:B------:R-:W-:Y:S02]  /*3570*/  SHF.L.U32 R44, R44, 0x10, RZ ;  /* 0x000000102c2c7819 */ /* 0x000fe400000006ff */
[----:B------:R-:W-:Y:S01]  /*3580*/  IADD3 R15, R31, 0xc0, RZ ;  /* 0x000000c01f0f7810 */ /* 0x000fe20007ffe0ff */
[----:B------:R-:W-:Y:S01]  /*3590*/  FFMA.FTZ R37, R16, R37, R18 ;  /* 0x0000002510257223 */ /* 0x000fe20000010012 */
[----:B------:R-:W-:Y:S01]  /*35a0*/  FFMA.FTZ R26, R17, R22, R19 ;  /* 0x00000016111a7223 */ /* 0x000fe20000010013 */
[----:B------:R-:W-:Y:S06]  /*35b0*/  @!P6 BRA `(.L_x_2084) ;  /* 0x000000000028e947 */ /* 0x000fec0003800000 */
        /* <DEDUP_REMOVED lines=10> */
.L_x_2084:
[----:B------:R-:W-:Y:S04]  /*3660*/  BSSY B0, `(.L_x_2085) ;  /* 0x000000e000007945 */ /* 0x000fe80003800000 */
[----:B------:R-:W-:Y:S05]  /*3670*/  @!P0 BRA `(.L_x_2086) ;  /* 0x0000000000308947 */ /* 0x000fea0003800000 */
[----:B------:R-:W-:Y:S01]  /*3680*/  ULDC.64 UR14, c[0x0][0x270] ;  /* 0x00009c00000e7ab9 */ /* 0x000fe20000000a00 */
[----:B------:R-:W-:Y:S01]  /*3690*/  MOV R22, R48 ;  /* 0x0000003000167202 */ /* 0x000fe20000000f00 */
[----:B0-----:R-:W-:Y:S01]  /*36a0*/  IMAD R24, R27, UR14, RZ ;  /* 0x0000000e1b187c24 */ /* 0x001fe2000f8e02ff */
        /* <DEDUP_REMOVED lines=9> */
.L_x_2086:
[----:B------:R-:W-:Y:S05]  /*3740*/  BSYNC B0 ;  /* 0x0000000000007941 */ /* 0x000fea0003800000 */
.L_x_2085:
[----:B------:R-:W-:Y:S01]  /*3750*/  SHF.L.U32 R22, R21, 0x10, RZ ;  /* 0x0000001015167819 */ /* 0x000fe200000006ff */
[--C-:B------:R-:W-:Y:S01]  /*3760*/  FADD.FTZ R21, R44, -R33.reuse ;  /* 0x800000212c157221 */ /* 0x100fe20000010000 */
[----:B01----:R-:W-:Y:S02]  /*3770*/  SHF.L.U32 R24, R45, 0x10, RZ ;  /* 0x000000102d187819 */ /* 0x003fe400000006ff */
[----:B------:R-:W-:Y:S01]  /*3780*/  SHF.L.U32 R20, R20, 0x10, RZ ;  /* 0x0000001014147819 */ /* 0x000fe200000006ff */
[----:B------:R-:W-:Y:S01]  /*3790*/  FADD.FTZ R23, -R33, R22 ;  /* 0x0000001621177221 */ /* 0x000fe20000010100 */
[----:B------:R-:W-:Y:S01]  /*37a0*/  ISETP.GE.U32.AND P5, PT, R14, UR12, PT ;  /* 0x0000000c0e007c0c */ /* 0x000fe2000bfa6070 */
[----:B------:R-:W-:Y:S01]  /*37b0*/  FADD.FTZ R25, R24, -R33 ;  /* 0x8000002118197221 */ /* 0x000fe20000010000 */
[----:B------:R-:W-:Y:S01]  /*37c0*/  ISETP.GE.U32.AND P0, PT, R15, UR12, PT ;  /* 0x0000000c0f007c0c */ /* 0x000fe2000bf06070 */
[----:B------:R-:W-:Y:S01]  /*37d0*/  FADD.FTZ R33, -R33, R20 ;  /* 0x0000001421217221 */ /* 0x000fe20000010100 */
[----:B------:R-:W-:Y:S01]  /*37e0*/  SHF.R.S32.HI R26, RZ, 0x1f, R15 ;  /* 0x0000001fff1a7819 */ /* 0x000fe2000001140f */
[-C--:B------:R-:W-:Y:S01]  /*37f0*/  FMUL.FTZ R21, R21, R28.reuse ;  /* 0x0000001c15157220 */ /* 0x080fe20000410000 */
[-C--:B------:R-:W-:Y:S01]  /*3800*/  FMUL.FTZ R25, R25, R28.reuse ;  /* 0x0000001c19197220 */ /* 0x080fe20000410000 */
[-C--:B------:R-:W-:Y:S01]  /*3810*/  FMUL.FTZ R22, R33, R28.reuse ;  /* 0x0000001c21167220 */ /* 0x080fe20000410000 */
[----:B------:R-:W-:Y:S01]  /*3820*/  ISETP.GE.AND.EX P5, PT, R39, UR13, PT, P5 ;  /* 0x0000000d27007c0c */ /* 0x000fe2000bfa6350 */
[----:B------:R-:W-:Y:S01]  /*3830*/  FMUL.FTZ R28, R23, R28 ;  /* 0x0000001c171c7220 */ /* 0x000fe20000410000 */
[----:B------:R-:W-:Y:S01]  /*3840*/  ISETP.GE.AND.EX P0, PT, R26, UR13, PT, P0 ;  /* 0x0000000d1a007c0c */ /* 0x000fe2000bf06300 */
[--C-:B------:R-:W-:Y:S01]  /*3850*/  FFMA.FTZ R20, R16, R21, R18.reuse ;  /* 0x0000001510147223 */ /* 0x100fe20000010012 */
[C-C-:B------:R-:W-:Y:S01]  /*3860*/  FFMA.FTZ R21, R17.reuse, R22, R19.reuse ;  /* 0x0000001611157223 */ /* 0x140fe20000010013 */
[----:B------:R-:W-:Y:S01]  /*3870*/  ISETP.GT.U32.OR P5, PT, R0, 0x1df, P5 ;  /* 0x000001df0000780c */ /* 0x000fe20002fa4470 */
[----:B------:R-:W-:Y:S01]  /*3880*/  FFMA.FTZ R16, R16, R25, R18 ;  /* 0x0000001910107223 */ /* 0x000fe20000010012 */
[----:B------:R-:W-:Y:S01]  /*3890*/  ISETP.LT.U32.AND P0, PT, R0, 0x1e0, !P0 ;  /* 0x000001e00000780c */ /* 0x000fe20004701070 */
[----:B------:R-:W-:Y:S01]  /*38a0*/  FFMA.FTZ R17, R17, R28, R19 ;  /* 0x0000001c11117223 */ /* 0x000fe20000010013 */
[----:B------:R-:W-:Y:S11]  /*38b0*/  @!P6 BRA `(.L_x_2087) ;  /* 0x000000000028e947 */ /* 0x000ff60003800000 */
        /* <DEDUP_REMOVED lines=10> */
.L_x_2087:
        /* <DEDUP_REMOVED lines=14> */
.L_x_2089:
[----:B------:R-:W-:Y:S05]  /*3a40*/  BSYNC B0 ;  /* 0x0000000000007941 */ /* 0x000fea0003800000 */
.L_x_2088:
        /* <DEDUP_REMOVED lines=11> */
.L_x_2090:
[----:B------:R-:W-:Y:S04]  /*3b00*/  BSSY B0, `(.L_x_2091) ;  /* 0x000000d000007945 */ /* 0x000fe80003800000 */
[----:B------:R-:W-:Y:S05]  /*3b10*/  @P5 BRA `(.L_x_2092) ;  /* 0x00000000002c5947 */ /* 0x000fea0003800000 */
[----:B------:R-:W-:Y:S01]  /*3b20*/  ULDC.64 UR12, c[0x0][0x270] ;  /* 0x00009c00000c7ab9 */ /* 0x000fe20000000a00 */
[----:B------:R-:W-:Y:S01]  /*3b30*/  MOV R49, R51 ;  /* 0x0000003300317202 */ /* 0x000fe20000000f00 */
[----:B------:R-:W-:Y:S01]  /*3b40*/  IMAD R39, R39, UR12, RZ ;  /* 0x0000000c27277c24 */ /* 0x000fe2000f8e02ff */
[----:B------:R-:W-:Y:S01]  /*3b50*/  F2FP.BF16.F32.PACK_AB R21, R21, R16 ;  /* 0x000000101515723e */ /* 0x000fe200000010ff */
[----:B------:R-:W-:-:S04]  /*3b60*/  IMAD.WIDE.U32 R48, R14, UR12, R48 ;  /* 0x0000000c0e307c25 */ /* 0x000fc8000f8e0030 */
[----:B------:R-:W-:Y:S01]  /*3b70*/  IMAD R39, R14, UR13, R39 ;  /* 0x0000000d0e277c24 */ /* 0x000fe2000f8e0227 */
[----:B------:R-:W-:Y:S02]  /*3b80*/  ULDC.64 UR12, c[0x0][0x210] ;  /* 0x00008400000c7ab9 */ /* 0x000fe40000000a00 */
[----:B0-----:R-:W-:Y:S02]  /*3b90*/  LEA R18, P0, R48, UR12, 0x1 ;  /* 0x0000000c30127c11 */ /* 0x001fe4000f8008ff */
[----:B------:R-:W-:-:S04]  /*3ba0*/  IADD3 R39, R49, R39, RZ ;  /* 0x0000002731277210 */ /* 0x000fc80007ffe0ff */
[----:B------:R-:W-:-:S05]  /*3bb0*/  LEA.HI.X R19, R48, UR13, R39, 0x1, P0 ;  /* 0x0000000d30137c11 */ /* 0x000fca00080f0c27 */
[----:B------:R1:W-:Y:S02]  /*3bc0*/  STG.E desc[UR8][R18.64], R21 ;  /* 0x0000001512007986 */ /* 0x0003e4000c101908 */
.L_x_2092:
[----:B------:R-:W-:Y:S05]  /*3bd0*/  BSYNC B0 ;  /* 0x0000000000007941 */ /* 0x000fea0003800000 */
.L_x_2091:
[----:B------:R-:W2:Y:S01]  /*3be0*/  LDC R15, c[0x0][0x10] ;  /* 0x00000400ff0f7b82 */ /* 0x000ea20000000800 */
[----:B------:R-:W-:Y:S02]  /*3bf0*/  IADD3 R8, R8, 0x1, RZ ;  /* 0x0000000108087810 */ /* 0x000fe40007ffe0ff */
[----:B--2---:R-:W-:-:S04]  /*3c00*/  IADD3 R6, R15, R6, RZ ;  /* 0x000000060f067210 */ /* 0x004fc80007ffe0ff */
[----:B------:R-:W-:-:S13]  /*3c10*/  ISETP.GE.AND P0, PT, R6, UR4, PT ;  /* 0x0000000406007c0c */ /* 0x000fda000bf06270 */
[----:B------:R-:W-:Y:S05]  /*3c20*/  @!P0 BRA `(.L_x_2093) ;  /* 0xffffffc400a88947 */ /* 0x000fea000383ffff */
[----:B------:R-:W-:Y:S05]  /*3c30*/  EXIT ;  /* 0x000000000000794d */ /* 0x000fea0003800000 */
.L_x_2094:
        /* <DEDUP_REMOVED lines=12> */
.L_x_3289:


//--------------------- .text._Z35group_norm_nhwc_fwd_one_pass_kernelI11Bf16IOFp32WLi512ELi30ELi480EEv26Group_norm_nhwc_fwd_params --------------------------
	.section	.text._Z35group_norm_nhwc_fwd_one_pass_kernelI11Bf16IOFp32WLi512ELi30ELi480EEv26Group_norm_nhwc_fwd_params,"ax",@progbits
	.align	128
        .global         _Z35group_norm_nhwc_fwd_one_pass_kernelI11Bf16IOFp32WLi512ELi30ELi480EEv26Group_norm_nhwc_fwd_params
        .type           _Z35group_norm_nhwc_fwd_one_pass_kernelI11Bf16IOFp32WLi512ELi30ELi480EEv26Group_norm_nhwc_fwd_params,@function
        .size           _Z35group_norm_nhwc_fwd_one_pass_kernelI11Bf16IOFp32WLi512ELi30ELi480EEv26Group_norm_nhwc_fwd_params,(.L_x_3290 - _Z35group_norm_nhwc_fwd_one_pass_kernelI11Bf16IOFp32WLi512ELi30ELi480EEv26Group_norm_nhwc_fwd_params)
        .other          _Z35group_norm_nhwc_fwd_one_pass_kernelI11Bf16IOFp32WLi512ELi30ELi480EEv26Group_norm_nhwc_fwd_params,@"STO_CUDA_ENTRY STV_DEFAULT"
_Z35group_norm_nhwc_fwd_one_pass_kernelI11Bf16IOFp32WLi512ELi30ELi480EEv26Group_norm_nhwc_fwd_params:
.text._Z35group_norm_nhwc_fwd_one_pass_kernelI11Bf16IOFp32WLi512ELi30ELi480EEv26Group_norm_nhwc_fwd_params:
        /* <DEDUP_REMOVED lines=11> */
[----:B------:R-:W-:-:S05]  /*00b0*/  ULDC.U8 UR10, c[0x0][0x28c] ;  /* 0x0000a300000a7ab9 */ /* 0x000fca0000000000 */
[----:B------:R-:W1:Y:S08]  /*00c0*/  LDC R4, c[0x0][0x294] ;  /* 0x0000a500ff047b82 */ /* 0x000e700000000800 */
[----:B------:R-:W2:Y:S01]  /*00d0*/  S2UR UR6, SR_CgaCtaId ;  /* 0x00000000000679c3 */ /* 0x000ea20000008800 */
[----:B0-----:R-:W-:Y:S01]  /*00e0*/  IMAD.WIDE.U32 R2, R0, -0x77777777, RZ ;  /* 0x8888888900027825 */ /* 0x001fe200078e00ff */
[----:B------:R-:W-:-:S04]  /*00f0*/  SHF.R.S32.HI R7, RZ, 0x1f, R0 ;  /* 0x0000001fff077819 */ /* 0x000fc80000011400 */
[----:B------:R-:W-:Y:S02]  /*0100*/  SHF.R.U32.HI R9, RZ, 0x3, R3 ;  /* 0x00000003ff097819 */ /* 0x000fe40000011603 */
[----:B------:R-:W0:Y:S01]  /*0110*/  S2R R3, SR_LANEID ;  /* 0x0000000000037919 */ /* 0x000e220000000000 */
[----:B--2---:R-:W-:Y:S02]  /*0120*/  ULEA UR5, UR6, UR5, 0x18 ;  /* 0x0000000506057291 */ /* 0x004fe4000f8ec03f */
[----:B-1----:R-:W-:Y:S01]  /*0130*/  IMAD R2, R4, UR7, R9 ;  /* 0x0000000704027c24 */ /* 0x002fe2000f8e0209 */
[----:B------:R-:W-:Y:S01]  /*0140*/  LEA.HI R4, R7, R0, RZ, 0x5 ;  /* 0x0000000007047211 */ /* 0x000fe200078f28ff */
[----:B------:R-:W-:Y:S02]  /*0150*/  IMAD R7, R9, -0xf, R0 ;  /* 0xfffffff109077824 */ /* 0x000fe400078e0200 */
[C---:B------:R-:W-:Y:S01]  /*0160*/  VIADD R22, R2.reuse, 0x1c0 ;  /* 0x000001c002167836 */ /* 0x040fe20000000000 */
[----:B------:R-:W-:-:S02]  /*0170*/  ISETP.GE.U32.AND P0, PT, R2, UR8, PT ;  /* 0x0000000802007c0c */ /* 0x000fc4000bf06070 */
[----:B------:R-:W-:Y:S02]  /*0180*/  SHF.R.S32.HI R5, RZ, 0x1f, R2 ;  /* 0x0000001fff057819 */ /* 0x000fe40000011402 */
[----:B------:R-:W-:Y:S02]  /*0190*/  SHF.R.S32.HI R8, RZ, 0x5, R4 ;  /* 0x00000005ff087819 */ /* 0x000fe40000011404 */
[----:B------:R-:W-:Y:S01]  /*01a0*/  ISETP.GE.AND.EX P0, PT, R5, UR9, PT, P0 ;  /* 0x0000000905007c0c */ /* 0x000fe2000bf06300 */
[----:B------:R-:W-:Y:S01]  /*01b0*/  ULDC.64 UR8, c[0x0][0x208] ;  /* 0x0000820000087ab9 */ /* 0x000fe20000000a00 */
[----:B------:R-:W-:Y:S02]  /*01c0*/  IADD3 R9, R2, 0x20, RZ ;  /* 0x0000002002097810 */ /* 0x000fe40007ffe0ff */
[----:B------:R-:W-:Y:S01]  /*01d0*/  MOV R4, R6 ;  /* 0x0000000600047202 */ /* 0x000fe20000000f00 */
[----:B------:R-:W-:Y:S01]  /*01e0*/  HFMA2.MMA R6, -RZ, RZ, 0, 0 ;  /* 0x00000000ff067435 */ /* 0x000fe200000001ff */
[----:B------:R-:W-:-:S02]  /*01f0*/  SHF.L.U32 R7, R7, 0x1, RZ ;  /* 0x0000000107077819 */ /* 0x000fc400000006ff */
[----:B------:R-:W-:Y:S02]  /*0200*/  LEA R8, R8, UR5, 0x3 ;  /* 0x0000000508087c11 */ /* 0x000fe4000f8e18ff */
[C---:B------:R-:W-:Y:S02]  /*0210*/  IADD3 R10, R2.reuse, 0x40, RZ ;  /* 0x00000040020a7810 */ /* 0x040fe40007ffe0ff */
[C---:B------:R-:W-:Y:S02]  /*0220*/  IADD3 R11, R2.reuse, 0x60, RZ ;  /* 0x00000060020b7810 */ /* 0x040fe40007ffe0ff */
[C---:B------:R-:W-:Y:S02]  /*0230*/  IADD3 R12, R2.reuse, 0x80, RZ ;  /* 0x00000080020c7810 */ /* 0x040fe40007ffe0ff */
[C---:B------:R-:W-:Y:S02]  /*0240*/  IADD3 R13, R2.reuse, 0xa0, RZ ;  /* 0x000000a0020d7810 */ /* 0x040fe40007ffe0ff */
[----:B------:R-:W-:-:S02]  /*0250*/  IADD3 R14, R2, 0xc0, RZ ;  /* 0x000000c0020e7810 */ /* 0x000fc40007ffe0ff */
[C---:B------:R-:W-:Y:S02]  /*0260*/  IADD3 R15, R2.reuse, 0xe0, RZ ;  /* 0x000000e0020f7810 */ /* 0x040fe40007ffe0ff */
[C---:B------:R-:W-:Y:S02]  /*0270*/  IADD3 R16, R2.reuse, 0x100, RZ ;  /* 0x0000010002107810 */ /* 0x040fe40007ffe0ff */
[C---:B------:R-:W-:Y:S02]  /*0280*/  IADD3 R17, R2.reuse, 0x120, RZ ;  /* 0x0000012002117810 */ /* 0x040fe40007ffe0ff */
[----:B------:R-:W-:Y:S02]  /*0290*/  IADD3 R18, R2, 0x140, RZ ;  /* 0x0000014002127810 */ /* 0x000fe40007ffe0ff */
[----:B------:R-:W-:Y:S02]  /*02a0*/  ISETP.LT.U32.AND P0, PT, R0, 0x1e0, !P0 ;  /* 0x000001e00000780c */ /* 0x000fe40004701070 */
[----:B------:R-:W-:-:S02]  /*02b0*/  IADD3 R19, R2, 0x160, RZ ;  /* 0x0000016002137810 */ /* 0x000fc40007ffe0ff */
[C---:B------:R-:W-:Y:S02]  /*02c0*/  IADD3 R20, R2.reuse, 0x180, RZ ;  /* 0x0000018002147810 */ /* 0x040fe40007ffe0ff */
[C---:B------:R-:W-:Y:S02]  /*02d0*/  IADD3 R21, R2.reuse, 0x1a0, RZ ;  /* 0x000001a002157810 */ /* 0x040fe40007ffe0ff */
[----:B------:R-:W-:Y:S02]  /*02e0*/  IADD3 R23, R2, 0x1e0, RZ ;  /* 0x000001e002177810 */ /* 0x000fe40007ffe0ff */
[----:B0-----:R-:W-:-:S07]  /*02f0*/  SHF.R.S32.HI R25, RZ, 0x1f, R9 ;  /* 0x0000001fff197819 */ /* 0x001fce0000011409 */
.L_x_2152:
[----:B0-----:R-:W0:Y:S01]  /*0300*/  LDC R33, c[0x0][0x288] ;  /* 0x0000a200ff217b82 */ /* 0x001e220000000800 */
[----:B------:R-:W-:Y:S01]  /*0310*/  ULDC.64 UR14, c[0x0][0x278] ;  /* 0x00009e00000e7ab9 */ /* 0x000fe20000000a00 */
[----:B------:R-:W-:Y:S01]  /*0320*/  ULDC.64 UR12, c[0x0][0x280] ;  /* 0x0000a000000c7ab9 */ /* 0x000fe20000000a00 */
[----:B------:R-:W-:Y:S02]  /*0330*/  ISETP.GE.U32.AND P3, PT, R9, UR14, PT ;  /* 0x0000000e09007c0c */ /* 0x000fe4000bf66070 */
[----:B------:R-:W-:Y:S02]  /*0340*/  ISETP.GE.U32.AND P6, PT, R11, UR14, PT ;  /* 0x0000000e0b007c0c */ /* 0x000fe4000bfc6070 */
[----:B------:R-:W-:Y:S01]  /*0350*/  ISETP.GE.AND.EX P3, PT, R25, UR15, PT, P3 ;  /* 0x0000000f19007c0c */ /* 0x000fe2000bf66330 */
[----:B-1----:R-:W1:Y:S01]  /*0360*/  @P0 LDC.64 R40, c[0x0][0x220] ;  /* 0x00008800ff280b82 */ /* 0x002e620000000a00 */
[----:B------:R-:W-:Y:S02]  /*0370*/  SHF.R.S32.HI R49, RZ, 0x1f, R13 ;  /* 0x0000001fff317819 */ /* 0x000fe4000001140d */
[----:B------:R-:W-:-:S02]  /*0380*/  ISETP.LT.U32.AND P3, PT, R0, 0x1e0, !P3 ;  /* 0x000001e00000780c */ /* 0x000fc40005f61070 */
[----:B0-----:R-:W-:-:S11]  /*0390*/  IABS R29, R33 ;  /* 0x00000021001d7213 */ /* 0x001fd60000000000 */
[----:B------:R-:W0:Y:S01]  /*03a0*/  @P3 LDC.64 R38, c[0x0][0x270] ;  /* 0x00009c00ff263b82 */ /* 0x000e220000000a00 */
[----:B--2---:R-:W2:Y:S07]  /*03b0*/  I2F.RP R24, R29 ;  /* 0x0000001d00187306 */ /* 0x004eae0000209400 */
[----:B------:R-:W3:Y:S01]  /*03c0*/  @P3 LDC.64 R42, c[0x0][0x220] ;  /* 0x00008800ff2a3b82 */ /* 0x000ee20000000a00 */
[----:B--2---:R-:W2:Y:S02]  /*03d0*/  MUFU.RCP R24, R24 ;  /* 0x0000001800187308 */ /* 0x004ea40000001000 */
[----:B--2---:R-:W-:-:S06]  /*03e0*/  IADD3 R26, R24, 0xffffffe, RZ ;  /* 0x0ffffffe181a7810 */ /* 0x004fcc0007ffe0ff */
[----:B----4-:R2:W4:Y:S02]  /*03f0*/  F2I.FTZ.U32.TRUNC.NTZ R27, R26 ;  /* 0x0000001a001b7305 */ /* 0x010524000021f000 */
[----:B--2---:R-:W-:Y:S02]  /*0400*/  MOV R26, RZ ;  /* 0x000000ff001a7202 */ /* 0x004fe40000000f00 */
[----:B----4-:R-:W-:-:S05]  /*0410*/  IADD3 R28, RZ, -R27, RZ ;  /* 0x8000001bff1c7210 */ /* 0x010fca0007ffe0ff */
        /* <DEDUP_REMOVED lines=16> */
[----:B------:R-:W-:Y:S02]  /*0520*/  SHF.R.S32.HI R27, RZ, 0x1f, R10 ;  /* 0x0000001fff1b7819 */ /* 0x000fe4000001140a */
[----:B------:R-:W-:Y:S02]  /*0530*/  @!P4 IADD3 R31, -R31, RZ, RZ ;  /* 0x000000ff1f1fc210 */ /* 0x000fe40007ffe1ff */
[----:B------:R-:W-:-:S02]  /*0540*/  @!P2 LOP3.LUT R31, RZ, R33, RZ, 0x33, !PT ;  /* 0x00000021ff1fa212 */ /* 0x000fc400078e33ff */
[----:B------:R-:W-:Y:S02]  /*0550*/  ISETP.GE.AND.EX P1, PT, R27, UR15, PT, P1 ;  /* 0x0000000f1b007c0c */ /* 0x000fe4000bf26310 */
[----:B------:R-:W-:Y:S02]  /*0560*/  IADD3 R29, -R31, RZ, RZ ;  /* 0x000000ff1f1d7210 */ /* 0x000fe40007ffe1ff */
[----:B------:R-:W-:Y:S02]  /*0570*/  ISETP.GT.U32.OR P1, PT, R0, 0x1df, P1 ;  /* 0x000001df0000780c */ /* 0x000fe40000f24470 */
[----:B------:R-:W-:Y:S01]  /*0580*/  SHF.R.S32.HI R24, RZ, 0x1f, R31 ;  /* 0x0000001fff187819 */ /* 0x000fe2000001141f */
[----:B------:R-:W-:Y:S01]  /*0590*/  IMAD R88, R33, R29, R4 ;  /* 0x0000001d21587224 */ /* 0x000fe200078e0204 */
[----:B------:R-:W-:Y:S01]  /*05a0*/  SHF.R.S32.HI R29, RZ, 0x1f, R7 ;  /* 0x0000001fff1d7819 */ /* 0x000fe20000011407 */
[----:B------:R-:W2:Y:S02]  /*05b0*/  @P0 LDC.64 R32, c[0x0][0x270] ;  /* 0x00009c00ff200b82 */ /* 0x000ea40000000a00 */
[----:B------:R-:W-:-:S02]  /*05c0*/  IMAD R88, R88, 0x1e, RZ ;  /* 0x0000001e58587824 */ /* 0x000fc400078e02ff */
[----:B------:R-:W-:-:S03]  /*05d0*/  IMAD R24, R24, UR12, RZ ;  /* 0x0000000c18187c24 */ /* 0x000fc6000f8e02ff */
[----:B------:R-:W-:Y:S01]  /*05e0*/  IADD3 R72, P2, R7, R88, RZ ;  /* 0x0000005807487210 */ /* 0x000fe20007f5e0ff */
[C---:B------:R-:W-:Y:S01]  /*05f0*/  IMAD R71, R31.reuse, UR13, R24 ;  /* 0x0000000d1f477c24 */ /* 0x040fe2000f8e0218 */
[----:B------:R-:W4:Y:S02]  /*0600*/  @!P1 LDC.64 R44, c[0x0][0x270] ;  /* 0x00009c00ff2c9b82 */ /* 0x000f240000000a00 */
[----:B------:R-:W-:Y:S02]  /*0610*/  LEA.HI.X.SX32 R73, R88, R29, 0x1, P2 ;  /* 0x0000001d58497211 */ /* 0x000fe400010f0eff */
[----:B------:R-:W-:Y:S02]  /*0620*/  SHF.R.S32.HI R29, RZ, 0x1f, R11 ;  /* 0x0000001fff1d7819 */ /* 0x000fe4000001140b */
[----:B------:R-:W-:Y:S01]  /*0630*/  ISETP.GE.U32.AND P2, PT, R12, UR14, PT ;  /* 0x0000000e0c007c0c */ /* 0x000fe2000bf46070 */
[----:B------:R-:W-:Y:S01]  /*0640*/  IMAD.WIDE.U32 R72, R31, UR12, R72 ;  /* 0x0000000c1f487c25 */ /* 0x000fe2000f8e0048 */
[----:B------:R-:W-:Y:S01]  /*0650*/  SHF.R.S32.HI R31, RZ, 0x1f, R12 ;  /* 0x0000001fff1f7819 */ /* 0x000fe2000001140c */
[----:B------:R-:W5:Y:S01]  /*0660*/  @!P1 LDC.64 R46, c[0x0][0x220] ;  /* 0x00008800ff2e9b82 */ /* 0x000f620000000a00 */
[----:B------:R-:W-:-:S02]  /*0670*/  ISETP.GE.AND.EX P6, PT, R29, UR15, PT, P6 ;  /* 0x0000000f1d007c0c */ /* 0x000fc4000bfc6360 */
[----:B------:R-:W-:Y:S02]  /*0680*/  IADD3 R71, R73, R71, RZ ;  /* 0x0000004749477210 */ /* 0x000fe40007ffe0ff */
[----:B------:R-:W-:Y:S01]  /*0690*/  @P0 MOV R70, R72 ;  /* 0x0000004800460202 */ /* 0x000fe20000000f00 */
[----:B--2---:R-:W-:Y:S01]  /*06a0*/  @P0 IMAD R24, R5, R32, RZ ;  /* 0x0000002005180224 */ /* 0x004fe200078e02ff */
[----:B------:R-:W-:Y:S02]  /*06b0*/  ISETP.GE.AND.EX P2, PT, R31, UR15, PT, P2 ;  /* 0x0000000f1f007c0c */ /* 0x000fe4000bf46320 */
[----:B------:R-:W-:Y:S01]  /*06c0*/  ISETP.GT.U32.OR P6, PT, R0, 0x1df, P6 ;  /* 0x000001df0000780c */ /* 0x000fe200037c4470 */
[C---:B------:R-:W-:Y:S01]  /*06d0*/  @P0 IMAD R33, R2.reuse, R33, R24 ;  /* 0x0000002102210224 */ /* 0x040fe200078e0218 */
[----:B------:R-:W-:Y:S01]  /*06e0*/  @P3 MOV R36, R72 ;  /* 0x0000004800243202 */ /* 0x000fe20000000f00 */
[----:B0-----:R-:W-:Y:S01]  /*06f0*/  @P3 IMAD R24, R25, R38, RZ ;  /* 0x0000002619183224 */ /* 0x001fe200078e02ff */
[----:B------:R-:W-:Y:S01]  /*0700*/  @P3 MOV R37, R71 ;  /* 0x0000004700253202 */ /* 0x000fe20000000f00 */
[----:B------:R-:W-:Y:S01]  /*0710*/  @P0 IMAD.WIDE.U32 R34, R2, R32, R70 ;  /* 0x0000002002220225 */ /* 0x000fe200078e0046 */
[----:B------:R-:W-:-:S03]  /*0720*/  ISETP.GT.U32.OR P2, PT, R0, 0x1df, P2 ;  /* 0x000001df0000780c */ /* 0x000fc60001744470 */
[----:B------:R-:W-:Y:S01]  /*0730*/  @P3 IMAD R39, R9, R39, R24 ;  /* 0x0000002709273224 */ /* 0x000fe200078e0218 */
[C---:B-1----:R-:W-:Y:S01]  /*0740*/  @P0 LEA R32, P4, R34.reuse, R40, 0x1 ;  /* 0x0000002822200211 */ /* 0x042fe200078808ff */
[----:B------:R-:W-:Y:S02]  /*0750*/  @P0 IMAD.IADD R24, R35, 0x1, R33 ;  /* 0x0000000123180824 */ /* 0x000fe400078e0221 */
[----:B------:R-:W-:Y:S01]  /*0760*/  @P3 IMAD.WIDE.U32 R36, R9, R38, R36 ;  /* 0x0000002609243225 */ /* 0x000fe200078e0024 */
[----:B------:R-:W0:Y:S02]  /*0770*/  @!P6 LDC.64 R52, c[0x0][0x270] ;  /* 0x00009c00ff34eb82 */ /* 0x000e240000000a00 */
[----:B------:R-:W-:Y:S01]  /*0780*/  @P0 LEA.HI.X R33, R34, R41, R24, 0x1, P4 ;  /* 0x0000002922210211 */ /* 0x000fe200020f0c18 */
[----:B----4-:R-:W-:Y:S01]  /*0790*/  @!P1 IMAD R26, R27, R44, RZ ;  /* 0x0000002c1b1a9224 */ /* 0x010fe200078e02ff */
[----:B------:R-:W-:Y:S02]  /*07a0*/  @P3 IADD3 R24, R37, R39, RZ ;  /* 0x0000002725183210 */ /* 0x000fe40007ffe0ff */
[----:B---3--:R-:W-:Y:S01]  /*07b0*/  @P3 LEA R34, P5, R36, R42, 0x1 ;  /* 0x0000002a24223211 */ /* 0x008fe200078a08ff */
[----:B------:R-:W-:Y:S01]  /*07c0*/  @!P1 IMAD R39, R10, R45, R26 ;  /* 0x0000002d0a279224 */ /* 0x000fe200078e021a */
[----:B------:R-:W1:Y:S01]  /*07d0*/  @!P2 LDC.64 R54, c[0x0][0x270] ;  /* 0x00009c00ff36ab82 */ /* 0x000e620000000a00 */
[----:B------:R-:W-:-:S02]  /*07e0*/  @!P1 MOV R37, R71 ;  /* 0x0000004700259202 */ /* 0x000fc40000000f00 */
[----:B------:R-:W-:Y:S02]  /*07f0*/  @P3 LEA.HI.X R35, R36, R43, R24, 0x1, P5 ;  /* 0x0000002b24233211 */ /* 0x000fe400028f0c18 */
[----:B------:R-:W-:Y:S02]  /*0800*/  @!P1 MOV R36, R72 ;  /* 0x0000004800249202 */ /* 0x000fe40000000f00 */
[----:B------:R-:W-:Y:S01]  /*0810*/  ISETP.GE.U32.AND P4, PT, R13, UR14, PT ;  /* 0x0000000e0d007c0c */ /* 0x000fe2000bf86070 */
[----:B------:R-:W2:Y:S01]  /*0820*/  @!P2 LDC.64 R56, c[0x0][0x220] ;  /* 0x00008800ff38ab82 */ /* 0x000ea20000000a00 */
[----:B------:R-:W-:Y:S01]  /*0830*/  MOV R24, RZ ;  /* 0x000000ff00187202 */ /* 0x000fe20000000f00 */
[----:B------:R-:W-:Y:S01]  /*0840*/  @!P1 IMAD.WIDE.U32 R36, R10, R44, R36 ;  /* 0x0000002c0a249225 */ /* 0x000fe200078e0024 */
[----:B------:R-:W-:-:S04]  /*0850*/  ISETP.GE.AND.EX P4, PT, R49, UR15, PT, P4 ;  /* 0x0000000f31007c0c */ /* 0x000fc8000bf86340 */
[----:B------:R-:W-:Y:S01]  /*0860*/  ISETP.GT.U32.OR P4, PT, R0, 0x1df, P4 ;  /* 0x000001df0000780c */ /* 0x000fe20002784470 */
[----:B------:R-:W3:Y:S01]  /*0870*/  @!P6 LDC.64 R44, c[0x0][0x220] ;  /* 0x00008800ff2ceb82 */ /* 0x000ee20000000a00 */
[----:B------:R-:W-:Y:S01]  /*0880*/  @!P1 IADD3 R26, R37, R39, RZ ;  /* 0x00000027251a9210 */ /* 0x000fe20007ffe0ff */
[----:B------:R4:W2:Y:S01]  /*0890*/  @P3 LDG.E R24, desc[UR8][R34.64] ;  /* 0x0000000822183981 */ /* 0x0008a2000c1e1900 */
[C---:B-----5:R-:W-:Y:S01]  /*08a0*/  @!P1 LEA R38, P5, R36.reuse, R46, 0x1 ;  /* 0x0000002e24269211 */ /* 0x060fe200078a08ff */
[----:B0-----:R-:W-:Y:S01]  /*08b0*/  @!P6 IMAD R28, R29, R52, RZ ;  /* 0x000000341d1ce224 */ /* 0x001fe200078e02ff */
[----:B------:R-:W-:Y:S02]  /*08c0*/  SHF.R.S32.HI R51, RZ, 0x1f, R14 ;  /* 0x0000001fff337819 */ /* 0x000fe4000001140e */
[----:B------:R-:W-:Y:S02]  /*08d0*/  @!P1 LEA.HI.X R39, R36, R47, R26, 0x1, P5 ;  /* 0x0000002f24279211 */ /* 0x000fe400028f0c1a */
[----:B------:R-:W-:-:S02]  /*08e0*/  ISETP.GE.U32.AND P5, PT, R14, UR14, PT ;  /* 0x0000000e0e007c0c */ /* 0x000fc4000bfa6070 */
[----:B----4-:R-:W-:Y:S02]  /*08f0*/  @!P6 MOV R34, R72 ;  /* 0x000000480022e202 */ /* 0x010fe40000000f00 */
[----:B------:R-:W-:Y:S01]  /*0900*/  @!P6 MOV R35, R71 ;  /* 0x000000470023e202 */ /* 0x000fe20000000f00 */
[----:B-1----:R-:W-:Y:S01]  /*0910*/  @!P2 IMAD R26, R31, R54, RZ ;  /* 0x000000361f1aa224 */ /* 0x002fe200078e02ff */
[----:B------:R-:W0:Y:S01]  /*0920*/  @!P4 LDC.64 R46, c[0x0][0x270] ;  /* 0x00009c00ff2ecb82 */ /* 0x000e220000000a00 */
[----:B------:R-:W-:Y:S01]  /*0930*/  @!P6 IMAD R37, R11, R53, R28 ;  /* 0x000000350b25e224 */ /* 0x000fe200078e021c */
[----:B------:R-:W-:Y:S01]  /*0940*/  ISETP.GE.AND.EX P5, PT, R51, UR15, PT, P5 ;  /* 0x0000000f33007c0c */ /* 0x000fe2000bfa6350 */
[----:B------:R-:W-:Y:S01]  /*0950*/  @!P6 IMAD.WIDE.U32 R34, R11, R52, R34 ;  /* 0x000000340b22e225 */ /* 0x000fe200078e0022 */
[----:B------:R-:W-:Y:S02]  /*0960*/  @!P2 MOV R40, R72 ;  /* 0x000000480028a202 */ /* 0x000fe40000000f00 */
[----:B------:R-:W-:Y:S01]  /*0970*/  @!P2 MOV R41, R71 ;  /* 0x000000470029a202 */ /* 0x000fe20000000f00 */
[----:B------:R-:W-:Y:S01]  /*0980*/  @!P2 IMAD R43, R12, R55, R26 ;  /* 0x000000370c2ba224 */ /* 0x000fe200078e021a */
[----:B------:R-:W-:-:S02]  /*0990*/  MOV R26, RZ ;  /* 0x000000ff001a7202 */ /* 0x000fc40000000f00 */
[----:B------:R-:W-:Y:S01]  /*09a0*/  ISETP.GT.U32.OR P5, PT, R0, 0x1df, P5 ;  /* 0x000001df0000780c */ /* 0x000fe20002fa4470 */
[----:B------:R-:W-:Y:S01]  /*09b0*/  @!P2 IMAD.WIDE.U32 R40, R12, R54, R40 ;  /* 0x000000360c28a225 */ /* 0x000fe200078e0028 */
[----:B------:R-:W-:Y:S02]  /*09c0*/  @!P6 IADD3 R28, R35, R37, RZ ;  /* 0x00000025231ce210 */ /* 0x000fe40007ffe0ff */
[C---:B---3--:R-:W-:Y:S01]  /*09d0*/  @!P6 LEA R36, P3, R34.reuse, R44, 0x1 ;  /* 0x0000002c2224e211 */ /* 0x048fe200078608ff */
[----:B------:R-:W3:Y:S01]  /*09e0*/  @!P1 LDG.E R26, desc[UR8][R38.64] ;  /* 0x00000008261a9981 */ /* 0x000ee2000c1e1900 */
[----:B------:R-:W-:Y:S02]  /*09f0*/  @!P2 IADD3 R30, R41, R43, RZ ;  /* 0x0000002b291ea210 */ /* 0x000fe40007ffe0ff */
[----:B------:R-:W-:Y:S02]  /*0a00*/  @!P6 LEA.HI.X R37, R34, R45, R28, 0x1, P3 ;  /* 0x0000002d2225e211 */ /* 0x000fe400018f0c1c */
[----:B--2---:R-:W-:Y:S01]  /*0a10*/  @!P2 LEA R34, P1, R40, R56, 0x1 ;  /* 0x000000382822a211 */ /* 0x004fe200078208ff */
[----:B------:R-:W1:Y:S01]  /*0a20*/  @!P4 LDC.64 R44, c[0x0][0x220] ;  /* 0x00008800ff2ccb82 */ /* 0x000e620000000a00 */
[----:B------:R-:W-:-:S02]  /*0a30*/  SHF.R.S32.HI R53, RZ, 0x1f, R15 ;  /* 0x0000001fff357819 */ /* 0x000fc4000001140f */
[----:B------:R-:W-:Y:S02]  /*0a40*/  ISETP.GE.U32.AND P3, PT, R15, UR14, PT ;  /* 0x0000000e0f007c0c */ /* 0x000fe4000bf66070 */
[----:B------:R-:W-:Y:S02]  /*0a50*/  @!P2 LEA.HI.X R35, R40, R57, R30, 0x1, P1 ;  /* 0x000000392823a211 */ /* 0x000fe400008f0c1e */
[----:B------:R-:W-:Y:S01]  /*0a60*/  MOV R28, RZ ;  /* 0x000000ff001c7202 */ /* 0x000fe20000000f00 */
[----:B------:R-:W2:Y:S01]  /*0a70*/  @!P5 LDC.64 R58, c[0x0][0x270] ;  /* 0x00009c00ff3adb82 */ /* 0x000ea20000000a00 */
[----:B------:R-:W-:Y:S02]  /*0a80*/  SHF.R.S32.HI R55, RZ, 0x1f, R16 ;  /* 0x0000001fff377819 */ /* 0x000fe40000011410 */
[----:B------:R-:W-:Y:S02]  /*0a90*/  ISETP.GE.U32.AND P1, PT, R16, UR14, PT ;  /* 0x0000000e10007c0c */ /* 0x000fe4000bf26070 */
[----:B------:R-:W-:Y:S01]  /*0aa0*/  ISETP.GE.AND.EX P3, PT, R53, UR15, PT, P3 ;  /* 0x0000000f35007c0c */ /* 0x000fe2000bf66330 */
[----:B------:R4:W5:Y:S01]  /*0ab0*/  @!P6 LDG.E R28, desc[UR8][R36.64] ;  /* 0x00000008241ce981 */ /* 0x000962000c1e1900 */
[----:B------:R-:W-:Y:S01]  /*0ac0*/  ISETP.GE.AND.EX P1, PT, R55, UR15, PT, P1 ;  /* 0x0000000f37007c0c */ /* 0x000fe2000bf26310 */
[----:B------:R-:W2:Y:S01]  /*0ad0*/  @!P5 LDC.64 R60, c[0x0][0x220] ;  /* 0x00008800ff3cdb82 */ /* 0x000ea20000000a00 */
[C---:B------:R-:W-:Y:S01]  /*0ae0*/  ISETP.GT.U32.OR P3, PT, R0.reuse, 0x1df, P3 ;  /* 0x000001df0000780c */ /* 0x040fe20001f64470 */
[----:B0-----:R-:W-:Y:S01]  /*0af0*/  @!P4 IMAD R30, R49, R46, RZ ;  /* 0x0000002e311ec224 */ /* 0x001fe200078e02ff */
[----:B------:R-:W-:-:S02]  /*0b00*/  ISETP.GT.U32.OR P1, PT, R0, 0x1df, P1 ;  /* 0x000001df0000780c */ /* 0x000fc40000f24470 */
[----:B----4-:R-:W-:Y:S01]  /*0b10*/  @!P4 MOV R36, R72 ;  /* 0x000000480024c202 */ /* 0x010fe20000000f00 */
[----:B------:R-:W-:Y:S02]  /*0b20*/  @!P4 IMAD.MOV.U32 R37, RZ, RZ, R71 ;  /* 0x000000ffff25c224 */ /* 0x000fe400078e0047 */
[C---:B------:R-:W-:Y:S02]  /*0b30*/  @!P4 IMAD R39, R13.reuse, R47, R30 ;  /* 0x0000002f0d27c224 */ /* 0x040fe400078e021e */
[----:B------:R-:W-:Y:S01]  /*0b40*/  @!P4 IMAD.WIDE.U32 R36, R13, R46, R36 ;  /* 0x0000002e0d24c225 */ /* 0x000fe200078e0024 */
[----:B------:R-:W-:Y:S02]  /*0b50*/  MOV R30, RZ ;  /* 0x000000ff001e7202 */ /* 0x000fe40000000f00 */
[----:B------:R-:W-:-:S03]  /*0b60*/  SHF.R.S32.HI R57, RZ, 0x1f, R17 ;  /* 0x0000001fff397819 */ /* 0x000fc60000011411 */
[----:B------:R-:W0:Y:S01]  /*0b70*/  @!P1 LDC.64 R42, c[0x0][0x270] ;  /* 0x00009c00ff2a9b82 */ /* 0x000e220000000a00 */
[----:B------:R-:W-:Y:S01]  /*0b80*/  @!P4 IADD3 R37, R37, R39, RZ ;  /* 0x000000272525c210 */ /* 0x000fe20007ffe0ff */
[----:B------:R4:W5:Y:S01]  /*0b90*/  @!P2 LDG.E R30, desc[UR8][R34.64] ;  /* 0x00000008221ea981 */ /* 0x000962000c1e1900 */
[----:B-1----:R-:W-:-:S05]  /*0ba0*/  @!P4 LEA R44, P6, R36, R44, 0x1 ;  /* 0x0000002c242cc211 */ /* 0x002fca00078c08ff */
[----:B------:R-:W1:Y:S01]  /*0bb0*/  @!P3 LDC.64 R38, c[0x0][0x270] ;  /* 0x00009c00ff26bb82 */ /* 0x000e620000000a00 */
[----:B------:R-:W-:Y:S02]  /*0bc0*/  ISETP.GE.U32.AND P2, PT, R17, UR14, PT ;  /* 0x0000000e11007c0c */ /* 0x000fe4000bf46070 */
[----:B------:R-:W-:Y:S01]  /*0bd0*/  @!P4 LEA.HI.X R45, R36, R45, R37, 0x1, P6 ;  /* 0x0000002d242dc211 */ /* 0x000fe200030f0c25 */
[----:B--2---:R-:W-:Y:S01]  /*0be0*/  @!P5 IMAD R40, R51, R58, RZ ;  /* 0x0000003a3328d224 */ /* 0x004fe200078e02ff */
[----:B------:R-:W-:Y:S02]  /*0bf0*/  ISETP.GE.AND.EX P2, PT, R57, UR15, PT, P2 ;  /* 0x0000000f39007c0c */ /* 0x000fe4000bf46320 */
[----:B------:R-:W-:Y:S01]  /*0c00*/  @!P5 MOV R36, R72 ;  /* 0x000000480024d202 */ /* 0x000fe20000000f00 */
[----:B----4-:R-:W2:Y:S01]  /*0c10*/  @!P3 LDC.64 R34, c[0x0][0x220] ;  /* 0x00008800ff22bb82 */ /* 0x010ea20000000a00 */
[----:B------:R-:W-:Y:S01]  /*0c20*/  @!P5 MOV R37, R71 ;  /* 0x000000470025d202 */ /* 0x000fe20000000f00 */
[----:B------:R-:W-:Y:S01]  /*0c30*/  @!P5 IMAD R41, R14, R59, R40 ;  /* 0x0000003b0e29d224 */ /* 0x000fe200078e0228 */
[----:B------:R-:W-:-:S02]  /*0c40*/  MOV R50, RZ ;  /* 0x000000ff00327202 */ /* 0x000fc40000000f00 */
[----:B------:R-:W-:Y:S01]  /*0c50*/  ISETP.GT.U32.OR P2, PT, R0, 0x1df, P2 ;  /* 0x000001df0000780c */ /* 0x000fe20001744470 */
[----:B------:R-:W-:Y:S01]  /*0c60*/  @!P5 IMAD.WIDE.U32 R36, R14, R58, R36 ;  /* 0x0000003a0e24d225 */ /* 0x000fe200078e0024 */
[----:B------:R-:W-:Y:S02]  /*0c70*/  SHF.R.S32.HI R59, RZ, 0x1f, R18 ;  /* 0x0000001fff3b7819 */ /* 0x000fe40000011412 */
[----:B------:R4:W5:Y:S01]  /*0c80*/  @!P4 LDG.E R50, desc[UR8][R44.64] ;  /* 0x000000082c32c981 */ /* 0x000962000c1e1900 */
[----:B------:R-:W-:Y:S02]  /*0c90*/  ISETP.GE.U32.AND P4, PT, R18, UR14, PT ;  /* 0x0000000e12007c0c */ /* 0x000fe4000bf86070 */
[----:B------:R-:W-:Y:S02]  /*0ca0*/  @!P5 IADD3 R37, R37, R41, RZ ;  /* 0x000000292525d210 */ /* 0x000fe40007ffe0ff */
[----:B------:R-:W2:Y:S01]  /*0cb0*/  @!P1 LDC.64 R40, c[0x0][0x220] ;  /* 0x00008800ff289b82 */ /* 0x000ea20000000a00 */
[----:B------:R-:W-:-:S02]  /*0cc0*/  @!P5 LEA R46, P6, R36, R60, 0x1 ;  /* 0x0000003c242ed211 */ /* 0x000fc400078c08ff */
[----:B------:R-:W-:Y:S02]  /*0cd0*/  MOV R48, RZ ;  /* 0x000000ff00307202 */ /* 0x000fe40000000f00 */
[----:B------:R-:W-:Y:S01]  /*0ce0*/  ISETP.GE.AND.EX P4, PT, R59, UR15, PT, P4 ;  /* 0x0000000f3b007c0c */ /* 0x000fe2000bf86340 */
[----:B-1----:R-:W-:Y:S01]  /*0cf0*/  @!P3 IMAD R54, R53, R38, RZ ;  /* 0x000000263536b224 */ /* 0x002fe200078e02ff */
[----:B------:R-:W-:Y:S02]  /*0d00*/  @!P5 LEA.HI.X R47, R36, R61, R37, 0x1, P6 ;  /* 0x0000003d242fd211 */ /* 0x000fe400030f0c25 */
[----:B----4-:R-:W-:Y:S01]  /*0d10*/  @!P3 MOV R44, R72 ;  /* 0x00000048002cb202 */ /* 0x010fe20000000f00 */
[----:B------:R-:W1:Y:S01]  /*0d20*/  @!P2 LDC.64 R36, c[0x0][0x270] ;  /* 0x00009c00ff24ab82 */ /* 0x000e620000000a00 */
[----:B------:R-:W-:Y:S01]  /*0d30*/  @!P3 MOV R45, R71 ;  /* 0x00000047002db202 */ /* 0x000fe20000000f00 */
[----:B------:R0:W4:Y:S01]  /*0d40*/  @P0 LDG.E R48, desc[UR8][R32.64] ;  /* 0x0000000820300981 */ /* 0x000122000c1e1900 */
[----:B------:R-:W-:Y:S01]  /*0d50*/  ISETP.GT.U32.OR P4, PT, R0, 0x1df, P4 ;  /* 0x000001df0000780c */ /* 0x000fe20002784470 */
[C---:B------:R-:W-:Y:S01]  /*0d60*/  @!P3 IMAD R39, R15.reuse, R39, R54 ;  /* 0x000000270f27b224 */ /* 0x040fe200078e0236 */
[----:B------:R-:W-:Y:S01]  /*0d70*/  MOV R52, RZ ;  /* 0x000000ff00347202 */ /* 0x000fe20000000f00 */
[----:B------:R-:W-:-:S04]  /*0d80*/  @!P3 IMAD.WIDE.U32 R44, R15, R38, R44 ;  /* 0x000000260f2cb225 */ /* 0x000fc800078e002c */
[----:B0-----:R-:W-:Y:S01]  /*0d90*/  @!P1 IMAD R32, R55, R42, RZ ;  /* 0x0000002a37209224 */ /* 0x001fe200078e02ff */
[----:B------:R-:W-:Y:S01]  /*0da0*/  @!P1 MOV R33, R71 ;  /* 0x0000004700219202 */ /* 0x000fe20000000f00 */
[----:B------:R-:W5:Y:S02]  /*0db0*/  @!P5 LDG.E R52, desc[UR8][R46.64] ;  /* 0x000000082e34d981 */ /* 0x000f64000c1e1900 */
[----:B------:R-:W-:Y:S01]  /*0dc0*/  @!P1 IMAD R63, R16, R43, R32 ;  /* 0x0000002b103f9224 */ /* 0x000fe200078e0220 */
[----:B------:R-:W-:Y:S02]  /*0dd0*/  @!P1 MOV R32, R72 ;  /* 0x0000004800209202 */ /* 0x000fe40000000f00 */
[----:B------:R-:W-:Y:S02]  /*0de0*/  @!P3 IADD3 R45, R45, R39, RZ ;  /* 0x000000272d2db210 */ /* 0x000fe40007ffe0ff */
[----:B--2---:R-:W-:Y:S01]  /*0df0*/  @!P3 LEA R34, P6, R44, R34, 0x1 ;  /* 0x000000222c22b211 */ /* 0x004fe200078c08ff */
[----:B------:R-:W0:Y:S01]  /*0e00*/  @!P2 LDC.64 R38, c[0x0][0x220] ;  /* 0x00008800ff26ab82 */ /* 0x000e220000000a00 */
[----:B------:R-:W-:-:S02]  /*0e10*/  SHF.R.S32.HI R61, RZ, 0x1f, R19 ;  /* 0x0000001fff3d7819 */ /* 0x000fc40000011413 */
[----:B------:R-:W-:Y:S01]  /*0e20*/  ISETP.GE.U32.AND P5, PT, R19, UR14, PT ;  /* 0x0000000e13007c0c */ /* 0x000fe2000bfa6070 */
[----:B------:R-:W-:Y:S01]  /*0e30*/  @!P1 IMAD.WIDE.U32 R42, R16, R42, R32 ;  /* 0x0000002a102a9225 */ /* 0x000fe200078e0020 */
[----:B------:R-:W-:Y:S02]  /*0e40*/  MOV R54, RZ ;  /* 0x000000ff00367202 */ /* 0x000fe40000000f00 */
[----:B------:R-:W-:Y:S01]  /*0e50*/  @!P3 LEA.HI.X R35, R44, R35, R45, 0x1, P6 ;  /* 0x000000232c23b211 */ /* 0x000fe200030f0c2d */
[----:B------:R-:W2:Y:S01]  /*0e60*/  @!P4 LDC.64 R32, c[0x0][0x270] ;  /* 0x00009c00ff20cb82 */ /* 0x000ea20000000a00 */
[----:B------:R-:W-:Y:S02]  /*0e70*/  ISETP.GE.AND.EX P5, PT, R61, UR15, PT, P5 ;  /* 0x0000000f3d007c0c */ /* 0x000fe4000bfa6350 */
[----:B------:R-:W-:Y:S01]  /*0e80*/  @!P1 IADD3 R43, R43, R63, RZ ;  /* 0x0000003f2b2b9210 */ /* 0x000fe20007ffe0ff */
[----:B------:R1:W5:Y:S01]  /*0e90*/  @!P3 LDG.E R54, desc[UR8][R34.64] ;  /* 0x000000082236b981 */ /* 0x000362000c1e1900 */
[----:B------:R-:W-:-:S02]  /*0ea0*/  @!P1 LEA R40, P6, R42, R40, 0x1 ;  /* 0x000000282a289211 */ /* 0x000fc400078c08ff */
[----:B------:R-:W-:Y:S02]  /*0eb0*/  ISETP.GT.U32.OR P3, PT, R0, 0x1df, P5 ;  /* 0x000001df0000780c */ /* 0x000fe40002f64470 */
[----:B------:R-:W-:Y:S01]  /*0ec0*/  @!P1 LEA.HI.X R41, R42, R41, R43, 0x1, P6 ;  /* 0x000000292a299211 */ /* 0x000fe200030f0c2b */
[----:B-1----:R-:W-:Y:S01]  /*0ed0*/  @!P2 IMAD R44, R57, R36, RZ ;  /* 0x00000024392ca224 */ /* 0x002fe200078e02ff */
[----:B------:R-:W-:Y:S01]  /*0ee0*/  @!P2 MOV R42, R72 ;  /* 0x00000048002aa202 */ /* 0x000fe20000000f00 */
[----:B------:R-:W-:Y:S01]  /*0ef0*/  @!P2 IMAD.MOV.U32 R43, RZ, RZ, R71 ;  /* 0x000000ffff2ba224 */ /* 0x000fe200078e0047 */
[----:B------:R-:W-:Y:S01]  /*0f00*/  MOV R56, RZ ;  /* 0x000000ff00387202 */ /* 0x000fe20000000f00 */
[C---:B------:R-:W-:Y:S01]  /*0f10*/  @!P2 IMAD R45, R17.reuse, R37, R44 ;  /* 0x00000025112da224 */ /* 0x040fe200078e022c */
[----:B------:R-:W-:Y:S01]  /*0f20*/  SHF.R.S32.HI R63, RZ, 0x1f, R20 ;  /* 0x0000001fff3f7819 */ /* 0x000fe20000011414 */
[----:B------:R-:W-:Y:S01]  /*0f30*/  @!P2 IMAD.WIDE.U32 R42, R17, R36, R42 ;  /* 0x00000024112aa225 */ /* 0x000fe200078e002a */
[----:B------:R-:W-:Y:S01]  /*0f40*/  ISETP.GE.U32.AND P5, PT, R20, UR14, PT ;  /* 0x0000000e14007c0c */ /* 0x000fe2000bfa6070 */
[----:B------:R-:W1:Y:S01]  /*0f50*/  @!P4 LDC.64 R36, c[0x0][0x220] ;  /* 0x00008800ff24cb82 */ /* 0x000e620000000a00 */
[----:B------:R2:W5:Y:S01]  /*0f60*/  @!P1 LDG.E R56, desc[UR8][R40.64] ;  /* 0x0000000828389981 */ /* 0x000562000c1e1900 */
[----:B------:R-:W-:-:S02]  /*0f70*/  SHF.R.S32.HI R65, RZ, 0x1f, R21 ;  /* 0x0000001fff417819 */ /* 0x000fc40000011415 */
[----:B------:R-:W-:Y:S02]  /*0f80*/  ISETP.GE.AND.EX P5, PT, R63, UR15, PT, P5 ;  /* 0x0000000f3f007c0c */ /* 0x000fe4000bfa6350 */
[----:B------:R-:W-:Y:S02]  /*0f90*/  ISETP.GE.U32.AND P1, PT, R21, UR14, PT ;  /* 0x0000000e15007c0c */ /* 0x000fe4000bf26070 */
[----:B------:R-:W1:Y:S01]  /*0fa0*/  @!P3 LDC.64 R34, c[0x0][0x270] ;  /* 0x00009c00ff22bb82 */ /* 0x000e620000000a00 */
[----:B------:R-:W-:Y:S02]  /*0fb0*/  @!P2 IADD3 R43, R43, R45, RZ ;  /* 0x0000002d2b2ba210 */ /* 0x000fe40007ffe0ff */
[----:B0-----:R-:W-:Y:S02]  /*0fc0*/  @!P2 LEA R74, P6, R42, R38, 0x1 ;  /* 0x000000262a4aa211 */ /* 0x001fe400078c08ff */
[----:B------:R-:W-:Y:S02]  /*0fd0*/  ISETP.GT.U32.OR P5, PT, R0, 0x1df, P5 ;  /* 0x000001df0000780c */ /* 0x000fe40002fa4470 */
[----:B------:R-:W-:Y:S01]  /*0fe0*/  ISETP.GE.AND.EX P1, PT, R65, UR15, PT, P1 ;  /* 0x0000000f41007c0c */ /* 0x000fe2000bf26310 */
[----:B--2---:R-:W-:Y:S01]  /*0ff0*/  @!P4 IMAD R38, R59, R32, RZ ;  /* 0x000000203b26c224 */ /* 0x004fe200078e02ff */
[----:B------:R-:W-:Y:S01]  /*1000*/  @!P4 MOV R40, R72 ;  /* 0x000000480028c202 */ /* 0x000fe20000000f00 */
[----:B------:R-:W0:Y:S01]  /*1010*/  @!P3 LDC.64 R46, c[0x0][0x220] ;  /* 0x00008800ff2ebb82 */ /* 0x000e220000000a00 */
[----:B------:R-:W-:-:S02]  /*1020*/  @!P4 MOV R41, R71 ;  /* 0x000000470029c202 */ /* 0x000fc40000000f00 */
[----:B------:R-:W-:Y:S02]  /*1030*/  MOV R58, RZ ;  /* 0x000000ff003a7202 */ /* 0x000fe40000000f00 */
[----:B------:R-:W-:Y:S02]  /*1040*/  @!P2 LEA.HI.X R75, R42, R39, R43, 0x1, P6 ;  /* 0x000000272a4ba211 */ /* 0x000fe400030f0c2b */
[----:B------:R-:W-:Y:S01]  /*1050*/  ISETP.GT.U32.OR P1, PT, R0, 0x1df, P1 ;  /* 0x000001df0000780c */ /* 0x000fe20000f24470 */
[C---:B------:R-:W-:Y:S01]  /*1060*/  @!P4 IMAD R33, R18.reuse, R33, R38 ;  /* 0x000000211221c224 */ /* 0x040fe200078e0226 */
[----:B------:R-:W-:Y:S01]  /*1070*/  SHF.R.S32.HI R67, RZ, 0x1f, R22 ;  /* 0x0000001fff437819 */ /* 0x000fe20000011416 */
[----:B------:R-:W-:Y:S01]  /*1080*/  @!P4 IMAD.WIDE.U32 R40, R18, R32, R40 ;  /* 0x000000201228c225 */ /* 0x000fe200078e0028 */
[----:B------:R2:W5:Y:S01]  /*1090*/  @!P2 LDG.E R58, desc[UR8][R74.64] ;  /* 0x000000084a3aa981 */ /* 0x000562000c1e1900 */
[----:B------:R-:W-:Y:S01]  /*10a0*/  ISETP.GE.U32.AND P2, PT, R22, UR14, PT ;  /* 0x0000000e16007c0c */ /* 0x000fe2000bf46070 */
[----:B------:R-:W0:Y:S02]  /*10b0*/  @!P5 LDC.64 R42, c[0x0][0x220] ;  /* 0x00008800ff2adb82 */ /* 0x000e240000000a00 */
[----:B------:R-:W-:-:S02]  /*10c0*/  @!P4 IADD3 R39, R41, R33, RZ ;  /* 0x000000212927c210 */ /* 0x000fc40007ffe0ff */
[----:B------:R-:W-:-:S04]  /*10d0*/  ISETP.GE.AND.EX P2, PT, R67, UR15, PT, P2 ;  /* 0x0000000f43007c0c */ /* 0x000fc8000bf46320 */
[----:B------:R-:W0:Y:S01]  /*10e0*/  @!P5 LDC.64 R32, c[0x0][0x270] ;  /* 0x00009c00ff20db82 */ /* 0x000e220000000a00 */
[----:B-1----:R-:W-:Y:S02]  /*10f0*/  @!P4 LEA R38, P6, R40, R36, 0x1 ;  /* 0x000000242826c211 */ /* 0x002fe400078c08ff */
[----:B------:R-:W-:Y:S01]  /*1100*/  ISETP.GT.U32.OR P2, PT, R0, 0x1df, P2 ;  /* 0x000001df0000780c */ /* 0x000fe20001744470 */
[----:B------:R-:W-:Y:S01]  /*1110*/  @!P3 IMAD R36, R61, R34, RZ ;  /* 0x000000223d24b224 */ /* 0x000fe200078e02ff */
[----:B------:R-:W-:-:S03]  /*1120*/  @!P4 LEA.HI.X R39, R40, R37, R39, 0x1, P6 ;  /* 0x000000252827c211 */ /* 0x000fc600030f0c27 */
[----:B------:R-:W1:Y:S01]  /*1130*/  @!P1 LDC.64 R44, c[0x0][0x270] ;  /* 0x00009c00ff2c9b82 */ /* 0x000e620000000a00 */
[----:B------:R-:W-:Y:S02]  /*1140*/  SHF.R.S32.HI R69, RZ, 0x1f, R23 ;  /* 0x0000001fff457819 */ /* 0x000fe40000011417 */
[----:B------:R-:W-:Y:S01]  /*1150*/  ISETP.GE.U32.AND P6, PT, R23, UR14, PT ;  /* 0x0000000e17007c0c */ /* 0x000fe2000bfc6070 */
[----:B--2---:R-:W-:Y:S01]  /*1160*/  @!P3 IMAD R75, R19, R35, R36 ;  /* 0x00000023134bb224 */ /* 0x004fe200078e0224 */
[----:B------:R-:W-:Y:S02]  /*1170*/  @!P3 MOV R36, R72 ;  /* 0x000000480024b202 */ /* 0x000fe40000000f00 */
[----:B------:R-:W-:Y:S01]  /*1180*/  @!P3 MOV R37, R71 ;  /* 0x000000470025b202 */ /* 0x000fe20000000f00 */
[----:B------:R-:W2:Y:S01]  /*1190*/  @!P1 LDC.64 R40, c[0x0][0x220] ;  /* 0x00008800ff289b82 */ /* 0x000ea20000000a00 */
[----:B------:R-:W-:Y:S02]  /*11a0*/  ISETP.GE.AND.EX P6, PT, R69, UR15, PT, P6 ;  /* 0x0000000f45007c0c */ /* 0x000fe4000bfc6360 */
[----:B------:R-:W-:Y:S01]  /*11b0*/  MOV R60, RZ ;  /* 0x000000ff003c7202 */ /* 0x000fe20000000f00 */
[----:B------:R-:W-:Y:S01]  /*11c0*/  @!P3 IMAD.WIDE.U32 R36, R19, R34, R36 ;  /* 0x000000221324b225 */ /* 0x000fe200078e0024 */
[----:B------:R-:W-:-:S03]  /*11d0*/  ISETP.GT.U32.OR P6, PT, R0, 0x1df, P6 ;  /* 0x000001df0000780c */ /* 0x000fc600037c4470 */
[----:B------:R-:W2:Y:S01]  /*11e0*/  @!P2 LDC.64 R34, c[0x0][0x270] ;  /* 0x00009c00ff22ab82 */ /* 0x000ea20000000a00 */
[----:B------:R0:W5:Y:S01]  /*11f0*/  @!P4 LDG.E R60, desc[UR8][R38.64] ;  /* 0x00000008263cc981 */ /* 0x000162000c1e1900 */
[----:B------:R-:W-:Y:S01]  /*1200*/  @!P3 IADD3 R37, R37, R75, RZ ;  /* 0x0000004b2525b210 */ /* 0x000fe20007ffe0ff */
[----:B0-----:R-:W-:Y:S01]  /*1210*/  @!P5 IMAD R62, R63, R32, RZ ;  /* 0x000000203f3ed224 */ /* 0x001fe200078e02ff */
[----:B------:R-:W-:-:S03]  /*1220*/  @!P3 LEA R46, P4, R36, R46, 0x1 ;  /* 0x0000002e242eb211 */ /* 0x000fc600078808ff */
[----:B------:R-:W-:Y:S01]  /*1230*/  @!P5 IMAD R77, R20, R33, R62 ;  /* 0x00000021144dd224 */ /* 0x000fe200078e023e */
[----:B------:R-:W-:Y:S02]  /*1240*/  @!P5 MOV R38, R72 ;  /* 0x000000480026d202 */ /* 0x000fe40000000f00 */
[----:B------:R-:W-:Y:S01]  /*1250*/  @!P5 MOV R39, R71 ;  /* 0x000000470027d202 */ /* 0x000fe20000000f00 */
[----:B-1----:R-:W-:Y:S01]  /*1260*/  @!P1 IMAD R62, R65, R44, RZ ;  /* 0x0000002c413e9224 */ /* 0x002fe200078e02ff */
[----:B------:R-:W-:Y:S02]  /*1270*/  @!P3 LEA.HI.X R47, R36, R47, R37, 0x1, P4 ;  /* 0x0000002f242fb211 */ /* 0x000fe400020f0c25 */
[----:B------:R-:W0:Y:S01]  /*1280*/  @!P6 LDC.64 R36, c[0x0][0x270] ;  /* 0x00009c00ff24eb82 */ /* 0x000e220000000a00 */
[----:B------:R-:W-:Y:S01]  /*1290*/  @!P5 IMAD.WIDE.U32 R32, R20, R32, R38 ;  /* 0x000000201420d225 */ /* 0x000fe200078e0026 */
[----:B------:R-:W-:Y:S02]  /*12a0*/  @!P1 MOV R74, R72 ;  /* 0x00000048004a9202 */ /* 0x000fe40000000f00 */
[----:B------:R-:W-:Y:S01]  /*12b0*/  @!P1 MOV R75, R71 ;  /* 0x00000047004b9202 */ /* 0x000fe20000000f00 */
[----:B------:R-:W-:Y:S01]  /*12c0*/  @!P1 IMAD R79, R21, R45, R62 ;  /* 0x0000002d154f9224 */ /* 0x000fe200078e023e */
[----:B------:R-:W-:Y:S01]  /*12d0*/  MOV R62, RZ ;  /* 0x000000ff003e7202 */ /* 0x000fe20000000f00 */
[----:B------:R-:W-:Y:S01]  /*12e0*/  @!P5 IMAD.IADD R33, R33, 0x1, R77 ;  /* 0x000000012121d824 */ /* 0x000fe200078e024d */
[----:B------:R-:W1:Y:S01]  /*12f0*/  @!P2 LDC.64 R38, c[0x0][0x220] ;  /* 0x00008800ff26ab82 */ /* 0x000e620000000a00 */
[C---:B------:R-:W-:Y:S01]  /*1300*/  @!P5 LEA R42, P4, R32.reuse, R42, 0x1 ;  /* 0x0000002a202ad211 */ /* 0x040fe200078808ff */
[----:B------:R-:W-:Y:S01]  /*1310*/  @!P1 IMAD.WIDE.U32 R44, R21, R44, R74 ;  /* 0x0000002c152c9225 */ /* 0x000fe200078e004a */
[----:B------:R-:W-:Y:S01]  /*1320*/  MOV R64, RZ ;  /* 0x000000ff00407202 */ /* 0x000fe20000000f00 */
[----:B------:R-:W5:Y:S01]  /*1330*/  @!P3 LDG.E R62, desc[UR8][R46.64] ;  /* 0x000000082e3eb981 */ /* 0x000f62000c1e1900 */
[----:B------:R-:W-:Y:S01]  /*1340*/  @!P5 LEA.HI.X R43, R32, R43, R33, 0x1, P4 ;  /* 0x0000002b202bd211 */ /* 0x000fe200020f0c21 */
[----:B--2---:R-:W-:Y:S01]  /*1350*/  @!P2 IMAD R66, R67, R34, RZ ;  /* 0x000000224342a224 */ /* 0x004fe200078e02ff */
[----:B------:R-:W-:Y:S01]  /*1360*/  @!P1 IADD3 R45, R45, R79, RZ ;  /* 0x0000004f2d2d9210 */ /* 0x000fe20007ffe0ff */
[----:B------:R-:W2:Y:S01]  /*1370*/  @!P6 LDC.64 R32, c[0x0][0x220] ;  /* 0x00008800ff20eb82 */ /* 0x000ea20000000a00 */
[C---:B------:R-:W-:Y:S01]  /*1380*/  @!P1 LEA R40, P3, R44.reuse, R40, 0x1 ;  /* 0x000000282c289211 */ /* 0x040fe200078608ff */
[----:B------:R3:W5:Y:S03]  /*1390*/  @!P5 LDG.E R64, desc[UR8][R42.64] ;  /* 0x000000082a40d981 */ /* 0x000766000c1e1900 */
[----:B------:R-:W-:Y:S01]  /*13a0*/  @!P1 LEA.HI.X R41, R44, R41, R45, 0x1, P3 ;  /* 0x000000292c299211 */ /* 0x000fe200018f0c2d */
[----:B------:R-:W-:Y:S01]  /*13b0*/  @!P2 IMAD R45, R22, R35, R66 ;  /* 0x00000023162da224 */ /* 0x000fe200078e0242 */
[----:B------:R-:W-:-:S02]  /*13c0*/  MOV R66, RZ ;  /* 0x000000ff00427202 */ /* 0x000fc40000000f00 */
[----:B---3--:R-:W-:-:S04]  /*13d0*/  @!P2 MOV R42, R72 ;  /* 0x00000048002aa202 */ /* 0x008fc80000000f00 */
[----:B------:R3:W5:Y:S01]  /*13e0*/  @!P1 LDG.E R66, desc[UR8][R40.64] ;  /* 0x0000000828429981 */ /* 0x000762000c1e1900 */
[-C--:B------:R-:W-:Y:S01]  /*13f0*/  @!P2 MOV R43, R71.reuse ;  /* 0x00000047002ba202 */ /* 0x080fe20000000f00 */
[----:B0-----:R-:W-:Y:S02]  /*1400*/  @!P6 IMAD R44, R69, R36, RZ ;  /* 0x00000024452ce224 */ /* 0x001fe400078e02ff */
[----:B------:R-:W-:Y:S01]  /*1410*/  @!P2 IMAD.WIDE.U32 R34, R22, R34, R42 ;  /* 0x000000221622a225 */ /* 0x000fe200078e002a */
[----:B---3--:R-:W-:Y:S02]  /*1420*/  @!P6 MOV R40, R72 ;  /* 0x000000480028e202 */ /* 0x008fe40000000f00 */
[----:B------:R-:W-:Y:S01]  /*1430*/  @!P6 MOV R41, R71 ;  /* 0x000000470029e202 */ /* 0x000fe20000000f00 */
[----:B------:R-:W-:Y:S01]  /*1440*/  @!P6 IMAD R47, R23, R37, R44 ;  /* 0x00000025172fe224 */ /* 0x000fe200078e022c */
[----:B------:R-:W-:Y:S02]  /*1450*/  @!P2 IADD3 R35, R35, R45, RZ ;  /* 0x0000002d2323a210 */ /* 0x000fe40007ffe0ff */
[----:B-1----:R-:W-:Y:S01]  /*1460*/  @!P2 LEA R38, P1, R34, R38, 0x1 ;  /* 0x000000262226a211 */ /* 0x002fe200078208ff */
[----:B------:R-:W-:Y:S01]  /*1470*/  @!P6 IMAD.WIDE.U32 R36, R23, R36, R40 ;  /* 0x000000241724e225 */ /* 0x000fe200078e0028 */
[----:B------:R-:W-:-:S02]  /*1480*/  MOV R68, RZ ;  /* 0x000000ff00447202 */ /* 0x000fc40000000f00 */
[----:B------:R-:W-:Y:S02]  /*1490*/  @!P2 LEA.HI.X R39, R34, R39, R35, 0x1, P1 ;  /* 0x000000272227a211 */ /* 0x000fe400008f0c23 */
[----:B------:R-:W-:Y:S02]  /*14a0*/  @!P6 IADD3 R34, R37, R47, RZ ;  /* 0x0000002f2522e210 */ /* 0x000fe40007ffe0ff */
[C---:B--2---:R-:W-:Y:S01]  /*14b0*/  @!P6 LEA R32, P1, R36.reuse, R32, 0x1 ;  /* 0x000000202420e211 */ /* 0x044fe200078208ff */
[----:B------:R0:W2:Y:S01]  /*14c0*/  @!P2 LDG.E R68, desc[UR8][R38.64] ;  /* 0x000000082644a981 */ /* 0x0000a2000c1e1900 */
[----:B------:R-:W-:Y:S02]  /*14d0*/  MOV R76, RZ ;  /* 0x000000ff004c7202 */ /* 0x000fe40000000f00 */
[----:B------:R-:W-:-:S05]  /*14e0*/  @!P6 LEA.HI.X R33, R36, R33, R34, 0x1, P1 ;  /* 0x000000212421e211 */ /* 0x000fca00008f0c22 */
[----:B------:R1:W3:Y:S01]  /*14f0*/  @!P6 LDG.E R76, desc[UR8][R32.64] ;  /* 0x00000008204ce981 */ /* 0x0002e2000c1e1900 */
[----:B------:R-:W-:-:S04]  /*1500*/  PRMT R35, R24, 0x7632, R35 ;  /* 0x0000763218237816 */ /* 0x000fc80000000023 */
[----:B------:R-:W-:Y:S02]  /*1510*/  SHF.L.U32 R41, R35, 0x10, RZ ;  /* 0x0000001023297819 */ /* 0x000fe400000006ff */
[----:B------:R-:W-:-:S03]  /*1520*/  SHF.L.U32 R36, R24, 0x10, RZ ;  /* 0x0000001018247819 */ /* 0x000fc600000006ff */
[----:B0-----:R-:W-:Y:S02]  /*1530*/  FMUL.FTZ R39, R41, R41 ;  /* 0x0000002929277220 */ /* 0x001fe40000410000 */
[C---:B------:R-:W-:Y:S02]  /*1540*/  FADD.FTZ R38, R36.reuse, R41 ;  /* 0x0000002924267221 */ /* 0x040fe40000010000 */
[----:B------:R-:W-:Y:S01]  /*1550*/  FFMA.FTZ R36, R36, R36, R39 ;  /* 0x0000002424247223 */ /* 0x000fe20000010027 */
[C---:B------:R-:W-:Y:S02]  /*1560*/  PRMT R40, R26.reuse, 0x7632, R40 ;  /* 0x000076321a287816 */ /* 0x040fe40000000028 */
[----:B-1----:R-:W-:-:S03]  /*1570*/  SHF.L.U32 R32, R26, 0x10, RZ ;  /* 0x000000101a207819 */ /* 0x002fc600000006ff */
[----:B------:R-:W-:-:S04]  /*1580*/  IMAD.U32 R33, R40, 0x10000, RZ ;  /* 0x0001000028217824 */ /* 0x000fc800078e00ff */
[----:B------:R-:W-:-:S04]  /*1590*/  FMUL.FTZ R39, R33, R33 ;  /* 0x0000002121277220 */ /* 0x000fc80000410000 */
[----:B------:R-:W-:Y:S01]  /*15a0*/  FFMA.FTZ R39, R32, R32, R39 ;  /* 0x0000002020277223 */ /* 0x000fe20000010027 */
[----:B----4-:R-:W-:-:S04]  /*15b0*/  PRMT R34, R48, 0x7632, R34 ;  /* 0x0000763230227816 */ /* 0x010fc80000000022 */
[----:B------:R-:W-:Y:S02]  /*15c0*/  SHF.L.U32 R35, R34, 0x10, RZ ;  /* 0x0000001022237819 */ /* 0x000fe400000006ff */
[----:B------:R-:W-:-:S03]  /*15d0*/  SHF.L.U32 R34, R48, 0x10, RZ ;  /* 0x0000001030227819 */ /* 0x000fc600000006ff */
[----:B------:R-:W-:-:S04]  /*15e0*/  FMUL.FTZ R37, R35, R35 ;  /* 0x0000002323257220 */ /* 0x000fc80000410000 */
[C---:B------:R-:W-:Y:S01]  /*15f0*/  FFMA.FTZ R37, R34.reuse, R34, R37 ;  /* 0x0000002222257223 */ /* 0x040fe20000010025 */
[----:B------:R-:W-:Y:S01]  /*1600*/  FADD.FTZ R35, R34, R35 ;  /* 0x0000002322237221 */ /* 0x000fe20000010000 */
[----:B-----5:R-:W-:Y:S02]  /*1610*/  PRMT R34, R28, 0x7632, R34 ;  /* 0x000076321c227816 */ /* 0x020fe40000000022 */
[----:B------:R-:W-:Y:S01]  /*1620*/  FADD.FTZ R37, RZ, R37 ;  /* 0x00000025ff257221 */ /* 0x000fe20000010000 */
[----:B------:R-:W-:-:S03]  /*1630*/  FADD.FTZ R35, RZ, R35 ;  /* 0x00000023ff237221 */ /* 0x000fc60000010000 */
[----:B------:R-:W-:Y:S01]  /*1640*/  FADD.FTZ R36, R37, R36 ;  /* 0x0000002425247221 */ /* 0x000fe20000010000 */
[----:B------:R-:W-:Y:S01]  /*1650*/  SHF.L.U32 R37, R34, 0x10, RZ ;  /* 0x0000001022257819 */ /* 0x000fe200000006ff */
[----:B------:R-:W-:Y:S01]  /*1660*/  FADD.FTZ R34, R32, R33 ;  /* 0x0000002120227221 */ /* 0x000fe20000010000 */
[--C-:B------:R-:W-:Y:S01]  /*1670*/  FADD.FTZ R35, R35, R38.reuse ;  /* 0x0000002623237221 */ /* 0x100fe20000010000 */
[----:B------:R-:W-:Y:S02]  /*1680*/  SHF.L.U32 R32, R28, 0x10, RZ ;  /* 0x000000101c207819 */ /* 0x000fe400000006ff */
[----:B------:R-:W-:Y:S01]  /*1690*/  PRMT R38, R30, 0x7632, R38 ;  /* 0x000076321e267816 */ /* 0x000fe20000000026 */
[----:B------:R-:W-:Y:S01]  /*16a0*/  FMUL.FTZ R33, R37, R37 ;  /* 0x0000002525217220 */ /* 0x000fe20000410000 */
[----:B------:R-:W-:Y:S01]  /*16b0*/  FADD.FTZ R34, R35, R34 ;  /* 0x0000002223227221 */ /* 0x000fe20000010000 */
[----:B------:R-:W-:Y:S01]  /*16c0*/  FADD.FTZ R37, R32, R37 ;  /* 0x0000002520257221 */ /* 0x000fe20000010000 */
[----:B------:R-:W-:Y:S01]  /*16d0*/  SHF.L.U32 R35, R38, 0x10, RZ ;  /* 0x0000001026237819 */ /* 0x000fe200000006ff */
[----:B------:R-:W-:Y:S01]  /*16e0*/  FFMA.FTZ R33, R32, R32, R33 ;  /* 0x0000002020217223 */ /* 0x000fe20000010021 */
[----:B------:R-:W-:-:S02]  /*16f0*/  SHF.L.U32 R32, R30, 0x10, RZ ;  /* 0x000000101e207819 */ /* 0x000fc400000006ff */
[----:B------:R-:W-:Y:S01]  /*1700*/  PRMT R38, R50, 0x7632, R38 ;  /* 0x0000763232267816 */ /* 0x000fe20000000026 */
[----:B------:R-:W-:Y:S01]  /*1710*/  FADD.FTZ R34, R34, R37 ;  /* 0x0000002522227221 */ /* 0x000fe20000010000 */
[----:B------:R-:W-:Y:S01]  /*1720*/  FADD.FTZ R36, R36, R39 ;  /* 0x0000002724247221 */ /* 0x000fe20000010000 */
[----:B------:R-:W-:Y:S01]  /*1730*/  FMUL.FTZ R37, R35, R35 ;  /* 0x0000002323257220 */ /* 0x000fe20000410000 */
[----:B------:R-:W-:Y:S01]  /*1740*/  SHF.L.U32 R39, R38, 0x10, RZ ;  /* 0x0000001026277819 */ /* 0x000fe200000006ff */
[----:B------:R-:W-:Y:S01]  /*1750*/  FADD.FTZ R35, R32, R35 ;  /* 0x0000002320237221 */ /* 0x000fe20000010000 */
[----:B------:R-:W-:Y:S01]  /*1760*/  FADD.FTZ R33, R36, R33 ;  /* 0x0000002124217221 */ /* 0x000fe20000010000 */
[----:B------:R-:W-:Y:S01]  /*1770*/  FFMA.FTZ R32, R32, R32, R37 ;  /* 0x0000002020207223 */ /* 0x000fe20000010025 */
[----:B------:R-:W-:Y:S01]  /*1780*/  SHF.L.U32 R36, R50, 0x10, RZ ;  /* 0x0000001032247819 */ /* 0x000fe200000006ff */
[----:B------:R-:W-:Y:S01]  /*1790*/  FADD.FTZ R34, R34, R35 ;  /* 0x0000002322227221 */ /* 0x000fe20000010000 */
[C---:B------:R-:W-:Y:S01]  /*17a0*/  PRMT R37, R52.reuse, 0x7632, R37 ;  /* 0x0000763234257816 */ /* 0x040fe20000000025 */
[----:B------:R-:W-:Y:S01]  /*17b0*/  FMUL.FTZ R35, R39, R39 ;  /* 0x0000002727237220 */ /* 0x000fe20000410000 */
[----:B------:R-:W-:Y:S01]  /*17c0*/  FADD.FTZ R32, R33, R32 ;  /* 0x0000002021207221 */ /* 0x000fe20000010000 */
[----:B------:R-:W-:-:S02]  /*17d0*/  SHF.L.U32 R33, R52, 0x10, RZ ;  /* 0x0000001034217819 */ /* 0x000fc400000006ff */
[----:B------:R-:W-:Y:S01]  /*17e0*/  SHF.L.U32 R38, R37, 0x10, RZ ;  /* 0x0000001025267819 */ /* 0x000fe200000006ff */
[C---:B------:R-:W-:Y:S01]  /*17f0*/  FFMA.FTZ R35, R36.reuse, R36, R35 ;  /* 0x0000002424237223 */ /* 0x040fe20000010023 */
[----:B------:R-:W-:Y:S01]  /*1800*/  FADD.FTZ R39, R36, R39 ;  /* 0x0000002724277221 */ /* 0x000fe20000010000 */
[----:B------:R-:W-:Y:S02]  /*1810*/  PRMT R37, R54, 0x7632, R37 ;  /* 0x0000763236257816 */ /* 0x000fe40000000025 */
[----:B------:R-:W-:Y:S01]  /*1820*/  FMUL.FTZ R36, R38, R38 ;  /* 0x0000002626247220 */ /* 0x000fe20000410000 */
[----:B------:R-:W-:Y:S01]  /*1830*/  FADD.FTZ R32, R32, R35 ;  /* 0x0000002320207221 */ /* 0x000fe20000010000 */
[----:B------:R-:W-:Y:S01]  /*1840*/  FADD.FTZ R34, R34, R39 ;  /* 0x0000002722227221 */ /* 0x000fe20000010000 */
[----:B------:R-:W-:Y:S01]  /*1850*/  SHF.L.U32 R37, R37, 0x10, RZ ;  /* 0x0000001025257819 */ /* 0x000fe200000006ff */
[C---:B------:R-:W-:Y:S01]  /*1860*/  FADD.FTZ R35, R33.reuse, R38 ;  /* 0x0000002621237221 */ /* 0x040fe20000010000 */
        /* <DEDUP_REMOVED lines=8> */
[----:B------:R-:W-:Y:S01]  /*18f0*/  FFMA.FTZ R35, R36, R36, R35 ;  /* 0x0000002424237223 */ /* 0x000fe20000010023 */
[----:B------:R-:W-:Y:S02]  /*1900*/  SHF.L.U32 R33, R56, 0x10, RZ ;  /* 0x0000001038217819 */ /* 0x000fe400000006ff */
[----:B------:R-:W-:Y:S01]  /*1910*/  FMUL.FTZ R36, R38, R38 ;  /* 0x0000002626247220 */ /* 0x000fe20000410000 */
[----:B------:R-:W-:Y:S01]  /*1920*/  PRMT R39, R58, 0x7632, R39 ;  /* 0x000076323a277816 */ /* 0x000fe20000000027 */
[----:B------:R-:W-:Y:S01]  /*1930*/  FADD.FTZ R32, R32, R35 ;  /* 0x0000002320207221 */ /* 0x000fe20000010000 */
[----:B------:R-:W-:Y:S01]  /*1940*/  FADD.FTZ R34, R34, R37 ;  /* 0x0000002522227221 */ /* 0x000fe20000010000 */
[----:B------:R-:W-:Y:S01]  /*1950*/  FADD.FTZ R35, R33, R38 ;  /* 0x0000002621237221 */ /* 0x000fe20000010000 */
[----:B------:R-:W-:Y:S01]  /*1960*/  SHF.L.U32 R39, R39, 0x10, RZ ;  /* 0x0000001027277819 */ /* 0x000fe200000006ff */
[----:B------:R-:W-:Y:S01]  /*1970*/  FFMA.FTZ R33, R33, R33, R36 ;  /* 0x0000002121217223 */ /* 0x000fe20000010024 */
[----:B------:R-:W-:Y:S01]  /*1980*/  SHF.L.U32 R36, R58, 0x10, RZ ;  /* 0x000000103a247819 */ /* 0x000fe200000006ff */
[----:B------:R-:W-:-:S02]  /*1990*/  FADD.FTZ R34, R34, R35 ;  /* 0x0000002322227221 */ /* 0x000fc40000010000 */
[----:B------:R-:W-:Y:S01]  /*19a0*/  FMUL.FTZ R35, R39, R39 ;  /* 0x0000002727237220 */ /* 0x000fe20000410000 */
[----:B------:R-:W-:Y:S01]  /*19b0*/  FADD.FTZ R32, R32, R33 ;  /* 0x0000002120207221 */ /* 0x000fe20000010000 */
[C---:B------:R-:W-:Y:S02]  /*19c0*/  FADD.FTZ R39, R36.reuse, R39 ;  /* 0x0000002724277221 */ /* 0x040fe40000010000 */
[----:B------:R-:W-:Y:S02]  /*19d0*/  FFMA.FTZ R35, R36, R36, R35 ;  /* 0x0000002424237223 */ /* 0x000fe40000010023 */
[----:B------:R-:W-:Y:S02]  /*19e0*/  FADD.FTZ R34, R34, R39 ;  /* 0x0000002722227221 */ /* 0x000fe40000010000 */
[----:B------:R-:W-:Y:S01]  /*19f0*/  FADD.FTZ R32, R32, R35 ;  /* 0x0000002320207221 */ /* 0x000fe20000010000 */
[C---:B------:R-:W-:Y:S02]  /*1a00*/  PRMT R37, R60.reuse, 0x7632, R37 ;  /* 0x000076323c257816 */ /* 0x040fe40000000025 */
[----:B------:R-:W-:-:S03]  /*1a10*/  SHF.L.U32 R33, R60, 0x10, RZ ;  /* 0x000000103c217819 */ /* 0x000fc600000006ff */
[----:B------:R-:W-:-:S04]  /*1a20*/  IMAD.U32 R38, R37, 0x10000, RZ ;  /* 0x0001000025267824 */ /* 0x000fc800078e00ff */
[----:B------:R-:W-:Y:S01]  /*1a30*/  FMUL.FTZ R36, R38, R38 ;  /* 0x0000002626247220 */ /* 0x000fe20000410000 */
[----:B------:R-:W-:-:S03]  /*1a40*/  FADD.FTZ R35, R33, R38 ;  /* 0x0000002621237221 */ /* 0x000fc60000010000 */
[----:B------:R-:W-:Y:S01]  /*1a50*/  FFMA.FTZ R33, R33, R33, R36 ;  /* 0x0000002121217223 */ /* 0x000fe20000010024 */
[----:B------:R-:W-:Y:S01]  /*1a60*/  FADD.FTZ R34, R34, R35 ;  /* 0x0000002322227221 */ /* 0x000fe20000010000 */
[----:B------:R-:W-:-:S04]  /*1a70*/  PRMT R37, R62, 0x7632, R37 ;  /* 0x000076323e257816 */ /* 0x000fc80000000025 */
[----:B------:R-:W-:Y:S02]  /*1a80*/  SHF.L.U32 R37, R37, 0x10, RZ ;  /* 0x0000001025257819 */ /* 0x000fe400000006ff */
[----:B------:R-:W-:Y:S02]  /*1a90*/  SHF.L.U32 R36, R62, 0x10, RZ ;  /* 0x000000103e247819 */ /* 0x000fe400000006ff */
[----:B------:R-:W-:Y:S01]  /*1aa0*/  PRMT R38, R64, 0x7632, R38 ;  /* 0x0000763240267816 */ /* 0x000fe20000000026 */
[----:B------:R-:W-:Y:S01]  /*1ab0*/  FMUL.FTZ R35, R37, R37 ;  /* 0x0000002525237220 */ /* 0x000fe20000410000 */
[----:B------:R-:W-:Y:S01]  /*1ac0*/  FADD.FTZ R32, R32, R33 ;  /* 0x0000002120207221 */ /* 0x000fe20000010000 */
[----:B------:R-:W-:Y:S02]  /*1ad0*/  SHF.L.U32 R33, R64, 0x10, RZ ;  /* 0x0000001040217819 */ /* 0x000fe400000006ff */
[----:B------:R-:W-:Y:S01]  /*1ae0*/  SHF.L.U32 R38, R38, 0x10, RZ ;  /* 0x0000001026267819 */ /* 0x000fe200000006ff */
[C---:B------:R-:W-:Y:S01]  /*1af0*/  FFMA.FTZ R35, R36.reuse, R36, R35 ;  /* 0x0000002424237223 */ /* 0x040fe20000010023 */
[----:B------:R-:W-:Y:S01]  /*1b00*/  FADD.FTZ R37, R36, R37 ;  /* 0x0000002524257221 */ /* 0x000fe20000010000 */
[----:B------:R-:W-:-:S02]  /*1b10*/  PRMT R39, R66, 0x7632, R39 ;  /* 0x0000763242277816 */ /* 0x000fc40000000027 */
[----:B------:R-:W-:Y:S01]  /*1b20*/  FMUL.FTZ R36, R38, R38 ;  /* 0x0000002626247220 */ /* 0x000fe20000410000 */
[----:B------:R-:W-:Y:S01]  /*1b30*/  FADD.FTZ R32, R32, R35 ;  /* 0x0000002320207221 */ /* 0x000fe20000010000 */
[----:B------:R-:W-:Y:S01]  /*1b40*/  FADD.FTZ R34, R34, R37 ;  /* 0x0000002522227221 */ /* 0x000fe20000010000 */
[----:B------:R-:W-:Y:S01]  /*1b50*/  SHF.L.U32 R39, R39, 0x10, RZ ;  /* 0x0000001027277819 */ /* 0x000fe200000006ff */
[C---:B------:R-:W-:Y:S01]  /*1b60*/  FADD.FTZ R35, R33.reuse, R38 ;  /* 0x0000002621237221 */ /* 0x040fe20000010000 */
[----:B------:R-:W-:Y:S01]  /*1b70*/  FFMA.FTZ R33, R33, R33, R36 ;  /* 0x0000002121217223 */ /* 0x000fe20000010024 */
[----:B------:R-:W-:Y:S02]  /*1b80*/  SHF.L.U32 R36, R66, 0x10, RZ ;  /* 0x0000001042247819 */ /* 0x000fe400000006ff */
[----:B------:R-:W-:Y:S01]  /*1b90*/  FADD.FTZ R34, R34, R35 ;  /* 0x0000002322227221 */ /* 0x000fe20000010000 */
[----:B------:R-:W-:Y:S01]  /*1ba0*/  FMUL.FTZ R35, R39, R39 ;  /* 0x0000002727237220 */ /* 0x000fe20000410000 */
[----:B------:R-:W-:Y:S01]  /*1bb0*/  FADD.FTZ R32, R32, R33 ;  /* 0x0000002120207221 */ /* 0x000fe20000010000 */
[----:B------:R-:W-:-:S02]  /*1bc0*/  FADD.FTZ R39, R36, R39 ;  /* 0x0000002724277221 */ /* 0x000fc40000010000 */
[----:B------:R-:W-:Y:S01]  /*1bd0*/  FFMA.FTZ R35, R36, R36, R35 ;  /* 0x0000002424237223 */ /* 0x000fe20000010023 */
[----:B--2---:R-:W-:-:S04]  /*1be0*/  PRMT R37, R68, 0x7632, R37 ;  /* 0x0000763244257816 */ /* 0x004fc80000000025 */
[----:B------:R-:W-:Y:S02]  /*1bf0*/  SHF.L.U32 R38, R37, 0x10, RZ ;  /* 0x0000001025267819 */ /* 0x000fe400000006ff */
[----:B------:R-:W-:Y:S02]  /*1c00*/  SHF.L.U32 R33, R68, 0x10, RZ ;  /* 0x0000001044217819 */ /* 0x000fe400000006ff */
[----:B---3--:R-:W-:Y:S01]  /*1c10*/  PRMT R37, R76, 0x7632, R37 ;  /* 0x000076324c257816 */ /* 0x008fe20000000025 */
[----:B------:R-:W-:Y:S01]  /*1c20*/  FMUL.FTZ R36, R38, R38 ;  /* 0x0000002626247220 */ /* 0x000fe20000410000 */
[----:B------:R-:W-:Y:S02]  /*1c30*/  FADD.FTZ R32, R32, R35 ;  /* 0x0000002320207221 */ /* 0x000fe40000010000 */
[----:B------:R-:W-:Y:S01]  /*1c40*/  SHF.L.U32 R37, R37, 0x10, RZ ;  /* 0x0000001025257819 */ /* 0x000fe200000006ff */
[C---:B------:R-:W-:Y:S01]  /*1c50*/  FADD.FTZ R35, R33.reuse, R38 ;  /* 0x0000002621237221 */ /* 0x040fe20000010000 */
[----:B------:R-:W-:Y:S01]  /*1c60*/  FFMA.FTZ R33, R33, R33, R36 ;  /* 0x0000002121217223 */ /* 0x000fe20000010024 */
[----:B------:R-:W-:Y:S01]  /*1c70*/  FADD.FTZ R34, R34, R39 ;  /* 0x0000002722227221 */ /* 0x000fe20000010000 */
[----:B------:R-:W-:Y:S01]  /*1c80*/  SHF.L.U32 R36, R76, 0x10, RZ ;  /* 0x000000104c247819 */ /* 0x000fe200000006ff */
[----:B------:R-:W-:Y:S01]  /*1c90*/  FMUL.FTZ R39, R37, R37 ;  /* 0x0000002525277220 */ /* 0x000fe20000410000 */
[----:B------:R-:W-:Y:S01]  /*1ca0*/  FADD.FTZ R32, R32, R33 ;  /* 0x0000002120207221 */ /* 0x000fe20000010000 */
[----:B------:R-:W-:-:S02]  /*1cb0*/  FADD.FTZ R34, R34, R35 ;  /* 0x0000002322227221 */ /* 0x000fc40000010000 */
[C---:B------:R-:W-:Y:S01]  /*1cc0*/  FADD.FTZ R37, R36.reuse, R37 ;  /* 0x0000002524257221 */ /* 0x040fe20000010000 */
[----:B------:R-:W-:-:S03]  /*1cd0*/  FFMA.FTZ R39, R36, R36, R39 ;  /* 0x0000002424277223 */ /* 0x000fc60000010027 */
[----:B------:R-:W-:Y:S01]  /*1ce0*/  FADD.FTZ R74, R34, R37 ;  /* 0x00000025224a7221 */ /* 0x000fe20000010000 */
[----:B------:R-:W-:-:S04]  /*1cf0*/  FADD.FTZ R75, R32, R39 ;  /* 0x00000027204b7221 */ /* 0x000fc80000010000 */
        /* <DEDUP_REMOVED lines=17> */
[----:B------:R-:W-:Y:S01]  /*1e10*/  ISETP.GT.AND P1, PT, R3, 0x17, PT ;  /* 0x000000170300780c */ /* 0x000fe20003f24270 */
[----:B------:R-:W2:-:S12]  /*1e20*/  LDC R87, c[0x0][0xc] ;  /* 0x00000300ff577b82 */ /* 0x000e980000000800 */
[----:B0-----:R-:W-:Y:S01]  /*1e30*/  @!P1 FADD.FTZ R74, R74, R33 ;  /* 0x000000214a4a9221 */ /* 0x001fe20000010000 */
[----:B-1----:R-:W-:-:S04]  /*1e40*/  @!P1 FADD.FTZ R75, R75, R32 ;  /* 0x000000204b4b9221 */ /* 0x002fc80000010000 */
[----:B------:R-:W0:Y:S04]  /*1e50*/  SHFL.DOWN PT, R33, R74, 0x10, 0x1f ;  /* 0x0a001f004a217f89 */ /* 0x000e2800000e0000 */
[----:B------:R-:W1:Y:S01]  /*1e60*/  SHFL.DOWN PT, R32, R75, 0x10, 0x1f ;  /* 0x0a001f004b207f89 */ /* 0x000e6200000e0000 */
[C---:B------:R-:W-:Y:S02]  /*1e70*/  ISETP.GT.AND P1, PT, R3.reuse, 0xf, PT ;  /* 0x0000000f0300780c */ /* 0x040fe40003f24270 */
[----:B------:R-:W-:Y:S02]  /*1e80*/  ISETP.NE.AND P2, PT, R3, RZ, PT ;  /* 0x000000ff0300720c */ /* 0x000fe40003f45270 */
[----:B------:R-:W-:Y:S01]  /*1e90*/  ISETP.NE.AND P3, PT, R0, RZ, PT ;  /* 0x000000ff0000720c */ /* 0x000fe20003f65270 */
[----:B------:R-:W-:Y:S01]  /*1ea0*/  BSSY B0, `(.L_x_2095) ;  /* 0x0000038000007945 */ /* 0x000fe20003800000 */
[----:B------:R-:W-:-:S02]  /*1eb0*/  PRMT R77, R24, 0x7632, R77 ;  /* 0x00007632184d7816 */ /* 0x000fc4000000004d */
[----:B------:R-:W-:Y:S02]  /*1ec0*/  PRMT R78, R48, 0x7632, R78 ;  /* 0x00007632304e7816 */ /* 0x000fe4000000004e */
[----:B------:R-:W-:-:S03]  /*1ed0*/  PRMT R79, R26, 0x7632, R79 ;  /* 0x000076321a4f7816 */ /* 0x000fc6000000004f */
[----:B0-----:R-:W-:Y:S01]  /*1ee0*/  @!P1 FADD.FTZ R74, R74, R33 ;  /* 0x000000214a4a9221 */ /* 0x001fe20000010000 */
[----:B-1----:R-:W-:Y:S01]  /*1ef0*/  @!P1 FADD.FTZ R75, R75, R32 ;  /* 0x000000204b4b9221 */ /* 0x002fe20000010000 */
[----:B--2---:R-:W-:-:S04]  /*1f00*/  ISETP.GE.U32.AND P1, PT, R87, 0x2, PT ;  /* 0x000000025700780c */ /* 0x004fc80003f26070 */
[----:B------:R0:W-:Y:S01]  /*1f10*/  @!P2 STS.64 [R8+0x10], R74 ;  /* 0x0000104a0800a388 */ /* 0x0001e20000000a00 */
[----:B------:R-:W-:Y:S02]  /*1f20*/  PRMT R80, R28, 0x7632, R80 ;  /* 0x000076321c507816 */ /* 0x000fe40000000050 */
[----:B------:R-:W-:Y:S02]  /*1f30*/  PRMT R81, R30, 0x7632, R81 ;  /* 0x000076321e517816 */ /* 0x000fe40000000051 */
[----:B------:R-:W-:Y:S02]  /*1f40*/  PRMT R82, R50, 0x7632, R82 ;  /* 0x0000763232527816 */ /* 0x000fe40000000052 */
[----:B------:R-:W-:Y:S02]  /*1f50*/  PRMT R83, R52, 0x7632, R83 ;  /* 0x0000763234537816 */ /* 0x000fe40000000053 */
[----:B------:R-:W-:Y:S02]  /*1f60*/  PRMT R84, R54, 0x7632, R84 ;  /* 0x0000763236547816 */ /* 0x000fe40000000054 */
[----:B------:R-:W-:-:S02]  /*1f70*/  PRMT R85, R56, 0x7632, R85 ;  /* 0x0000763238557816 */ /* 0x000fc40000000055 */
[----:B------:R-:W-:Y:S01]  /*1f80*/  PRMT R86, R58, 0x7632, R86 ;  /* 0x000076323a567816 */ /* 0x000fe20000000056 */
[----:B------:R-:W-:Y:S06]  /*1f90*/  BAR.SYNC.DEFER_BLOCKING 0x0 ;  /* 0x0000000000007b1d */ /* 0x000fec0000010000 */
[----:B0-----:R-:W-:Y:S05]  /*1fa0*/  @P3 BRA `(.L_x_2096) ;  /* 0x00000000009c3947 */ /* 0x001fea0003800000 */
[----:B------:R-:W0:Y:S01]  /*1fb0*/  S2UR UR6, SR_CgaCtaId ;  /* 0x00000000000679c3 */ /* 0x000e220000008800 */
[----:B------:R-:W-:Y:S02]  /*1fc0*/  UMOV UR5, 0x400 ;  /* 0x0000040000057882 */ /* 0x000fe40000000000 */
[----:B0-----:R-:W-:-:S09]  /*1fd0*/  ULEA UR5, UR6, UR5, 0x18 ;  /* 0x0000000506057291 */ /* 0x001fd2000f8ec03f */
[----:B------:R-:W0:Y:S04]  /*1fe0*/  LDS.64 R32, [UR5+0x18] ;  /* 0x00001805ff207984 */ /* 0x000e280008000a00 */
[----:B------:R-:W1:Y:S04]  /*1ff0*/  LDS.128 R44, [UR5+0x20] ;  /* 0x00002005ff2c7984 */ /* 0x000e680008000c00 */
[----:B------:R-:W2:Y:S04]  /*2000*/  LDS.128 R36, [UR5+0x30] ;  /* 0x00003005ff247984 */ /* 0x000ea80008000c00 */
[----:B------:R-:W3:Y:S01]  /*2010*/  LDS.128 R40, [UR5+0x40] ;  /* 0x00004005ff287984 */ /* 0x000ee20008000c00 */
[----:B0-----:R-:W-:Y:S01]  /*2020*/  FADD.FTZ R35, R74, R32 ;  /* 0x000000204a237221 */ /* 0x001fe20000010000 */
[----:B------:R-:W-:-:S03]  /*2030*/  FADD.FTZ R32, R75, R33 ;  /* 0x000000214b207221 */ /* 0x000fc60000010000 */
[----:B-1----:R-:W-:Y:S01]  /*2040*/  FADD.FTZ R35, R35, R44 ;  /* 0x0000002c23237221 */ /* 0x002fe20000010000 */
[----:B------:R-:W-:-:S03]  /*2050*/  FADD.FTZ R44, R32, R45 ;  /* 0x0000002d202c7221 */ /* 0x000fc60000010000 */
[----:B------:R-:W-:Y:S01]  /*2060*/  FADD.FTZ R45, R35, R46 ;  /* 0x0000002e232d7221 */ /* 0x000fe20000010000 */
[----:B------:R-:W-:Y:S01]  /*2070*/  FADD.FTZ R44, R44, R47 ;  /* 0x0000002f2c2c7221 */ /* 0x000fe20000010000 */
[----:B------:R-:W0:Y:S02]  /*2080*/  LDS.128 R32, [UR5+0x50] ;  /* 0x00005005ff207984 */ /* 0x000e240008000c00 */
[----:B--2---:R-:W-:Y:S01]  /*2090*/  FADD.FTZ R75, R45, R36 ;  /* 0x000000242d4b7221 */ /* 0x004fe20000010000 */
[----:B------:R-:W-:Y:S02]  /*20a0*/  FADD.FTZ R36, R44, R37 ;  /* 0x000000252c247221 */ /* 0x000fe40000010000 */
[----:B------:R-:W1:Y:S01]  /*20b0*/  LDS.128 R44, [UR5+0x60] ;  /* 0x00006005ff2c7984 */ /* 0x000e620008000c00 */
[----:B------:R-:W-:Y:S01]  /*20c0*/  FADD.FTZ R89, R75, R38 ;  /* 0x000000264b597221 */ /* 0x000fe20000010000 */
[----:B------:R-:W-:Y:S02]  /*20d0*/  FADD.FTZ R90, R36, R39 ;  /* 0x00000027245a7221 */ /* 0x000fe40000010000 */
[----:B------:R-:W2:Y:S01]  /*20e0*/  LDS.128 R36, [UR5+0x70] ;  /* 0x00007005ff247984 */ /* 0x000ea20008000c00 */
[----:B---3--:R-:W-:Y:S01]  /*20f0*/  FADD.FTZ R89, R89, R40 ;  /* 0x0000002859597221 */ /* 0x008fe20000010000 */
[----:B------:R-:W-:-:S02]  /*2100*/  FADD.FTZ R90, R90, R41 ;  /* 0x000000295a5a7221 */ /* 0x000fc40000010000 */
        /* <DEDUP_REMOVED lines=17> */
.L_x_2096:
[----:B------:R-:W-:Y:S05]  /*2220*/  BSYNC B0 ;  /* 0x0000000000007941 */ /* 0x000fea0003800000 */
.L_x_2095:
[----:B------:R-:W-:Y:S02]  /*2230*/  PRMT R42, R60, 0x7632, R42 ;  /* 0x000076323c2a7816 */ /* 0x000fe4000000002a */
[----:B------:R-:W-:Y:S02]  /*2240*/  PRMT R43, R62, 0x7632, R43 ;  /* 0x000076323e2b7816 */ /* 0x000fe4000000002b */
[----:B------:R-:W-:Y:S02]  /*2250*/  PRMT R44, R64, 0x7632, R44 ;  /* 0x00007632402c7816 */ /* 0x000fe4000000002c */
[----:B------:R-:W-:Y:S02]  /*2260*/  PRMT R45, R66, 0x7632, R45 ;  /* 0x00007632422d7816 */ /* 0x000fe4000000002d */
[----:B------:R-:W-:Y:S02]  /*2270*/  PRMT R46, R68, 0x7632, R46 ;  /* 0x00007632442e7816 */ /* 0x000fe4000000002e */
[----:B------:R-:W-:Y:S01]  /*2280*/  PRMT R47, R76, 0x7632, R47 ;  /* 0x000076324c2f7816 */ /* 0x000fe2000000002f */
[----:B------:R-:W-:Y:S06]  /*2290*/  @!P1 BRA `(.L_x_2097) ;  /* 0x0000000800709947 */ /* 0x000fec0003800000 */
[----:B------:R-:W-:Y:S05]  /*22a0*/  @P3 BRA `(.L_x_2098) ;  /* 0x0000000000743947 */ /* 0x000fea0003800000 */
[----:B------:R-:W0:Y:S01]  /*22b0*/  LDC R39, c[0x0][0x10] ;  /* 0x00000400ff277b82 */ /* 0x000e220000000800 */
[----:B------:R-:W1:Y:S01]  /*22c0*/  S2R R38, SR_CTAID.Y ;  /* 0x0000000000267919 */ /* 0x000e620000002600 */
[C---:B------:R-:W-:Y:S02]  /*22d0*/  LOP3.LUT R36, R6.reuse, 0x1, RZ, 0xc0, !PT ;  /* 0x0000000106247812 */ /* 0x040fe400078ec0ff */
[----:B------:R-:W-:-:S04]  /*22e0*/  LOP3.LUT P1, RZ, R6, 0x2, RZ, 0xc0, !PT ;  /* 0x0000000206ff7812 */ /* 0x000fc8000782c0ff */
[----:B------:R-:W2:Y:S08]  /*22f0*/  LDC.64 R34, c[0x0][0x248] ;  /* 0x00009200ff227b82 */ /* 0x000eb00000000a00 */
[----:B------:R-:W3:Y:S01]  /*2300*/  LDC.64 R32, c[0x0][0x240] ;  /* 0x00009000ff207b82 */ /* 0x000ee20000000a00 */
[----:B0-----:R-:W-:-:S04]  /*2310*/  IMAD R36, R36, R39, RZ ;  /* 0x0000002724247224 */ /* 0x001fc800078e02ff */
[----:B------:R-:W-:-:S05]  /*2320*/  IMAD R37, R36, R87, RZ ;  /* 0x0000005724257224 */ /* 0x000fca00078e02ff */
[----:B------:R-:W-:Y:S01]  /*2330*/  SHF.L.U32 R37, R37, 0x1, RZ ;  /* 0x0000000125257819 */ /* 0x000fe200000006ff */
[----:B-1----:R-:W-:-:S04]  /*2340*/  IMAD R39, R39, UR7, R38 ;  /* 0x0000000727277c24 */ /* 0x002fc8000f8e0226 */
[----:B--2---:R-:W-:Y:S01]  /*2350*/  IMAD.WIDE R34, R37, 0x4, R34 ;  /* 0x0000000425227825 */ /* 0x004fe200078e0222 */
[----:B------:R-:W-:Y:S02]  /*2360*/  IADD3 R37, R36, R38, RZ ;  /* 0x0000002624257210 */ /* 0x000fe40007ffe0ff */
[----:B------:R-:W-:-:S03]  /*2370*/  MOV R36, 0xffffffff ;  /* 0xffffffff00247802 */ /* 0x000fc60000000f00 */
[----:B---3--:R-:W-:Y:S01]  /*2380*/  IMAD.WIDE.U32 R32, R37, 0x4, R32 ;  /* 0x0000000425207825 */ /* 0x008fe200078e0020 */
[----:B------:R-:W-:-:S03]  /*2390*/  SEL R37, R87, RZ, !P1 ;  /* 0x000000ff57257207 */ /* 0x000fc60004800000 */
        /* <DEDUP_REMOVED lines=9> */
.L_x_2099:
[----:B0-----:R-:W2:Y:S04]  /*2430*/  LDG.E.STRONG.GPU R34, desc[UR8][R32.64] ;  /* 0x0000000820227981 */ /* 0x001ea8000c1ef900 */
[----:B--2---:R-:W-:Y:S01]  /*2440*/  CCTL.IVALL ;  /* 0x00000000ff00798f */ /* 0x004fe20002000000 */
[----:B------:R-:W-:Y:S05]  /*2450*/  YIELD ;  /* 0x0000000000007946 */ /* 0x000fea0003800000 */
[----:B------:R-:W-:-:S13]  /*2460*/  ISETP.NE.AND P1, PT, R34, R37, PT ;  /* 0x000000252200720c */ /* 0x000fda0003f25270 */
[----:B------:R-:W-:Y:S05]  /*2470*/  @P1 BRA `(.L_x_2099) ;  /* 0xfffffffc00ec1947 */ /* 0x000fea000383ffff */
.L_x_2098:
[----:B------:R-:W-:Y:S01]  /*2480*/  ISETP.NE.AND P1, PT, R87, RZ, PT ;  /* 0x000000ff5700720c */ /* 0x000fe20003f25270 */
[----:B------:R-:W-:Y:S05]  /*2490*/  WARPSYNC.ALL ;  /* 0x0000000000007948 */ /* 0x000fea0003800000 */
[----:B------:R-:W-:Y:S07]  /*24a0*/  BAR.SYNC.DEFER_BLOCKING 0x0 ;  /* 0x0000000000007b1d */ /* 0x000fee0000010000 */
[----:B------:R-:W-:Y:S05]  /*24b0*/  @!P1 BRA `(.L_x_2097) ;  /* 0x0000000400e89947 */ /* 0x000fea0003800000 */
[----:B0-----:R-:W-:Y:S01]  /*24c0*/  IADD3 R32, R87, -0x1, RZ ;  /* 0xffffffff57207810 */ /* 0x001fe20007ffe0ff */
[----:B------:R-:W-:-:S03]  /*24d0*/  IMAD.MOV.U32 R40, RZ, RZ, RZ ;  /* 0x000000ffff287224 */ /* 0x000fc600078e00ff */
[----:B------:R-:W-:-:S13]  /*24e0*/  ISETP.GE.U32.AND P1, PT, R32, 0x3, PT ;  /* 0x000000032000780c */ /* 0x000fda0003f26070 */
[----:B------:R-:W-:Y:S05]  /*24f0*/  @!P1 BRA `(.L_x_2100) ;  /* 0x0000000400089947 */ /* 0x000fea0003800000 */
[----:B------:R-:W-:Y:S01]  /*2500*/  LOP3.LUT R32, R87, 0x3, RZ, 0xc0, !PT ;  /* 0x0000000357207812 */ /* 0x000fe200078ec0ff */
[----:B------:R-:W-:-:S03]  /*2510*/  HFMA2.MMA R40, -RZ, RZ, 0, 0 ;  /* 0x00000000ff287435 */ /* 0x000fc600000001ff */
[----:B------:R-:W-:-:S08]  /*2520*/  IADD3 R41, -R32, R87, RZ ;  /* 0x0000005720297210 */ /* 0x000fd00007ffe1ff */
.L_x_2101:
[C---:B------:R-:W-:Y:S02]  /*2530*/  IADD3 R39, R40.reuse, 0x1, RZ ;  /* 0x0000000128277810 */ /* 0x040fe40007ffe0ff */
[C---:B------:R-:W-:Y:S02]  /*2540*/  ISETP.EQ.OR P1, PT, R40.reuse, UR7, P3 ;  /* 0x0000000728007c0c */ /* 0x040fe40009f22670 */
[----:B------:R-:W-:Y:S02]  /*2550*/  ISETP.EQ.OR P2, PT, R39, UR7, P3 ;  /* 0x0000000727007c0c */ /* 0x000fe40009f42670 */
[----:B------:R-:W-:-:S04]  /*2560*/  IADD3 R89, R40, 0x2, RZ ;  /* 0x0000000228597810 */ /* 0x000fc80007ffe0ff */
[----:B------:R-:W-:-:S05]  /*2570*/  ISETP.EQ.OR P4, PT, R89, UR7, P3 ;  /* 0x0000000759007c0c */ /* 0x000fca0009f82670 */
[----:B------:R-:W0:Y:S01]  /*2580*/  @!P1 LDC R37, c[0x0][0x10] ;  /* 0x00000400ff259b82 */ /* 0x000e220000000800 */
[----:B------:R-:W1:Y:S01]  /*2590*/  @!P1 S2R R35, SR_CTAID.Y ;  /* 0x0000000000239919 */ /* 0x000e620000002600 */
[C---:B------:R-:W-:Y:S02]  /*25a0*/  @!P1 LOP3.LUT R34, R6.reuse, 0x1, RZ, 0xc0, !PT ;  /* 0x0000000106229812 */ /* 0x040fe400078ec0ff */
[----:B------:R-:W-:Y:S01]  /*25b0*/  @!P2 LOP3.LUT R91, R6, 0x1, RZ, 0xc0, !PT ;  /* 0x00000001065ba812 */ /* 0x000fe200078ec0ff */
[----:B------:R-:W2:Y:S03]  /*25c0*/  @!P2 S2R R38, SR_CTAID.Y ;  /* 0x000000000026a919 */ /* 0x000ea60000002600 */
[----:B------:R-:W2:Y:S01]  /*25d0*/  @!P2 LDC R36, c[0x0][0x10] ;  /* 0x00000400ff24ab82 */ /* 0x000ea20000000800 */
[----:B------:R-:W3:Y:S07]  /*25e0*/  @!P4 S2R R90, SR_CTAID.Y ;  /* 0x00000000005ac919 */ /* 0x000eee0000002600 */
[----:B------:R-:W4:Y:S01]  /*25f0*/  @!P1 LDC.64 R32, c[0x0][0x248] ;  /* 0x00009200ff209b82 */ /* 0x000f220000000a00 */
[----:B0-----:R-:W-:-:S04]  /*2600*/  @!P1 IMAD R34, R34, R37, RZ ;  /* 0x0000002522229224 */ /* 0x001fc800078e02ff */
[----:B------:R-:W-:Y:S02]  /*2610*/  @!P1 IMAD R34, R34, R87, RZ ;  /* 0x0000005722229224 */ /* 0x000fe400078e02ff */
[----:B-1----:R-:W-:-:S03]  /*2620*/  @!P1 IMAD R37, R37, R40, R35 ;  /* 0x0000002825259224 */ /* 0x002fc600078e0223 */
[----:B------:R-:W-:Y:S01]  /*2630*/  @!P1 SHF.L.U32 R35, R34, 0x1, RZ ;  /* 0x0000000122239819 */ /* 0x000fe200000006ff */
[----:B--2---:R-:W-:Y:S02]  /*2640*/  @!P2 IMAD R39, R39, R36, R38 ;  /* 0x000000242727a224 */ /* 0x004fe400078e0226 */
[----:B------:R-:W3:Y:S02]  /*2650*/  @!P4 LDC R38, c[0x0][0x10] ;  /* 0x00000400ff26cb82 */ /* 0x000ee40000000800 */
[----:B----4-:R-:W-:-:S04]  /*2660*/  @!P1 IMAD.WIDE R32, R35, 0x4, R32 ;  /* 0x0000000423209825 */ /* 0x010fc800078e0220 */
[----:B------:R-:W-:Y:S01]  /*2670*/  @!P2 IMAD R36, R91, R36, RZ ;  /* 0x000000245b24a224 */ /* 0x000fe200078e02ff */
[----:B------:R-:W-:Y:S01]  /*2680*/  @!P4 LOP3.LUT R91, R6, 0x1, RZ, 0xc0, !PT ;  /* 0x00000001065bc812 */ /* 0x000fe200078ec0ff */
[----:B------:R-:W-:Y:S01]  /*2690*/  @!P1 IMAD.WIDE.U32 R32, R37, 0x8, R32 ;  /* 0x0000000825209825 */ /* 0x000fe200078e0020 */
[----:B------:R-:W0:Y:S03]  /*26a0*/  @!P2 LDC.64 R34, c[0x0][0x248] ;  /* 0x00009200ff22ab82 */ /* 0x000e260000000a00 */
[----:B------:R-:W-:Y:S02]  /*26b0*/  @!P2 IMAD R36, R36, R87, RZ ;  /* 0x000000572424a224 */ /* 0x000fe400078e02ff */
[----:B------:R-:W2:Y:S03]  /*26c0*/  @!P1 LDG.E.64 R32, desc[UR8][R32.64] ;  /* 0x0000000820209981 */ /* 0x000ea6000c1e1b00 */
[----:B------:R-:W-:Y:S01]  /*26d0*/  @!P2 SHF.L.U32 R37, R36, 0x1, RZ ;  /* 0x000000012425a819 */ /* 0x000fe200000006ff */
[----:B---3--:R-:W-:-:S02]  /*26e0*/  @!P4 IMAD R89, R89, R38, R90 ;  /* 0x000000265959c224 */ /* 0x008fc400078e025a */
[----:B------:R-:W-:Y:S01]  /*26f0*/  @!P4 IMAD R38, R91, R38, RZ ;  /* 0x000000265b26c224 */ /* 0x000fe200078e02ff */
[----:B------:R-:W-:-:S03]  /*2700*/  IADD3 R91, R40, 0x3, RZ ;  /* 0x00000003285b7810 */ /* 0x000fc60007ffe0ff */
[----:B------:R-:W-:Y:S01]  /*2710*/  @!P4 IMAD R38, R38, R87, RZ ;  /* 0x000000572626c224 */ /* 0x000fe200078e02ff */
[----:B------:R-:W-:Y:S01]  /*2720*/  ISETP.EQ.OR P5, PT, R91, UR7, P3 ;  /* 0x000000075b007c0c */ /* 0x000fe20009fa2670 */
[----:B0-----:R-:W-:Y:S02]  /*2730*/  @!P2 IMAD.WIDE R34, R37, 0x4, R34 ;  /* 0x000000042522a825 */ /* 0x001fe400078e0222 */
[----:B------:R-:W0:Y:S02]  /*2740*/  @!P4 LDC.64 R36, c[0x0][0x248] ;  /* 0x00009200ff24cb82 */ /* 0x000e240000000a00 */
[----:B------:R-:W-:Y:S01]  /*2750*/  @!P2 IMAD.WIDE.U32 R34, R39, 0x8, R34 ;  /* 0x000000082722a825 */ /* 0x000fe200078e0022 */
[----:B------:R-:W-:-:S07]  /*2760*/  @!P4 SHF.L.U32 R39, R38, 0x1, RZ ;  /* 0x000000012627c819 */ /* 0x000fce00000006ff */
[----:B------:R-:W1:Y:S01]  /*2770*/  @!P5 S2R R92, SR_CTAID.Y ;  /* 0x00000000005cd919 */ /* 0x000e620000002600 */
[----:B------:R-:W1:Y:S01]  /*2780*/  @!P5 LDC R90, c[0x0][0x10] ;  /* 0x00000400ff5adb82 */ /* 0x000e620000000800 */
[----:B------:R-:W3:Y:S01]  /*2790*/  @!P2 LDG.E.64 R34, desc[UR8][R34.64] ;  /* 0x000000082222a981 */ /* 0x000ee2000c1e1b00 */
[----:B0-----:R-:W-:-:S04]  /*27a0*/  @!P4 IMAD.WIDE R36, R39, 0x4, R36 ;  /* 0x000000042724c825 */ /* 0x001fc800078e0224 */
[----:B------:R-:W-:Y:S01]  /*27b0*/  @!P4 IMAD.WIDE.U32 R38, R89, 0x8, R36 ;  /* 0x000000085926c825 */ /* 0x000fe200078e0024 */
[----:B------:R-:W-:-:S05]  /*27c0*/  @!P5 LOP3.LUT R37, R6, 0x1, RZ, 0xc0, !PT ;  /* 0x000000010625d812 */ /* 0x000fca00078ec0ff */
[----:B------:R-:W4:Y:S01]  /*27d0*/  @!P4 LDG.E.64 R38, desc[UR8][R38.64] ;  /* 0x000000082626c981 */ /* 0x000f22000c1e1b00 */
[-C--:B-1----:R-:W-:Y:S02]  /*27e0*/  @!P5 IMAD R91, R91, R90.reuse, R92 ;  /* 0x0000005a5b5bd224 */ /* 0x082fe400078e025c */
[----:B------:R-:W-:Y:S02]  /*27f0*/  @!P5 IMAD R90, R37, R90, RZ ;  /* 0x0000005a255ad224 */ /* 0x000fe400078e02ff */
[----:B------:R-:W0:Y:S02]  /*2800*/  @!P5 LDC.64 R36, c[0x0][0x248] ;  /* 0x00009200ff24db82 */ /* 0x000e240000000a00 */
[----:B------:R-:W-:-:S05]  /*2810*/  @!P5 IMAD R90, R90, R87, RZ ;  /* 0x000000575a5ad224 */ /* 0x000fca00078e02ff */
[----:B------:R-:W-:-:S05]  /*2820*/  @!P5 SHF.L.U32 R89, R90, 0x1, RZ ;  /* 0x000000015a59d819 */ /* 0x000fca00000006ff */
[----:B0-----:R-:W-:-:S04]  /*2830*/  @!P5 IMAD.WIDE R36, R89, 0x4, R36 ;  /* 0x000000045924d825 */ /* 0x001fc800078e0224 */
[----:B------:R-:W-:-:S06]  /*2840*/  @!P5 IMAD.WIDE.U32 R36, R91, 0x8, R36 ;  /* 0x000000085b24d825 */ /* 0x000fcc00078e0024 */
[----:B------:R-:W5:Y:S01]  /*2850*/  @!P5 LDG.E.64 R36, desc[UR8][R36.64] ;  /* 0x000000082424d981 */ /* 0x000f62000c1e1b00 */
        /* <DEDUP_REMOVED lines=12> */
.L_x_2100:
[----:B------:R-:W-:-:S13]  /*2920*/  LOP3.LUT P1, R38, R87, 0x3, RZ, 0xc0, !PT ;  /* 0x0000000357267812 */ /* 0x000fda000782c0ff */
[----:B------:R-:W-:Y:S05]  /*2930*/  @!P1 BRA `(.L_x_2097) ;  /* 0x0000000000c89947 */ /* 0x000fea0003800000 */
[----:B------:R-:W-:Y:S01]  /*2940*/  ISETP.EQ.OR P1, PT, R40, UR7, P3 ;  /* 0x0000000728007c0c */ /* 0x000fe20009f22670 */
[----:B------:R-:W-:Y:S01]  /*2950*/  BSSY B0, `(.L_x_2102) ;  /* 0x0000010000007945 */ /* 0x000fe20003800000 */
[----:B------:R-:W-:-:S11]  /*2960*/  ISETP.NE.AND P2, PT, R38, 0x1, PT ;  /* 0x000000012600780c */ /* 0x000fd60003f45270 */
[----:B------:R-:W-:Y:S05]  /*2970*/  @P1 BRA `(.L_x_2103) ;  /* 0x0000000000341947 */ /* 0x000fea0003800000 */
[----:B------:R-:W0:Y:S01]  /*2980*/  S2R R37, SR_CTAID.Y ;  /* 0x0000000000257919 */ /* 0x000e220000002600 */
[----:B------:R-:W1:Y:S01]  /*2990*/  LDC.64 R32, c[0x0][0x248] ;  /* 0x00009200ff207b82 */ /* 0x000e620000000a00 */
[----:B------:R-:W-:Y:S01]  /*29a0*/  LOP3.LUT R34, R6, 0x1, RZ, 0xc0, !PT ;  /* 0x0000000106227812 */ /* 0x000fe200078ec0ff */
[----:B------:R-:W-:-:S04]  /*29b0*/  ULDC UR5, c[0x0][0x10] ;  /* 0x0000040000057ab9 */ /* 0x000fc80000000800 */
[----:B------:R-:W-:-:S04]  /*29c0*/  IMAD R34, R34, UR5, RZ ;  /* 0x0000000522227c24 */ /* 0x000fc8000f8e02ff */
[----:B------:R-:W-:-:S05]  /*29d0*/  IMAD R34, R34, R87, RZ ;  /* 0x0000005722227224 */ /* 0x000fca00078e02ff */
[----:B------:R-:W-:-:S05]  /*29e0*/  SHF.L.U32 R35, R34, 0x1, RZ ;  /* 0x0000000122237819 */ /* 0x000fca00000006ff */
[----:B-1----:R-:W-:-:S04]  /*29f0*/  IMAD.WIDE R32, R35, 0x4, R32 ;  /* 0x0000000423207825 */ /* 0x002fc800078e0220 */
[----:B0-----:R-:W-:-:S04]  /*2a00*/  IMAD R35, R40, UR5, R37 ;  /* 0x0000000528237c24 */ /* 0x001fc8000f8e0225 */
[----:B------:R-:W-:-:S06]  /*2a10*/  IMAD.WIDE.U32 R32, R35, 0x8, R32 ;  /* 0x0000000823207825 */ /* 0x000fcc00078e0020 */
[----:B------:R-:W2:Y:S02]  /*2a20*/  LDG.E.64 R32, desc[UR8][R32.64] ;  /* 0x0000000820207981 */ /* 0x000ea4000c1e1b00 */
[----:B--2---:R-:W-:Y:S01]  /*2a30*/  FADD.FTZ R74, R74, R32 ;  /* 0x000000204a4a7221 */ /* 0x004fe20000010000 */
[----:B------:R-:W-:-:S07]  /*2a40*/  FADD.FTZ R75, R75, R33 ;  /* 0x000000214b4b7221 */ /* 0x000fce0000010000 */
.L_x_2103:
[----:B------:R-:W-:Y:S05]  /*2a50*/  BSYNC B0 ;  /* 0x0000000000007941 */ /* 0x000fea0003800000 */
.L_x_2102:
[----:B------:R-:W-:Y:S05]  /*2a60*/  @!P2 BRA `(.L_x_2097) ;  /* 0x00000000007ca947 */ /* 0x000fea0003800000 */
[C---:B------:R-:W-:Y:S02]  /*2a70*/  IADD3 R39, R40.reuse, 0x1, RZ ;  /* 0x0000000128277810 */ /* 0x040fe40007ffe0ff */
[----:B------:R-:W-:Y:S02]  /*2a80*/  IADD3 R40, R40, 0x2, RZ ;  /* 0x0000000228287810 */ /* 0x000fe40007ffe0ff */
[----:B------:R-:W-:Y:S02]  /*2a90*/  ISETP.EQ.OR P2, PT, R39, UR7, P3 ;  /* 0x0000000727007c0c */ /* 0x000fe40009f42670 */
[----:B------:R-:W-:-:S04]  /*2aa0*/  ISETP.EQ.OR P1, PT, R40, UR7, P3 ;  /* 0x0000000728007c0c */ /* 0x000fc80009f22670 */
[----:B------:R-:W-:-:S07]  /*2ab0*/  ISETP.EQ.OR P1, PT, R38, 0x2, P1 ;  /* 0x000000022600780c */ /* 0x000fce0000f22670 */
[----:B------:R-:W0:Y:S01]  /*2ac0*/  @!P2 S2R R32, SR_CTAID.Y ;  /* 0x000000000020a919 */ /* 0x000e220000002600 */
[----:B------:R-:W0:Y:S01]  /*2ad0*/  @!P2 LDC R36, c[0x0][0x10] ;  /* 0x00000400ff24ab82 */ /* 0x000e220000000800 */
[----:B------:R-:W-:-:S04]  /*2ae0*/  @!P2 LOP3.LUT R33, R6, 0x1, RZ, 0xc0, !PT ;  /* 0x000000010621a812 */ /* 0x000fc800078ec0ff */
[----:B------:R-:W1:Y:S01]  /*2af0*/  @!P1 S2R R89, SR_CTAID.Y ;  /* 0x0000000000599919 */ /* 0x000e620000002600 */
[----:B------:R-:W-:Y:S02]  /*2b00*/  @!P1 LOP3.LUT R38, R6, 0x1, RZ, 0xc0, !PT ;  /* 0x0000000106269812 */ /* 0x000fe400078ec0ff */
[----:B------:R-:W2:Y:S08]  /*2b10*/  @!P1 LDC R41, c[0x0][0x10] ;  /* 0x00000400ff299b82 */ /* 0x000eb00000000800 */
[----:B------:R-:W3:Y:S01]  /*2b20*/  @!P2 LDC.64 R34, c[0x0][0x248] ;  /* 0x00009200ff22ab82 */ /* 0x000ee20000000a00 */
[----:B0-----:R-:W-:-:S02]  /*2b30*/  @!P2 IMAD R39, R39, R36, R32 ;  /* 0x000000242727a224 */ /* 0x001fc400078e0220 */
[----:B------:R-:W-:-:S05]  /*2b40*/  @!P2 IMAD R36, R33, R36, RZ ;  /* 0x000000242124a224 */ /* 0x000fca00078e02ff */
[----:B------:R-:W0:Y:S01]  /*2b50*/  @!P1 LDC.64 R32, c[0x0][0x248] ;  /* 0x00009200ff209b82 */ /* 0x000e220000000a00 */
[----:B--2---:R-:W-:Y:S02]  /*2b60*/  @!P1 IMAD R38, R38, R41, RZ ;  /* 0x0000002926269224 */ /* 0x004fe400078e02ff */
[-C--:B------:R-:W-:Y:S02]  /*2b70*/  @!P2 IMAD R36, R36, R87.reuse, RZ ;  /* 0x000000572424a224 */ /* 0x080fe400078e02ff */
[----:B------:R-:W-:Y:S02]  /*2b80*/  @!P1 IMAD R38, R38, R87, RZ ;  /* 0x0000005726269224 */ /* 0x000fe400078e02ff */
[----:B-1----:R-:W-:Y:S01]  /*2b90*/  @!P1 IMAD R41, R40, R41, R89 ;  /* 0x0000002928299224 */ /* 0x002fe200078e0259 */
[----:B------:R-:W-:-:S05]  /*2ba0*/  @!P2 SHF.L.U32 R37, R36, 0x1, RZ ;  /* 0x000000012425a819 */ /* 0x000fca00000006ff */
[----:B---3--:R-:W-:-:S04]  /*2bb0*/  @!P2 IMAD.WIDE R36, R37, 0x4, R34 ;  /* 0x000000042524a825 */ /* 0x008fc800078e0222 */
[----:B------:R-:W-:-:S04]  /*2bc0*/  @!P1 IMAD.SHL.U32 R35, R38, 0x2, RZ ;  /* 0x0000000226239824 */ /* 0x000fc800078e00ff */
[----:B0-----:R-:W-:-:S04]  /*2bd0*/  @!P1 IMAD.WIDE R34, R35, 0x4, R32 ;  /* 0x0000000423229825 */ /* 0x001fc800078e0220 */
        /* <DEDUP_REMOVED lines=8> */
.L_x_2097:
[----:B------:R-:W-:Y:S01]  /*2c60*/  ULDC.64 UR12, c[0x0][0x218] ;  /* 0x00008600000c7ab9 */ /* 0x000fe20000000a00 */
[----:B------:R-:W-:Y:S01]  /*2c70*/  LOP3.LUT P1, RZ, R0, UR7, RZ, 0xfc, !PT ;  /* 0x0000000700ff7c12 */ /* 0x000fe2000f82fcff */
[----:B------:R-:W1:Y:S01]  /*2c80*/  S2UR UR6, SR_CgaCtaId ;  /* 0x00000000000679c3 */ /* 0x000e620000008800 */
[----:B------:R-:W-:Y:S01]  /*2c90*/  ISETP.EQ.U32.AND P2, PT, RZ, UR12, PT ;  /* 0x0000000cff007c0c */ /* 0x000fe2000bf42070 */
[----:B------:R-:W-:Y:S01]  /*2ca0*/  UMOV UR5, 0x400 ;  /* 0x0000040000057882 */ /* 0x000fe20000000000 */
[----:B------:R-:W-:Y:S02]  /*2cb0*/  IADD3 R87, R7, R88, RZ ;  /* 0x0000005807577210 */ /* 0x000fe40007ffe0ff */
[----:B------:R-:W-:-:S03]  /*2cc0*/  ISETP.EQ.OR.EX P1, PT, RZ, UR13, P1, P2 ;  /* 0x0000000dff007c0c */ /* 0x000fc60008f22720 */
[----:B0-----:R-:W0:Y:S08]  /*2cd0*/  LDC.64 R34, c[0x0][0x228] ;  /* 0x00008a00ff227b82 */ /* 0x001e300000000a00 */
[----:B------:R-:W2:Y:S08]  /*2ce0*/  LDC.64 R32, c[0x0][0x230] ;  /* 0x00008c00ff207b82 */ /* 0x000eb00000000a00 */
[----:B------:R-:W3:Y:S01]  /*2cf0*/  @!P1 LDC.64 R36, c[0x0][0x218] ;  /* 0x00008600ff249b82 */ /* 0x000ee20000000a00 */
[----:B-1----:R-:W-:-:S03]  /*2d00*/  ULEA UR5, UR6, UR5, 0x18 ;  /* 0x0000000506057291 */ /* 0x002fc6000f8ec03f */
[----:B------:R-:W-:Y:S02]  /*2d10*/  ULDC UR6, c[0x0][0x2a4] ;  /* 0x0000a90000067ab9 */ /* 0x000fe40000000800 */
[----:B------:R-:W-:Y:S01]  /*2d20*/  @!P1 FMUL.FTZ R39, R75, UR6 ;  /* 0x000000064b279c20 */ /* 0x000fe20008410000 */
[----:B------:R-:W-:Y:S01]  /*2d30*/  @!P1 FMUL.FTZ R38, R74, UR6 ;  /* 0x000000064a269c20 */ /* 0x000fe20008410000 */
[C---:B0-----:R-:W-:Y:S02]  /*2d40*/  IMAD.WIDE R88, R87.reuse, 0x4, R34 ;  /* 0x0000000457587825 */ /* 0x041fe400078e0222 */
[----:B------:R-:W-:Y:S02]  /*2d50*/  @!P3 STS.64 [UR5+0x90], R74 ;  /* 0x0000904aff00b988 */ /* 0x000fe40008000a05 */
[----:B--2---:R-:W-:-:S04]  /*2d60*/  IMAD.WIDE R34, R87, 0x4, R32 ;  /* 0x0000000457227825 */ /* 0x004fc800078e0220 */
[----:B---3--:R-:W-:-:S05]  /*2d70*/  @!P1 IMAD.WIDE R40, R4, 0x8, R36 ;  /* 0x0000000804289825 */ /* 0x008fca00078e0224 */
[----:B------:R0:W-:Y:S01]  /*2d80*/  @!P1 STG.E.64 desc[UR8][R40.64], R38 ;  /* 0x0000002628009986 */ /* 0x0001e2000c101b08 */
[----:B------:R-:W-:Y:S06]  /*2d90*/  BAR.SYNC.DEFER_BLOCKING 0x0 ;  /* 0x0000000000007b1d */ /* 0x000fec0000010000 */
[----:B------:R-:W2:Y:S04]  /*2da0*/  LDG.E.64 R32, desc[UR8][R88.64] ;  /* 0x0000000858207981 */ /* 0x000ea8000c1e1b00 */
[----:B------:R-:W2:Y:S01]  /*2db0*/  LDG.E.64 R34, desc[UR8][R34.64] ;  /* 0x0000000822227981 */ /* 0x000ea2000c1e1b00 */
[----:B0-----:R-:W-:-:S02]  /*2dc0*/  MOV R40, 0x3f800000 ;  /* 0x3f80000000287802 */ /* 0x001fc40000000f00 */
[----:B------:R-:W-:Y:S01]  /*2dd0*/  ISETP.NE.AND P5, PT, RZ, UR10, PT ;  /* 0x0000000aff007c0c */ /* 0x000fe2000bfa5270 */
[----:B------:R-:W0:Y:S01]  /*2de0*/  LDS.64 R36, [UR5+0x90] ;  /* 0x00009005ff247984 */ /* 0x000e220008000a00 */
[----:B------:R-:W-:Y:S02]  /*2df0*/  SHF.L.U32 R48, R48, 0x10, RZ ;  /* 0x0000001030307819 */ /* 0x000fe400000006ff */
[----:B------:R-:W-:Y:S01]  /*2e00*/  SHF.L.U32 R78, R78, 0x10, RZ ;  /* 0x000000104e4e7819 */ /* 0x000fe200000006ff */
[----:B0-----:R-:W-:-:S04]  /*2e10*/  FMUL.FTZ R87, R36, UR6 ;  /* 0x0000000624577c20 */ /* 0x001fc80008410000 */
[C---:B------:R-:W-:Y:S01]  /*2e20*/  FMUL.FTZ R36, R87.reuse, R87 ;  /* 0x0000005757247220 */ /* 0x040fe20000410000 */
[----:B------:R-:W-:-:S03]  /*2e30*/  FADD.FTZ R39, -R87, R78 ;  /* 0x0000004e57277221 */ /* 0x000fc60000010100 */
[----:B------:R-:W-:-:S05]  /*2e40*/  FFMA.FTZ R36, R37, UR6, -R36 ;  /* 0x0000000625247c23 */ /* 0x000fca0008010824 */
[----:B------:R-:W-:-:S13]  /*2e50*/  FSETP.GTU.FTZ.AND P1, PT, R36, RZ, PT ;  /* 0x000000ff2400720b */ /* 0x000fda0003f3c000 */
[----:B------:R-:W0:Y:S02]  /*2e60*/  @P1 LDC R37, c[0x0][0x238] ;  /* 0x00008e00ff251b82 */ /* 0x000e240000000800 */
[----:B0-----:R-:W-:Y:S01]  /*2e70*/  @P1 FADD.FTZ R36, R36, R37 ;  /* 0x0000002524241221 */ /* 0x001fe20000010000 */
[----:B------:R-:W-:Y:S01]  /*2e80*/  FADD.FTZ R37, R48, -R87 ;  /* 0x8000005730257221 */ /* 0x000fe20000010000 */
[----:B------:R-:W-:Y:S02]  /*2e90*/  SHF.L.U32 R48, R24, 0x10, RZ ;  /* 0x0000001018307819 */ /* 0x000fe400000006ff */
[----:B------:R-:W0:Y:S01]  /*2ea0*/  @P1 MUFU.RSQ R40, R36 ;  /* 0x0000002400281308 */ /* 0x000e220000001400 */
[----:B------:R-:W-:Y:S01]  /*2eb0*/  SHF.L.U32 R24, R77, 0x10, RZ ;  /* 0x000000104d187819 */ /* 0x000fe200000006ff */
[-C--:B0-----:R-:W-:Y:S01]  /*2ec0*/  FMUL.FTZ R37, R37, R40.reuse ;  /* 0x0000002825257220 */ /* 0x081fe20000410000 */
[----:B------:R-:W-:-:S03]  /*2ed0*/  FMUL.FTZ R38, R39, R40 ;  /* 0x0000002827267220 */ /* 0x000fc60000410000 */
[----:B--2---:R-:W-:Y:S01]  /*2ee0*/  FFMA.FTZ R41, R32, R37, R34 ;  /* 0x0000002520297223 */ /* 0x004fe20000010022 */
[----:B------:R-:W-:Y:S01]  /*2ef0*/  FFMA.FTZ R74, R33, R38, R35 ;  /* 0x00000026214a7223 */ /* 0x000fe20000010023 */
[----:B------:R-:W-:Y:S06]  /*2f00*/  @!P5 BRA `(.L_x_2104) ;  /* 0x000000000028d947 */ /* 0x000fec0003800000 */
        /* <DEDUP_REMOVED lines=10> */
.L_x_2104:
        /* <DEDUP_REMOVED lines=14> */
.L_x_2106:
[----:B------:R-:W-:Y:S05]  /*3090*/  BSYNC B0 ;  /* 0x0000000000007941 */ /* 0x000fea0003800000 */
.L_x_2105:
[----:B------:R-:W-:Y:S01]  /*30a0*/  ULDC.64 UR12, c[0x0][0x278] ;  /* 0x00009e00000c7ab9 */ /* 0x000fe20000000a00 */
[--C-:B------:R-:W-:Y:S01]  /*30b0*/  FADD.FTZ R37, R48, -R87.reuse ;  /* 0x8000005730257221 */ /* 0x100fe20000010000 */
[----:B------:R-:W-:Y:S01]  /*30c0*/  ISETP.GE.U32.AND P6, PT, R9, UR12, PT ;  /* 0x0000000c09007c0c */ /* 0x000fe2000bfc6070 */
[----:B0-----:R-:W-:Y:S01]  /*30d0*/  FADD.FTZ R39, -R87, R24 ;  /* 0x0000001857277221 */ /* 0x001fe20000010100 */
[----:B------:R-:W-:Y:S01]  /*30e0*/  ISETP.GE.U32.AND P1, PT, R10, UR12, PT ;  /* 0x0000000c0a007c0c */ /* 0x000fe2000bf26070 */
[----:B------:R-:W-:Y:S01]  /*30f0*/  IMAD.U32 R90, R50, 0x10000, RZ ;  /* 0x00010000325a7824 */ /* 0x000fe200078e00ff */
[----:B------:R-:W-:Y:S01]  /*3100*/  ISETP.GE.U32.AND P2, PT, R11, UR12, PT ;  /* 0x0000000c0b007c0c */ /* 0x000fe2000bf46070 */
[----:B------:R-:W-:Y:S01]  /*3110*/  IMAD.U32 R50, R45, 0x10000, RZ ;  /* 0x000100002d327824 */ /* 0x000fe200078e00ff */
[----:B------:R-:W-:Y:S01]  /*3120*/  ISETP.GE.U32.AND P3, PT, R12, UR12, PT ;  /* 0x0000000c0c007c0c */ /* 0x000fe2000bf66070 */
[-C--:B------:R-:W-:Y:S01]  /*3130*/  FMUL.FTZ R37, R37, R40.reuse ;  /* 0x0000002825257220 */ /* 0x080fe20000410000 */
[----:B------:R-:W-:Y:S01]  /*3140*/  ISETP.GE.U32.AND P4, PT, R13, UR12, PT ;  /* 0x0000000c0d007c0c */ /* 0x000fe2000bf86070 */
[----:B------:R-:W-:Y:S01]  /*3150*/  FMUL.FTZ R24, R39, R40 ;  /* 0x0000002827187220 */ /* 0x000fe20000410000 */
[----:B------:R-:W-:Y:S01]  /*3160*/  SHF.L.U32 R74, R26, 0x10, RZ ;  /* 0x000000101a4a7819 */ /* 0x000fe200000006ff */
[----:B------:R-:W-:Y:S01]  /*3170*/  FADD.FTZ R111, R90, -R87 ;  /* 0x800000575a6f7221 */ /* 0x000fe20000010000 */
[----:B------:R-:W-:Y:S01]  /*3180*/  SHF.L.U32 R78, R28, 0x10, RZ ;  /* 0x000000101c4e7819 */ /* 0x000fe200000006ff */
[----:B------:R-:W-:Y:S01]  /*3190*/  FFMA.FTZ R123, R33, R24, R35 ;  /* 0x00000018217b7223 */ /* 0x000fe20000010023 */
[----:B------:R-:W-:Y:S01]  /*31a0*/  SHF.L.U32 R88, R30, 0x10, RZ ;  /* 0x000000101e587819 */ /* 0x000fe200000006ff */
[--C-:B------:R-:W-:Y:S01]  /*31b0*/  FADD.FTZ R121, R74, -R87.reuse ;  /* 0x800000574a797221 */ /* 0x100fe20000010000 */
[----:B------:R-:W-:Y:S01]  /*31c0*/  SHF.L.U32 R26, R79, 0x10, RZ ;  /* 0x000000104f1a7819 */ /* 0x000fe200000006ff */
[--C-:B------:R-:W-:Y:S01]  /*31d0*/  FADD.FTZ R117, R78, -R87.reuse ;  /* 0x800000574e757221 */ /* 0x100fe20000010000 */
[----:B------:R-:W-:Y:S01]  /*31e0*/  SHF.L.U32 R80, R80, 0x10, RZ ;  /* 0x0000001050507819 */ /* 0x000fe200000006ff */
[--C-:B------:R-:W-:Y:S01]  /*31f0*/  FADD.FTZ R107, R88, -R87.reuse ;  /* 0x80000057586b7221 */ /* 0x100fe20000010000 */
[----:B------:R-:W-:Y:S01]  /*3200*/  SHF.L.U32 R28, R81, 0x10, RZ ;  /* 0x00000010511c7819 */ /* 0x000fe200000006ff */
[C---:B------:R-:W-:Y:S01]  /*3210*/  FADD.FTZ R119, -R87.reuse, R26 ;  /* 0x0000001a57777221 */ /* 0x040fe20000010100 */
[----:B------:R-:W-:Y:S01]  /*3220*/  SHF.L.U32 R82, R82, 0x10, RZ ;  /* 0x0000001052527819 */ /* 0x000fe200000006ff */
[C---:B------:R-:W-:Y:S01]  /*3230*/  FADD.FTZ R115, -R87.reuse, R80 ;  /* 0x0000005057737221 */ /* 0x040fe20000010100 */
[----:B------:R-:W-:Y:S01]  /*3240*/  SHF.L.U32 R92, R52, 0x10, RZ ;  /* 0x00000010345c7819 */ /* 0x000fe200000006ff */
[----:B------:R-:W-:Y:S01]  /*3250*/  FADD.FTZ R109, -R87, R28 ;  /* 0x0000001c576d7221 */ /* 0x000fe20000010100 */
[----:B------:R-:W-:Y:S01]  /*3260*/  SHF.L.U32 R30, R83, 0x10, RZ ;  /* 0x00000010531e7819 */ /* 0x000fe200000006ff */
[C---:B------:R-:W-:Y:S01]  /*3270*/  FADD.FTZ R113, -R87.reuse, R82 ;  /* 0x0000005257717221 */ /* 0x040fe20000010100 */
[----:B------:R-:W-:Y:S01]  /*3280*/  SHF.L.U32 R54, R54, 0x10, RZ ;  /* 0x0000001036367819 */ /* 0x000fe200000006ff */
[--C-:B------:R-:W-:Y:S01]  /*3290*/  FADD.FTZ R93, R92, -R87.reuse ;  /* 0x800000575c5d7221 */ /* 0x100fe20000010000 */
[----:B------:R-:W-:Y:S01]  /*32a0*/  SHF.L.U32 R84, R84, 0x10, RZ ;  /* 0x0000001054547819 */ /* 0x000fe200000006ff */
[----:B------:R-:W-:Y:S01]  /*32b0*/  FADD.FTZ R95, -R87, R30 ;  /* 0x0000001e575f7221 */ /* 0x000fe20000010100 */
[----:B------:R-:W-:Y:S01]  /*32c0*/  SHF.L.U32 R56, R56, 0x10, RZ ;  /* 0x0000001038387819 */ /* 0x000fe200000006ff */
[--C-:B------:R-:W-:Y:S01]  /*32d0*/  FADD.FTZ R97, R54, -R87.reuse ;  /* 0x8000005736617221 */ /* 0x100fe20000010000 */
[----:B------:R-:W-:Y:S01]  /*32e0*/  SHF.L.U32 R36, R85, 0x10, RZ ;  /* 0x0000001055247819 */ /* 0x000fe200000006ff */
[C---:B------:R-:W-:Y:S01]  /*32f0*/  FADD.FTZ R99, -R87.reuse, R84 ;  /* 0x0000005457637221 */ /* 0x040fe20000010100 */
[----:B------:R-:W-:Y:S01]  /*3300*/  SHF.L.U32 R58, R58, 0x10, RZ ;  /* 0x000000103a3a7819 */ /* 0x000fe200000006ff */
[--C-:B------:R-:W-:Y:S01]  /*3310*/  FADD.FTZ R101, R56, -R87.reuse ;  /* 0x8000005738657221 */ /* 0x100fe20000010000 */
        /* <DEDUP_REMOVED lines=21> */
[--C-:B------:R-:W-:Y:S01]  /*3470*/  FADD.FTZ R43, R68, -R87.reuse ;  /* 0x80000057442b7221 */ /* 0x100fe20000010000 */
[----:B------:R-:W-:Y:S01]  /*3480*/  SHF.L.U32 R52, R47, 0x10, RZ ;  /* 0x000000102f347819 */ /* 0x000fe200000006ff */
[----:B------:R-:W-:Y:S01]  /*3490*/  FADD.FTZ R47, -R87, R50 ;  /* 0x00000032572f7221 */ /* 0x000fe20000010100 */
[----:B------:R-:W-:Y:S01]  /*34a0*/  ISETP.GE.AND.EX P6, PT, R25, UR13, PT, P6 ;  /* 0x0000000d19007c0c */ /* 0x000fe2000bfc6360 */
[----:B------:R-:W-:Y:S01]  /*34b0*/  FADD.FTZ R41, -R87, R46 ;  /* 0x0000002e57297221 */ /* 0x000fe20000010100 */
[----:B------:R-:W-:Y:S01]  /*34c0*/  ISETP.GE.AND.EX P1, PT, R27, UR13, PT, P1 ;  /* 0x0000000d1b007c0c */ /* 0x000fe2000bf26310 */
[----:B------:R-:W-:Y:S01]  /*34d0*/  FADD.FTZ R45, R76, -R87 ;  /* 0x800000574c2d7221 */ /* 0x000fe20000010000 */
[----:B------:R-:W-:Y:S01]  /*34e0*/  ISETP.GE.AND.EX P2, PT, R29, UR13, PT, P2 ;  /* 0x0000000d1d007c0c */ /* 0x000fe2000bf46320 */
[----:B------:R-:W-:Y:S01]  /*34f0*/  FADD.FTZ R87, -R87, R52 ;  /* 0x0000003457577221 */ /* 0x000fe20000010100 */
[----:B------:R-:W-:Y:S01]  /*3500*/  ISETP.GE.AND.EX P3, PT, R31, UR13, PT, P3 ;  /* 0x0000000d1f007c0c */ /* 0x000fe2000bf66330 */
[----:B------:R-:W-:Y:S01]  /*3510*/  FFMA.FTZ R26, R32, R37, R34 ;  /* 0x00000025201a7223 */ /* 0x000fe20000010022 */
[----:B------:R-:W-:-:S02]  /*3520*/  ISETP.GE.AND.EX P4, PT, R49, UR13, PT, P4 ;  /* 0x0000000d31007c0c */ /* 0x000fc4000bf86340 */
[C---:B------:R-:W-:Y:S02]  /*3530*/  ISETP.LT.U32.AND P6, PT, R0.reuse, 0x1e0, !P6 ;  /* 0x000001e00000780c */ /* 0x040fe400077c1070 */
[C---:B------:R-:W-:Y:S02]  /*3540*/  ISETP.GT.U32.OR P1, PT, R0.reuse, 0x1df, P1 ;  /* 0x000001df0000780c */ /* 0x040fe40000f24470 */
[C---:B------:R-:W-:Y:S02]  /*3550*/  ISETP.GT.U32.OR P2, PT, R0.reuse, 0x1df, P2 ;  /* 0x000001df0000780c */ /* 0x040fe40001744470 */
        /* <DEDUP_REMOVED lines=13> */
.L_x_2107:
        /* <DEDUP_REMOVED lines=14> */
.L_x_2109:
[----:B------:R-:W-:Y:S05]  /*3710*/  BSYNC B0 ;  /* 0x0000000000007941 */ /* 0x000fea0003800000 */
.L_x_2108:
[-C--:B------:R-:W-:Y:S01]  /*3720*/  FMUL.FTZ R121, R121, R40.reuse ;  /* 0x0000002879797220 */ /* 0x080fe20000410000 */
[-C--:B------:R-:W-:Y:S01]  /*3730*/  FMUL.FTZ R24, R119, R40.reuse ;  /* 0x0000002877187220 */ /* 0x080fe20000410000 */
[-C--:B------:R-:W-:Y:S01]  /*3740*/  FMUL.FTZ R117, R117, R40.reuse ;  /* 0x0000002875757220 */ /* 0x080fe20000410000 */
[----:B0-----:R-:W-:Y:S01]  /*3750*/  FMUL.FTZ R38, R115, R40 ;  /* 0x0000002873267220 */ /* 0x001fe20000410000 */
[----:B------:R-:W-:Y:S01]  /*3760*/  FFMA.FTZ R121, R32, R121, R34 ;  /* 0x0000007920797223 */ /* 0x000fe20000010022 */
        /* <DEDUP_REMOVED lines=12> */
.L_x_2110:
[----:B------:R-:W-:Y:S04]  /*3830*/  BSSY B0, `(.L_x_2111) ;  /* 0x000000e000007945 */ /* 0x000fe80003800000 */
        /* <DEDUP_REMOVED lines=13> */
.L_x_2112:
[----:B------:R-:W-:Y:S05]  /*3910*/  BSYNC B0 ;  /* 0x0000000000007941 */ /* 0x000fea0003800000 */
.L_x_2111:
[----:B------:R-:W-:Y:S01]  /*3920*/  FFMA.FTZ R117, R32, R117, R34 ;  /* 0x0000007520757223 */ /* 0x000fe20000010022 */
[----:B------:R-:W-:Y:S01]  /*3930*/  FFMA.FTZ R38, R33, R38, R35 ;  /* 0x0000002621267223 */ /* 0x000fe20000010023 */
[----:B------:R-:W-:Y:S06]  /*3940*/  @!P5 BRA `(.L_x_2113) ;  /* 0x000000000028d947 */ /* 0x000fec0003800000 */
        /* <DEDUP_REMOVED lines=10> */
.L_x_2113:
        /* <DEDUP_REMOVED lines=14> */
.L_x_2115:
[----:B------:R-:W-:Y:S05]  /*3ad0*/  BSYNC B0 ;  /* 0x0000000000007941 */ /* 0x000fea0003800000 */
.L_x_2114:
        /* <DEDUP_REMOVED lines=8> */
[----:B-1----:R-:W-:-:S05]  /*3b60*/  FMUL.FTZ R29, R24, -1.4426950216293334961 ;  /* 0xbfb8aa3b181d7820 */ /* 0x002fca0000410000 */
        /* <DEDUP_REMOVED lines=8> */
.L_x_2116:
        /* <DEDUP_REMOVED lines=10> */
[----:B-1----:R-:W-:-:S02]  /*3c90*/  LEA R28, P1, R26, UR14, 0x1 ;  /* 0x0000000e1a1c7c11 */ /* 0x002fc4000f8208ff */
[----:B------:R-:W-:-:S04]  /*3ca0*/  IADD3 R31, R27, R31, RZ ;  /* 0x0000001f1b1f7210 */ /* 0x000fc80007ffe0ff */
[----:B------:R-:W-:-:S05]  /*3cb0*/  LEA.HI.X R29, R26, UR15, R31, 0x1, P1 ;  /* 0x0000000f1a1d7c11 */ /* 0x000fca00088f0c1f */
[----:B------:R0:W-:Y:S02]  /*3cc0*/  STG.E desc[UR8][R28.64], R107 ;  /* 0x0000006b1c007986 */ /* 0x0001e4000c101908 */
.L_x_2118:
[----:B------:R-:W-:Y:S05]  /*3cd0*/  BSYNC B0 ;  /* 0x0000000000007941 */ /* 0x000fea0003800000 */
.L_x_2117:
[----:B------:R-:W-:Y:S01]  /*3ce0*/  FFMA.FTZ R111, R32, R111, R34 ;  /* 0x0000006f206f7223 */ /* 0x000fe20000010022 */
[----:B------:R-:W-:Y:S01]  /*3cf0*/  FFMA.FTZ R36, R33, R36, R35 ;  /* 0x0000002421247223 */ /* 0x000fe20000010023 */
[----:B------:R-:W-:Y:S06]  /*3d00*/  @!P5 BRA `(.L_x_2119) ;  /* 0x000000000028d947 */ /* 0x000fec0003800000 */
[----:B------:R-:W-:Y:S01]  /*3d10*/  FMUL.FTZ R24, R111, -1.4426950216293334961 ;  /* 0xbfb8aa3b6f187820 */ /* 0x000fe20000410000 */
[----:B------:R-:W-:-:S05]  /*3d20*/  FMUL.FTZ R27, R36, -1.4426950216293334961 ;  /* 0xbfb8aa3b241b7820 */ /* 0x000fca0000410000 */
[----:B------:R-:W2:Y:S08]  /*3d30*/  MUFU.EX2 R24, R24 ;  /* 0x0000001800187308 */ /* 0x000eb00000000800 */
[----:B------:R-:W0:Y:S01]  /*3d40*/  MUFU.EX2 R27, R27 ;  /* 0x0000001b001b7308 */ /* 0x000e220000000800 */
[----:B--2---:R-:W-:-:S07]  /*3d50*/  FADD.FTZ R26, R24, 1 ;  /* 0x3f800000181a7421 */ /* 0x004fce0000010000 */
[----:B------:R-:W2:Y:S01]  /*3d60*/  MUFU.RCP R26, R26 ;  /* 0x0000001a001a7308 */ /* 0x000ea20000001000 */
[----:B01----:R-:W-:-:S07]  /*3d70*/  FADD.FTZ R28, R27, 1 ;  /* 0x3f8000001b1c7421 */ /* 0x003fce0000010000 */
[----:B------:R-:W0:Y:S01]  /*3d80*/  MUFU.RCP R29, R28 ;  /* 0x0000001c001d7308 */ /* 0x000e220000001000 */
[----:B--2---:R-:W-:Y:S01]  /*3d90*/  FMUL.FTZ R111, R111, R26 ;  /* 0x0000001a6f6f7220 */ /* 0x004fe20000410000 */
[----:B0-----:R-:W-:-:S07]  /*3da0*/  FMUL.FTZ R36, R36, R29 ;  /* 0x0000001d24247220 */ /* 0x001fce0000410000 */
.L_x_2119:
[----:B------:R-:W-:Y:S04]  /*3db0*/  BSSY B0, `(.L_x_2120) ;  /* 0x000000e000007945 */ /* 0x000fe80003800000 */
[----:B------:R-:W-:Y:S05]  /*3dc0*/  @P4 BRA `(.L_x_2121) ;  /* 0x0000000000304947 */ /* 0x000fea0003800000 */
[----:B------:R-:W-:Y:S01]  /*3dd0*/  ULDC.64 UR14, c[0x0][0x270] ;  /* 0x00009c00000e7ab9 */ /* 0x000fe20000000a00 */
[----:B------:R-:W-:Y:S01]  /*3de0*/  MOV R27, R71 ;  /* 0x00000047001b7202 */ /* 0x000fe20000000f00 */
[----:B------:R-:W-:Y:S01]  /*3df0*/  IMAD R24, R49, UR14, RZ ;  /* 0x0000000e31187c24 */ /* 0x000fe2000f8e02ff */
[----:B------:R-:W-:Y:S01]  /*3e00*/  F2FP.BF16.F32.PACK_AB R111, R36, R111 ;  /* 0x0000006f246f723e */ /* 0x000fe200000010ff */
[----:B------:R-:W-:Y:S02]  /*3e10*/  IMAD.MOV.U32 R26, RZ, RZ, R72 ;  /* 0x000000ffff1a7224 */ /* 0x000fe400078e0048 */
[C---:B01----:R-:W-:Y:S02]  /*3e20*/  IMAD R29, R13.reuse, UR15, R24 ;  /* 0x0000000f0d1d7c24 */ /* 0x043fe4000f8e0218 */
[----:B------:R-:W-:Y:S01]  /*3e30*/  IMAD.WIDE.U32 R26, R13, UR14, R26 ;  /* 0x0000000e0d1a7c25 */ /* 0x000fe2000f8e001a */
[----:B------:R-:W-:Y:S02]  /*3e40*/  ULDC.64 UR14, c[0x0][0x210] ;  /* 0x00008400000e7ab9 */ /* 0x000fe40000000a00 */
[----:B------:R-:W-:-:S02]  /*3e50*/  LEA R28, P1, R26, UR14, 0x1 ;  /* 0x0000000e1a1c7c11 */ /* 0x000fc4000f8208ff */
[----:B------:R-:W-:-:S04]  /*3e60*/  IADD3 R29, R27, R29, RZ ;  /* 0x0000001d1b1d7210 */ /* 0x000fc80007ffe0ff */
[----:B------:R-:W-:-:S05]  /*3e70*/  LEA.HI.X R29, R26, UR15, R29, 0x1, P1 ;  /* 0x0000000f1a1d7c11 */ /* 0x000fca00088f0c1d */
[----:B------:R2:W-:Y:S02]  /*3e80*/  STG.E desc[UR8][R28.64], R111 ;  /* 0x0000006f1c007986 */ /* 0x0005e4000c101908 */
.L_x_2121:
[----:B------:R-:W-:Y:S05]  /*3e90*/  BSYNC B0 ;  /* 0x0000000000007941 */ /* 0x000fea0003800000 */
.L_x_2120:
[----:B------:R-:W-:Y:S01]  /*3ea0*/  ISETP.GE.U32.AND P6, PT, R14, UR12, PT ;  /* 0x0000000c0e007c0c */ /* 0x000fe2000bfc6070 */
[-C--:B------:R-:W-:Y:S01]  /*3eb0*/  FMUL.FTZ R93, R93, R40.reuse ;  /* 0x000000285d5d7220 */ /* 0x080fe20000410000 */
        /* <DEDUP_REMOVED lines=8> */
[----:B------:R-:W-:Y:S01]  /*3f40*/  ISETP.GE.AND.EX P6, PT, R51, UR13, PT, P6 ;  /* 0x0000000d33007c0c */ /* 0x000fe2000bfc6360 */
        /* <DEDUP_REMOVED lines=9> */
[-C--:B------:R-:W-:Y:S01]  /*3fe0*/  FMUL.FTZ R83, R83, R40.reuse ;  /* 0x0000002853537220 */ /* 0x080fe20000410000 */
[-C--:B------:R-:W-:Y:S01]  /*3ff0*/  FMUL.FTZ R24, R81, R40.reuse ;  /* 0x0000002851187220 */ /* 0x080fe20000410000 */
[-C--:B------:R-:W-:Y:S01]  /*4000*/  FMUL.FTZ R79, R79, R40.reuse ;  /* 0x000000284f4f7220 */ /* 0x080fe20000410000 */
[-C--:B------:R-:W-:Y:S01]  /*4010*/  FMUL.FTZ R26, R77, R40.reuse ;  /* 0x000000284d1a7220 */ /* 0x080fe20000410000 */
[-C--:B------:R-:W-:Y:S01]  /*4020*/  FMUL.FTZ R75, R75, R40.reuse ;  /* 0x000000284b4b7220 */ /* 0x080fe20000410000 */
[-C--:B012---:R-:W-:Y:S01]  /*4030*/  FMUL.FTZ R28, R47, R40.reuse ;  /* 0x000000282f1c7220 */ /* 0x087fe20000410000 */
[-C--:B------:R-:W-:Y:S01]  /*4040*/  FMUL.FTZ R43, R43, R40.reuse ;  /* 0x000000282b2b7220 */ /* 0x080fe20000410000 */
[-C--:B------:R-:W-:Y:S01]  /*4050*/  FMUL.FTZ R36, R41, R40.reuse ;  /* 0x0000002829247220 */ /* 0x080fe20000410000 */
[-C--:B------:R-:W-:Y:S01]  /*4060*/  FMUL.FTZ R45, R45, R40.reuse ;  /* 0x000000282d2d7220 */ /* 0x080fe20000410000 */
[C---:B------:R-:W-:Y:S01]  /*4070*/  ISETP.GT.U32.OR P6, PT, R0.reuse, 0x1df, P6 ;  /* 0x000001df0000780c */ /* 0x040fe200037c4470 */
[----:B------:R-:W-:Y:S01]  /*4080*/  FMUL.FTZ R40, R87, R40 ;  /* 0x0000002857287220 */ /* 0x000fe20000410000 */
[----:B------:R-:W-:Y:S01]  /*4090*/  ISETP.GT.U32.OR P1, PT, R0, 0x1df, P1 ;  /* 0x000001df0000780c */ /* 0x000fe20000f24470 */
[----:B------:R-:W-:Y:S01]  /*40a0*/  FFMA.FTZ R93, R32, R93, R34 ;  /* 0x0000005d205d7223 */ /* 0x000fe20000010022 */
[C---:B------:R-:W-:Y:S01]  /*40b0*/  ISETP.GT.U32.OR P2, PT, R0.reuse, 0x1df, P2 ;  /* 0x000001df0000780c */ /* 0x040fe20001744470 */
[----:B------:R-:W-:Y:S01]  /*40c0*/  FFMA.FTZ R42, R33, R42, R35 ;  /* 0x0000002a212a7223 */ /* 0x000fe20000010023 */
[----:B------:R-:W-:-:S02]  /*40d0*/  ISETP.GT.U32.OR P3, PT, R0, 0x1df, P3 ;  /* 0x000001df0000780c */ /* 0x000fc40001f64470 */
        /* <DEDUP_REMOVED lines=12> */
.L_x_2122:
        /* <DEDUP_REMOVED lines=14> */
.L_x_2124:
[----:B------:R-:W-:Y:S05]  /*4280*/  BSYNC B0 ;  /* 0x0000000000007941 */ /* 0x000fea0003800000 */
.L_x_2123:
        /* <DEDUP_REMOVED lines=11> */
[----:B-1----:R-:W-:Y:S01]  /*4340*/  FMUL.FTZ R50, R50, R37 ;  /* 0x0000002532327220 */ /* 0x002fe20000410000 */
[----:B--2---:R-:W-:-:S07]  /*4350*/  FMUL.FTZ R97, R97, R42 ;  /* 0x0000002a61617220 */ /* 0x004fce0000410000 */
.L_x_2125:
[----:B------:R-:W-:Y:S04]  /*4360*/  BSSY B0, `(.L_x_2126) ;  /* 0x000000e000007945 */ /* 0x000fe80003800000 */
[----:B------:R-:W-:Y:S05]  /*4370*/  @P1 BRA `(.L_x_2127) ;  /* 0x0000000000301947 */ /* 0x000fea0003800000 */
[----:B------:R-:W-:Y:S01]  /*4380*/  ULDC.64 UR14, c[0x0][0x270] ;  /* 0x00009c00000e7ab9 */ /* 0x000fe20000000a00 */
[----:B0-----:R-:W-:Y:S01]  /*4390*/  MOV R46, R72 ;  /* 0x00000048002e7202 */ /* 0x001fe20000000f00 */
        /* <DEDUP_REMOVED lines=10> */
.L_x_2127:
[----:B------:R-:W-:Y:S05]  /*4440*/  BSYNC B0 ;  /* 0x0000000000007941 */ /* 0x000fea0003800000 */
.L_x_2126:
[----:B------:R-:W-:Y:S01]  /*4450*/  FFMA.FTZ R101, R32, R101, R34 ;  /* 0x0000006520657223 */ /* 0x000fe20000010022 */
[----:B------:R-:W-:Y:S01]  /*4460*/  FFMA.FTZ R52, R33, R52, R35 ;  /* 0x0000003421347223 */ /* 0x000fe20000010023 */
[----:B------:R-:W-:Y:S06]  /*4470*/  @!P5 BRA `(.L_x_2128) ;  /* 0x000000000028d947 */ /* 0x000fec0003800000 */
[----:B------:R-:W-:Y:S01]  /*4480*/  FMUL.FTZ R31, R52, -1.4426950216293334961 ;  /* 0xbfb8aa3b341f7820 */ /* 0x000fe20000410000 */
[----:B------:R-:W-:-:S05]  /*4490*/  FMUL.FTZ R27, R101, -1.4426950216293334961 ;  /* 0xbfb8aa3b651b7820 */ /* 0x000fca0000410000 */
[----:B------:R-:W2:Y:S08]  /*44a0*/  MUFU.EX2 R31, R31 ;  /* 0x0000001f001f7308 */ /* 0x000eb00000000800 */
[----:B------:R-:W3:Y:S01]  /*44b0*/  MUFU.EX2 R27, R27 ;  /* 0x0000001b001b7308 */ /* 0x000ee20000000800 */
[----:B--2---:R-:W-:-:S07]  /*44c0*/  FADD.FTZ R37, R31, 1 ;  /* 0x3f8000001f257421 */ /* 0x004fce0000010000 */
[----:B------:R-:W2:Y:S01]  /*44d0*/  MUFU.RCP R37, R37 ;  /* 0x0000002500257308 */ /* 0x000ea20000001000 */
[----:B---3--:R-:W-:-:S07]  /*44e0*/  FADD.FTZ R29, R27, 1 ;  /* 0x3f8000001b1d7421 */ /* 0x008fce0000010000 */
[----:B------:R-:W3:Y:S01]  /*44f0*/  MUFU.RCP R42, R29 ;  /* 0x0000001d002a7308 */ /* 0x000ee20000001000 */
[----:B--2---:R-:W-:Y:S01]  /*4500*/  FMUL.FTZ R52, R52, R37 ;  /* 0x0000002534347220 */ /* 0x004fe20000410000 */
[----:B---3--:R-:W-:-:S07]  /*4510*/  FMUL.FTZ R101, R101, R42 ;  /* 0x0000002a65657220 */ /* 0x008fce0000410000 */
.L_x_2128:
[----:B------:R-:W-:Y:S04]  /*4520*/  BSSY B0, `(.L_x_2129) ;  /* 0x000000e000007945 */ /* 0x000fe80003800000 */
[----:B------:R-:W-:Y:S05]  /*4530*/  @P2 BRA `(.L_x_2130) ;  /* 0x0000000000302947 */ /* 0x000fea0003800000 */
[----:B------:R-:W-:Y:S01]  /*4540*/  ULDC.64 UR14, c[0x0][0x270] ;  /* 0x00009c00000e7ab9 */ /* 0x000fe20000000a00 */
[----:B01----:R-:W-:Y:S01]  /*4550*/  MOV R46, R72 ;  /* 0x00000048002e7202 */ /* 0x003fe20000000f00 */
        /* <DEDUP_REMOVED lines=10> */
.L_x_2130:
[----:B------:R-:W-:Y:S05]  /*4600*/  BSYNC B0 ;  /* 0x0000000000007941 */ /* 0x000fea0003800000 */
.L_x_2129:
[----:B------:R-:W-:Y:S01]  /*4610*/  FFMA.FTZ R105, R32, R105, R34 ;  /* 0x0000006920697223 */ /* 0x000fe20000010022 */
[----:B------:R-:W-:Y:S01]  /*4620*/  FFMA.FTZ R42, R33, R38, R35 ;  /* 0x00000026212a7223 */ /* 0x000fe20000010023 */
[----:B------:R-:W-:Y:S06]  /*4630*/  @!P5 BRA `(.L_x_2131) ;  /* 0x000000000028d947 */ /* 0x000fec0003800000 */
[----:B------:R-:W-:Y:S01]  /*4640*/  FMUL.FTZ R31, R42, -1.4426950216293334961 ;  /* 0xbfb8aa3b2a1f7820 */ /* 0x000fe20000410000 */
[----:B------:R-:W-:-:S05]  /*4650*/  FMUL.FTZ R27, R105, -1.4426950216293334961 ;  /* 0xbfb8aa3b691b7820 */ /* 0x000fca0000410000 */
[----:B------:R-:W3:Y:S08]  /*4660*/  MUFU.EX2 R31, R31 ;  /* 0x0000001f001f7308 */ /* 0x000ef00000000800 */
[----:B------:R-:W4:Y:S01]  /*4670*/  MUFU.EX2 R27, R27 ;  /* 0x0000001b001b7308 */ /* 0x000f220000000800 */
[----:B---3--:R-:W-:-:S07]  /*4680*/  FADD.FTZ R37, R31, 1 ;  /* 0x3f8000001f257421 */ /* 0x008fce0000010000 */
[----:B------:R-:W3:Y:S01]  /*4690*/  MUFU.RCP R37, R37 ;  /* 0x0000002500257308 */ /* 0x000ee20000001000 */
[----:B----4-:R-:W-:-:S07]  /*46a0*/  FADD.FTZ R29, R27, 1 ;  /* 0x3f8000001b1d7421 */ /* 0x010fce0000010000 */
[----:B------:R-:W4:Y:S01]  /*46b0*/  MUFU.RCP R38, R29 ;  /* 0x0000001d00267308 */ /* 0x000f220000001000 */
[----:B---3--:R-:W-:Y:S01]  /*46c0*/  FMUL.FTZ R42, R42, R37 ;  /* 0x000000252a2a7220 */ /* 0x008fe20000410000 */
[----:B----4-:R-:W-:-:S07]  /*46d0*/  FMUL.FTZ R105, R105, R38 ;  /* 0x0000002669697220 */ /* 0x010fce0000410000 */
.L_x_2131:
        /* <DEDUP_REMOVED lines=8> */
[----:B012---:R-:W-:Y:S01]  /*4760*/  IMAD.WIDE.U32 R46, R17, UR14, R38 ;  /* 0x0000000e112e7c25 */ /* 0x007fe2000f8e0026 */
[----:B------:R-:W-:Y:S02]  /*4770*/  ULDC.64 UR14, c[0x0][0x210] ;  /* 0x00008400000e7ab9 */ /* 0x000fe40000000a00 */
[----:B------:R-:W-:-:S02]  /*4780*/  LEA R38, P1, R46, UR14, 0x1 ;  /* 0x0000000e2e267c11 */ /* 0x000fc4000f8208ff */
[----:B------:R-:W-:-:S04]  /*4790*/  IADD3 R27, R47, R27, RZ ;  /* 0x0000001b2f1b7210 */ /* 0x000fc80007ffe0ff */
[----:B------:R-:W-:-:S05]  /*47a0*/  LEA.HI.X R39, R46, UR15, R27, 0x1, P1 ;  /* 0x0000000f2e277c11 */ /* 0x000fca00088f0c1b */
[----:B------:R3:W-:Y:S02]  /*47b0*/  STG.E desc[UR8][R38.64], R105 ;  /* 0x0000006926007986 */ /* 0x0007e4000c101908 */
.L_x_2133:
[----:B------:R-:W-:Y:S05]  /*47c0*/  BSYNC B0 ;  /* 0x0000000000007941 */ /* 0x000fea0003800000 */
.L_x_2132:
[----:B------:R-:W-:Y:S01]  /*47d0*/  FFMA.FTZ R89, R32, R89, R34 ;  /* 0x0000005920597223 */ /* 0x000fe20000010022 */
[----:B------:R-:W-:Y:S01]  /*47e0*/  FFMA.FTZ R42, R33, R30, R35 ;  /* 0x0000001e212a7223 */ /* 0x000fe20000010023 */
[----:B------:R-:W-:Y:S06]  /*47f0*/  @!P5 BRA `(.L_x_2134) ;  /* 0x000000000028d947 */ /* 0x000fec0003800000 */
[----:B------:R-:W-:Y:S01]  /*4800*/  FMUL.FTZ R31, R42, -1.4426950216293334961 ;  /* 0xbfb8aa3b2a1f7820 */ /* 0x000fe20000410000 */
[----:B------:R-:W-:-:S05]  /*4810*/  FMUL.FTZ R27, R89, -1.4426950216293334961 ;  /* 0xbfb8aa3b591b7820 */ /* 0x000fca0000410000 */
[----:B------:R-:W4:Y:S08]  /*4820*/  MUFU.EX2 R31, R31 ;  /* 0x0000001f001f7308 */ /* 0x000f300000000800 */
[----:B------:R-:W5:Y:S01]  /*4830*/  MUFU.EX2 R27, R27 ;  /* 0x0000001b001b7308 */ /* 0x000f620000000800 */
[----:B----4-:R-:W-:-:S07]  /*4840*/  FADD.FTZ R37, R31, 1 ;  /* 0x3f8000001f257421 */ /* 0x010fce0000010000 */
[----:B------:R-:W4:Y:S01]  /*4850*/  MUFU.RCP R37, R37 ;  /* 0x0000002500257308 */ /* 0x000f220000001000 */
[----:B-----5:R-:W-:-:S07]  /*4860*/  FADD.FTZ R29, R27, 1 ;  /* 0x3f8000001b1d7421 */ /* 0x020fce0000010000 */
[----:B------:R-:W5:Y:S01]  /*4870*/  MUFU.RCP R30, R29 ;  /* 0x0000001d001e7308 */ /* 0x000f620000001000 */
[----:B----4-:R-:W-:Y:S01]  /*4880*/  FMUL.FTZ R42, R42, R37 ;  /* 0x000000252a2a7220 */ /* 0x010fe20000410000 */
[----:B-----5:R-:W-:-:S07]  /*4890*/  FMUL.FTZ R89, R89, R30 ;  /* 0x0000001e59597220 */ /* 0x020fce0000410000 */
.L_x_2134:
        /* <DEDUP_REMOVED lines=8> */
[----:B---3--:R-:W-:Y:S01]  /*4920*/  IMAD.WIDE.U32 R38, R18, UR14, R30 ;  /* 0x0000000e12267c25 */ /* 0x008fe2000f8e001e */
[----:B------:R-:W-:-:S03]  /*4930*/  ULDC.64 UR14, c[0x0][0x210] ;  /* 0x00008400000e7ab9 */ /* 0x000fc60000000a00 */
[----:B------:R-:W-:Y:S01]  /*4940*/  IMAD.IADD R59, R39, 0x1, R59 ;  /* 0x00000001273b7824 */ /* 0x000fe200078e023b */
[----:B------:R-:W-:-:S04]  /*4950*/  LEA R30, P1, R38, UR14, 0x1 ;  /* 0x0000000e261e7c11 */ /* 0x000fc8000f8208ff */
[----:B------:R-:W-:-:S05]  /*4960*/  LEA.HI.X R31, R38, UR15, R59, 0x1, P1 ;  /* 0x0000000f261f7c11 */ /* 0x000fca00088f0c3b */
[----:B------:R4:W-:Y:S04]  /*4970*/  STG.E desc[UR8][R30.64], R89 ;  /* 0x000000591e007986 */ /* 0x0009e8000c101908 */
.L_x_2136:
[----:B------:R-:W-:Y:S05]  /*4980*/  BSYNC B0 ;  /* 0x0000000000007941 */ /* 0x000fea0003800000 */
.L_x_2135:
[----:B------:R-:W-:Y:S01]  /*4990*/  ISETP.GE.U32.AND P6, PT, R19, UR12, PT ;  /* 0x0000000c13007c0c */ /* 0x000fe2000bfc6070 */
[--C-:B------:R-:W-:Y:S01]  /*49a0*/  FFMA.FTZ R83, R32, R83, R34.reuse ;  /* 0x0000005320537223 */ /* 0x100fe20000010022 */
[----:B------:R-:W-:Y:S01]  /*49b0*/  ISETP.GE.U32.AND P1, PT, R20, UR12, PT ;  /* 0x0000000c14007c0c */ /* 0x000fe2000bf26070 */
[C-C-:B------:R-:W-:Y:S01]  /*49c0*/  FFMA.FTZ R79, R32.reuse, R79, R34.reuse ;  /* 0x0000004f204f7223 */ /* 0x140fe20000010022 */
[----:B------:R-:W-:Y:S01]  /*49d0*/  ISETP.GE.U32.AND P2, PT, R21, UR12, PT ;  /* 0x0000000c15007c0c */ /* 0x000fe2000bf46070 */
[--C-:B------:R-:W-:Y:S01]  /*49e0*/  FFMA.FTZ R75, R32, R75, R34.reuse ;  /* 0x0000004b204b7223 */ /* 0x100fe20000010022 */
[----:B------:R-:W-:Y:S01]  /*49f0*/  ISETP.GE.U32.AND P3, PT, R22, UR12, PT ;  /* 0x0000000c16007c0c */ /* 0x000fe2000bf66070 */
[C-C-:B------:R-:W-:Y:S01]  /*4a00*/  FFMA.FTZ R43, R32.reuse, R43, R34.reuse ;  /* 0x0000002b202b7223 */ /* 0x140fe20000010022 */
[----:B------:R-:W-:Y:S01]  /*4a10*/  ISETP.GE.U32.AND P4, PT, R23, UR12, PT ;  /* 0x0000000c17007c0c */ /* 0x000fe2000bf86070 */
[----:B------:R-:W-:Y:S01]  /*4a20*/  FFMA.FTZ R32, R32, R45, R34 ;  /* 0x0000002d20207223 */ /* 0x000fe20000010022 */
[----:B------:R-:W-:Y:S01]  /*4a30*/  ISETP.GE.AND.EX P6, PT, R61, UR13, PT, P6 ;  /* 0x0000000d3d007c0c */ /* 0x000fe2000bfc6360 */
[--C-:B------:R-:W-:Y:S01]  /*4a40*/  FFMA.FTZ R34, R33, R26, R35.reuse ;  /* 0x0000001a21227223 */ /* 0x100fe20000010023 */
[----:B------:R-:W-:Y:S01]  /*4a50*/  ISETP.GE.AND.EX P1, PT, R63, UR13, PT, P1 ;  /* 0x0000000d3f007c0c */ /* 0x000fe2000bf26310 */
[--C-:B---3--:R-:W-:Y:S01]  /*4a60*/  FFMA.FTZ R38, R33, R28, R35.reuse ;  /* 0x0000001c21267223 */ /* 0x108fe20000010023 */
[----:B------:R-:W-:Y:S01]  /*4a70*/  ISETP.GE.AND.EX P2, PT, R65, UR13, PT, P2 ;  /* 0x0000000d41007c0c */ /* 0x000fe2000bf46320 */
[--C-:B------:R-:W-:Y:S01]  /*4a80*/  FFMA.FTZ R36, R33, R36, R35.reuse ;  /* 0x0000002421247223 */ /* 0x100fe20000010023 */
[----:B------:R-:W-:Y:S01]  /*4a90*/  ISETP.GE.AND.EX P3, PT, R67, UR13, PT, P3 ;  /* 0x0000000d43007c0c */ /* 0x000fe2000bf66330 */
[--C-:B------:R-:W-:Y:S01]  /*4aa0*/  FFMA.FTZ R27, R33, R40, R35.reuse ;  /* 0x00000028211b7223 */ /* 0x100fe20000010023 */
[----:B------:R-:W-:Y:S01]  /*4ab0*/  ISETP.GE.AND.EX P4, PT, R69, UR13, PT, P4 ;  /* 0x0000000d45007c0c */ /* 0x000fe2000bf86340 */
[----:B------:R-:W-:Y:S01]  /*4ac0*/  FFMA.FTZ R24, R33, R24, R35 ;  /* 0x0000001821187223 */ /* 0x000fe20000010023 */
[----:B------:R-:W-:-:S02]  /*4ad0*/  ISETP.GT.U32.OR P6, PT, R0, 0x1df, P6 ;  /* 0x000001df0000780c */ /* 0x000fc400037c4470 */
[C---:B------:R-:W-:Y:S02]  /*4ae0*/  ISETP.GT.U32.OR P1, PT, R0.reuse, 0x1df, P1 ;  /* 0x000001df0000780c */ /* 0x040fe40000f24470 */
[C---:B------:R-:W-:Y:S02]  /*4af0*/  ISETP.GT.U32.OR P2, PT, R0.reuse, 0x1df, P2 ;  /* 0x000001df0000780c */ /* 0x040fe40001744470 */
[C---:B------:R-:W-:Y:S02]  /*4b00*/  ISETP.GT.U32.OR P3, PT, R0.reuse, 0x1df, P3 ;  /* 0x000001df0000780c */ /* 0x040fe40001f64470 */
[----:B------:R-:W-:Y:S01]  /*4b10*/  ISETP.GT.U32.OR P4, PT, R0, 0x1df, P4 ;  /* 0x000001df0000780c */ /* 0x000fe20002784470 */
[----:B------:R-:W-:-:S12]  /*4b20*/  @!P5 BRA `(.L_x_2137) ;  /* 0x000000000028d947 */ /* 0x000fd80003800000 */
        /* <DEDUP_REMOVED lines=10> */
.L_x_2137:
[----:B------:R-:W-:Y:S04]  /*4bd0*/  BSSY B0, `(.L_x_2138) ;  /* 0x000000e000007945 */ /* 0x000fe80003800000 */
[----:B------:R-:W-:Y:S05]  /*4be0*/  @P6 BRA `(.L_x_2139) ;  /* 0x0000000000306947 */ /* 0x000fea0003800000 */
[----:B------:R-:W-:Y:S01]  /*4bf0*/  ULDC.64 UR12, c[0x0][0x270] ;  /* 0x00009c00000c7ab9 */ /* 0x000fe20000000a00 */
[----:B------:R-:W-:Y:S01]  /*4c00*/  MOV R28, R72 ;  /* 0x00000048001c7202 */ /* 0x000fe20000000f00 */
[----:B------:R-:W-:Y:S01]  /*4c10*/  IMAD R26, R61, UR12, RZ ;  /* 0x0000000c3d1a7c24 */ /* 0x000fe2000f8e02ff */
[----:B------:R-:W-:Y:S02]  /*4c20*/  MOV R29, R71 ;  /* 0x00000047001d7202 */ /* 0x000fe40000000f00 */
[----:B------:R-:W-:Y:S01]  /*4c30*/  F2FP.BF16.F32.PACK_AB R83, R24, R83 ;  /* 0x000000531853723e */ /* 0x000fe200000010ff */
[----:B----4-:R-:W-:-:S04]  /*4c40*/  IMAD.WIDE.U32 R30, R19, UR12, R28 ;  /* 0x0000000c131e7c25 */ /* 0x010fc8000f8e001c */
[----:B------:R-:W-:Y:S01]  /*4c50*/  IMAD R29, R19, UR13, R26 ;  /* 0x0000000d131d7c24 */ /* 0x000fe2000f8e021a */
[----:B------:R-:W-:Y:S02]  /*4c60*/  ULDC.64 UR12, c[0x0][0x210] ;  /* 0x00008400000c7ab9 */ /* 0x000fe40000000a00 */
[----:B------:R-:W-:Y:S02]  /*4c70*/  LEA R28, P6, R30, UR12, 0x1 ;  /* 0x0000000c1e1c7c11 */ /* 0x000fe4000f8c08ff */
[----:B------:R-:W-:-:S04]  /*4c80*/  IADD3 R29, R31, R29, RZ ;  /* 0x0000001d1f1d7210 */ /* 0x000fc80007ffe0ff */
[----:B------:R-:W-:-:S05]  /*4c90*/  LEA.HI.X R29, R30, UR13, R29, 0x1, P6 ;  /* 0x0000000d1e1d7c11 */ /* 0x000fca000b0f0c1d */
[----:B------:R3:W-:Y:S02]  /*4ca0*/  STG.E desc[UR8][R28.64], R83 ;  /* 0x000000531c007986 */ /* 0x0007e4000c101908 */
.L_x_2139:
[----:B------:R-:W-:Y:S05]  /*4cb0*/  BSYNC B0 ;  /* 0x0000000000007941 */ /* 0x000fea0003800000 */
.L_x_2138:
[----:B------:R-:W-:Y:S05]  /*4cc0*/  @!P5 BRA `(.L_x_2140) ;  /* 0x000000000028d947 */ /* 0x000fea0003800000 */
[----:B------:R-:W-:Y:S01]  /*4cd0*/  FMUL.FTZ R24, R79, -1.4426950216293334961 ;  /* 0xbfb8aa3b4f187820 */ /* 0x000fe20000410000 */
[----:B---3--:R-:W-:-:S05]  /*4ce0*/  FMUL.FTZ R28, R34, -1.4426950216293334961 ;  /* 0xbfb8aa3b221c7820 */ /* 0x008fca0000410000 */
[----:B------:R-:W3:Y:S08]  /*4cf0*/  MUFU.EX2 R24, R24 ;  /* 0x0000001800187308 */ /* 0x000ef00000000800 */
[----:B------:R-:W5:Y:S01]  /*4d00*/  MUFU.EX2 R28, R28 ;  /* 0x0000001c001c7308 */ /* 0x000f620000000800 */
[----:B---3--:R-:W-:-:S07]  /*4d10*/  FADD.FTZ R26, R24, 1 ;  /* 0x3f800000181a7421 */ /* 0x008fce0000010000 */
[----:B------:R-:W3:Y:S01]  /*4d20*/  MUFU.RCP R26, R26 ;  /* 0x0000001a001a7308 */ /* 0x000ee20000001000 */
[----:B-----5:R-:W-:-:S07]  /*4d30*/  FADD.FTZ R29, R28, 1 ;  /* 0x3f8000001c1d7421 */ /* 0x020fce0000010000 */
[----:B------:R-:W5:Y:S01]  /*4d40*/  MUFU.RCP R29, R29 ;  /* 0x0000001d001d7308 */ /* 0x000f620000001000 */
[----:B---3--:R-:W-:Y:S01]  /*4d50*/  FMUL.FTZ R79, R79, R26 ;  /* 0x0000001a4f4f7220 */ /* 0x008fe20000410000 */
[----:B-----5:R-:W-:-:S07]  /*4d60*/  FMUL.FTZ R34, R34, R29 ;  /* 0x0000001d22227220 */ /* 0x020fce0000410000 */
.L_x_2140:
[----:B------:R-:W-:Y:S04]  /*4d70*/  BSSY B0, `(.L_x_2141) ;  /* 0x000000e000007945 */ /* 0x000fe80003800000 */
[----:B------:R-:W-:Y:S05]  /*4d80*/  @P1 BRA `(.L_x_2142) ;  /* 0x0000000000301947 */ /* 0x000fea0003800000 */
[----:B------:R-:W-:Y:S01]  /*4d90*/  ULDC.64 UR12, c[0x0][0x270] ;  /* 0x00009c00000c7ab9 */ /* 0x000fe20000000a00 */
[----:B---3--:R-:W-:Y:S01]  /*4da0*/  MOV R28, R72 ;  /* 0x00000048001c7202 */ /* 0x008fe20000000f00 */
[----:B------:R-:W-:Y:S01]  /*4db0*/  IMAD R63, R63, UR12, RZ ;  /* 0x0000000c3f3f7c24 */ /* 0x000fe2000f8e02ff */
[----:B------:R-:W-:Y:S02]  /*4dc0*/  MOV R29, R71 ;  /* 0x00000047001d7202 */ /* 0x000fe40000000f00 */
[----:B------:R-:W-:Y:S01]  /*4dd0*/  F2FP.BF16.F32.PACK_AB R79, R34, R79 ;  /* 0x0000004f224f723e */ /* 0x000fe200000010ff */
[C---:B------:R-:W-:Y:S02]  /*4de0*/  IMAD R63, R20.reuse, UR13, R63 ;  /* 0x0000000d143f7c24 */ /* 0x040fe4000f8e023f */
[----:B----4-:R-:W-:Y:S01]  /*4df0*/  IMAD.WIDE.U32 R30, R20, UR12, R28 ;  /* 0x0000000c141e7c25 */ /* 0x010fe2000f8e001c */
[----:B------:R-:W-:Y:S02]  /*4e00*/  ULDC.64 UR12, c[0x0][0x210] ;  /* 0x00008400000c7ab9 */ /* 0x000fe40000000a00 */
[----:B------:R-:W-:-:S02]  /*4e10*/  LEA R28, P1, R30, UR12, 0x1 ;  /* 0x0000000c1e1c7c11 */ /* 0x000fc4000f8208ff */
[----:B------:R-:W-:-:S04]  /*4e20*/  IADD3 R63, R31, R63, RZ ;  /* 0x0000003f1f3f7210 */ /* 0x000fc80007ffe0ff */
[----:B------:R-:W-:-:S05]  /*4e30*/  LEA.HI.X R29, R30, UR13, R63, 0x1, P1 ;  /* 0x0000000d1e1d7c11 */ /* 0x000fca00088f0c3f */
[----:B------:R3:W-:Y:S02]  /*4e40*/  STG.E desc[UR8][R28.64], R79 ;  /* 0x0000004f1c007986 */ /* 0x0007e4000c101908 */
.L_x_2142:
[----:B------:R-:W-:Y:S05]  /*4e50*/  BSYNC B0 ;  /* 0x0000000000007941 */ /* 0x000fea0003800000 */
.L_x_2141:
        /* <DEDUP_REMOVED lines=11> */
.L_x_2143:
[----:B------:R-:W-:Y:S04]  /*4f10*/  BSSY B0, `(.L_x_2144) ;  /* 0x000000e000007945 */ /* 0x000fe80003800000 */
[----:B------:R-:W-:Y:S05]  /*4f20*/  @P2 BRA `(.L_x_2145) ;  /* 0x0000000000302947 */ /* 0x000fea0003800000 */
[----:B------:R-:W-:Y:S01]  /*4f30*/  ULDC.64 UR12, c[0x0][0x270] ;  /* 0x00009c00000c7ab9 */ /* 0x000fe20000000a00 */
[----:B---3--:R-:W-:Y:S01]  /*4f40*/  MOV R28, R72 ;  /* 0x00000048001c7202 */ /* 0x008fe20000000f00 */
        /* <DEDUP_REMOVED lines=10> */
.L_x_2145:
[----:B------:R-:W-:Y:S05]  /*4ff0*/  BSYNC B0 ;  /* 0x0000000000007941 */ /* 0x000fea0003800000 */
.L_x_2144:
        /* <DEDUP_REMOVED lines=11> */
.L_x_2146:
        /* <DEDUP_REMOVED lines=14> */
.L_x_2148:
[----:B------:R-:W-:Y:S05]  /*5190*/  BSYNC B0 ;  /* 0x0000000000007941 */ /* 0x000fea0003800000 */
.L_x_2147:
[----:B------:R-:W-:Y:S05]  /*51a0*/  @!P5 BRA `(.L_x_2149) ;  /* 0x000000000028d947 */ /* 0x000fea0003800000 */
[----:B---3--:R-:W-:Y:S01]  /*51b0*/  FMUL.FTZ R28, R27, -1.4426950216293334961 ;  /* 0xbfb8aa3b1b1c7820 */ /* 0x008fe20000410000 */
[----:B------:R-:W-:-:S05]  /*51c0*/  FMUL.FTZ R24, R32, -1.4426950216293334961 ;  /* 0xbfb8aa3b20187820 */ /* 0x000fca0000410000 */
[----:B------:R-:W4:Y:S08]  /*51d0*/  MUFU.EX2 R28, R28 ;  /* 0x0000001c001c7308 */ /* 0x000f300000000800 */
[----:B------:R-:W3:Y:S01]  /*51e0*/  MUFU.EX2 R24, R24 ;  /* 0x0000001800187308 */ /* 0x000ee20000000800 */
[----:B----4-:R-:W-:-:S07]  /*51f0*/  FADD.FTZ R30, R28, 1 ;  /* 0x3f8000001c1e7421 */ /* 0x010fce0000010000 */
[----:B------:R-:W4:Y:S01]  /*5200*/  MUFU.RCP R30, R30 ;  /* 0x0000001e001e7308 */ /* 0x000f220000001000 */
[----:B---3--:R-:W-:-:S07]  /*5210*/  FADD.FTZ R26, R24, 1 ;  /* 0x3f800000181a7421 */ /* 0x008fce0000010000 */
[----:B------:R-:W3:Y:S01]  /*5220*/  MUFU.RCP R29, R26 ;  /* 0x0000001a001d7308 */ /* 0x000ee20000001000 */
[----:B----4-:R-:W-:Y:S01]  /*5230*/  FMUL.FTZ R27, R27, R30 ;  /* 0x0000001e1b1b7220 */ /* 0x010fe20000410000 */
[----:B---3--:R-:W-:-:S07]  /*5240*/  FMUL.FTZ R32, R32, R29 ;  /* 0x0000001d20207220 */ /* 0x008fce0000410000 */
.L_x_2149:
[----:B------:R-:W-:Y:S04]  /*5250*/  BSSY B0, `(.L_x_2150) ;  /* 0x000000d000007945 */ /* 0x000fe80003800000 */
[----:B------:R-:W-:Y:S05]  /*5260*/  @P4 BRA `(.L_x_2151) ;  /* 0x00000000002c4947 */ /* 0x000fea0003800000 */
[----:B------:R-:W-:Y:S01]  /*5270*/  ULDC.64 UR12, c[0x0][0x270] ;  /* 0x00009c00000c7ab9 */ /* 0x000fe20000000a00 */
[----:B------:R-:W-:Y:S01]  /*5280*/  MOV R70, R72 ;  /* 0x0000004800467202 */ /* 0x000fe20000000f00 */
[----:B------:R-:W-:Y:S01]  /*5290*/  IMAD R24, R69, UR12, RZ ;  /* 0x0000000c45187c24 */ /* 0x000fe2000f8e02ff */
[----:B------:R-:W-:-:S03]  /*52a0*/  F2FP.BF16.F32.PACK_AB R27, R27, R32 ;  /* 0x000000201b1b723e */ /* 0x000fc600000010ff */
[----:B------:R-:W-:-:S04]  /*52b0*/  IMAD.WIDE.U32 R70, R23, UR12, R70 ;  /* 0x0000000c17467c25 */ /* 0x000fc8000f8e0046 */
[----:B---3--:R-:W-:Y:S01]  /*52c0*/  IMAD R29, R23, UR13, R24 ;  /* 0x0000000d171d7c24 */ /* 0x008fe2000f8e0218 */
[----:B------:R-:W-:Y:S02]  /*52d0*/  ULDC.64 UR12, c[0x0][0x210] ;  /* 0x00008400000c7ab9 */ /* 0x000fe40000000a00 */
[----:B------:R-:W-:Y:S02]  /*52e0*/  LEA R28, P1, R70, UR12, 0x1 ;  /* 0x0000000c461c7c11 */ /* 0x000fe4000f8208ff */
[----:B------:R-:W-:-:S04]  /*52f0*/  IADD3 R29, R71, R29, RZ ;  /* 0x0000001d471d7210 */ /* 0x000fc80007ffe0ff */
[----:B------:R-:W-:-:S05]  /*5300*/  LEA.HI.X R29, R70, UR13, R29, 0x1, P1 ;  /* 0x0000000d461d7c11 */ /* 0x000fca00088f0c1d */
[----:B------:R3:W-:Y:S02]  /*5310*/  STG.E desc[UR8][R28.64], R27 ;  /* 0x0000001b1c007986 */ /* 0x0007e4000c101908 */
.L_x_2151:
[----:B------:R-:W-:Y:S05]  /*5320*/  BSYNC B0 ;  /* 0x0000000000007941 */ /* 0x000fea0003800000 */
.L_x_2150:
[----:B---3--:R-:W3:Y:S01]  /*5330*/  LDC R27, c[0x0][0x10] ;  /* 0x00000400ff1b7b82 */ /* 0x008ee20000000800 */
[----:B------:R-:W-:Y:S02]  /*5340*/  IADD3 R6, R6, 0x1, RZ ;  /* 0x0000000106067810 */ /* 0x000fe40007ffe0ff */
[----:B---3--:R-:W-:-:S04]  /*5350*/  IADD3 R4, R27, R4, RZ ;  /* 0x000000041b047210 */ /* 0x008fc80007ffe0ff */
[----:B------:R-:W-:-:S13]  /*5360*/  ISETP.GE.AND P1, PT, R4, UR4, PT ;  /* 0x0000000404007c0c */ /* 0x000fda000bf26270 */
[----:B------:R-:W-:Y:S05]  /*5370*/  @!P1 BRA `(.L_x_2152) ;  /* 0xffffffac00e09947 */ /* 0x000fea000383ffff */
[----:B------:R-:W-:Y:S05]  /*5380*/  EXIT ;  /* 0x000000000000794d */ /* 0x000fea0003800000 */
.L_x_2153:
        /* <DEDUP_REMOVED lines=15> */
.L_x_3290:


//--------------------- .text._Z35group_norm_nhwc_fwd_one_pass_kernelI11Bf16IOBf16WLi64ELi30ELi480EEv26Group_norm_nhwc_fwd_params --------------------------
	.section	.text._Z35group_norm_nhwc_fwd_one_pass_kernelI11Bf16IOBf16WLi64ELi30ELi480EEv26Group_norm_nhwc_fwd_params,"ax",@progbits
	.align	128
        .global         _Z35group_norm_nhwc_fwd_one_pass_kernelI11Bf16IOBf16WLi64ELi30ELi480EEv26Group_norm_nhwc_fwd_params
        .type           _Z35group_norm_nhwc_fwd_one_pass_kernelI11Bf16IOBf16WLi64ELi30ELi480EEv26Group_norm_nhwc_fwd_params,@function
        .size           _Z35group_norm_nhwc_fwd_one_pass_kernelI11Bf16IOBf16WLi64ELi30ELi480EEv26Group_norm_nhwc_fwd_params,(.L_x_3291 - _Z35group_norm_nhwc_fwd_one_pass_kernelI11Bf16IOBf16WLi64ELi30ELi480EEv26Group_norm_nhwc_fwd_params)
        .other          _Z35group_norm_nhwc_fwd_one_pass_kernelI11Bf16IOBf16WLi64ELi30ELi480EEv26Group_norm_nhwc_fwd_params,@"STO_CUDA_ENTRY STV_DEFAULT"
_Z35group_norm_nhwc_fwd_one_pass_kernelI11Bf16IOBf16WLi64ELi30ELi480EEv26Group_norm_nhwc_fwd_params:
.text._Z35group_norm_nhwc_fwd_one_pass_kernelI11Bf16IOBf16WLi64ELi30ELi480EEv26Group_norm_nhwc_fwd_params:
        /* <DEDUP_REMOVED lines=31> */
.L_x_2169:
        /* <DEDUP_REMOVED lines=153> */
.L_x_2155:
[----:B------:R-:W-:Y:S05]  /*0b80*/  BSYNC B0 ;  /* 0x0000000000007941 */ /* 0x000fea0003800000 */
.L_x_2154:
[----:B------:R-:W1:Y:S02]  /*0b90*/  LDC R12, c[0x0][0xc] ;  /* 0x00000300ff0c7b82 */ /* 0x000e640000000800 */
[----:B-1----:R-:W-:-:S13]  /*0ba0*/  ISETP.GE.U32.AND P1, PT, R12, 0x2, PT ;  /* 0x000000020c00780c */ /* 0x002fda0003f26070 */
[----:B------:R-:W-:Y:S05]  /*0bb0*/  @!P1 BRA `(.L_x_2156) ;  /* 0x0000000800709947 */ /* 0x000fea0003800000 */
[----:B------:R-:W-:Y:S05]  /*0bc0*/  @P2 BRA `(.L_x_2157) ;  /* 0x0000000000742947 */ /* 0x000fea0003800000 */
[----:B------:R-:W1:Y:S01]  /*0bd0*/  LDC R15, c[0x0][0x10] ;  /* 0x00000400ff0f7b82 */ /* 0x000e620000000800 */
[----:B------:R-:W2:Y:S01]  /*0be0*/  S2R R10, SR_CTAID.Y ;  /* 0x00000000000a7919 */ /* 0x000ea20000002600 */
[C---:B------:R-:W-:Y:S02]  /*0bf0*/  LOP3.LUT R11, R18.reuse, 0x1, RZ, 0xc0, !PT ;  /* 0x00000001120b7812 */ /* 0x040fe400078ec0ff */
[----:B------:R-:W-:-:S04]  /*0c00*/  LOP3.LUT P1, RZ, R18, 0x2, RZ, 0xc0, !PT ;  /* 0x0000000212ff7812 */ /* 0x000fc8000782c0ff */
[----:B------:R-:W3:Y:S08]  /*0c10*/  LDC.64 R8, c[0x0][0x248] ;  /* 0x00009200ff087b82 */ /* 0x000ef00000000a00 */
[----:B------:R-:W4:Y:S01]  /*0c20*/  LDC.64 R6, c[0x0][0x240] ;  /* 0x00009000ff067b82 */ /* 0x000f220000000a00 */
[----:B-1----:R-:W-:-:S04]  /*0c30*/  IMAD R11, R11, R15, RZ ;  /* 0x0000000f0b0b7224 */ /* 0x002fc800078e02ff */
[----:B------:R-:W-:-:S05]  /*0c40*/  IMAD R13, R11, R12, RZ ;  /* 0x0000000c0b0d7224 */ /* 0x000fca00078e02ff */
[----:B------:R-:W-:Y:S01]  /*0c50*/  SHF.L.U32 R13, R13, 0x1, RZ ;  /* 0x000000010d0d7819 */ /* 0x000fe200000006ff */
[----:B--2---:R-:W-:Y:S01]  /*0c60*/  IMAD R15, R15, UR7, R10 ;  /* 0x000000070f0f7c24 */ /* 0x004fe2000f8e020a */
[----:B------:R-:W-:-:S03]  /*0c70*/  IADD3 R11, R11, R10, RZ ;  /* 0x0000000a0b0b7210 */ /* 0x000fc60007ffe0ff */
[----:B---3--:R-:W-:Y:S01]  /*0c80*/  IMAD.WIDE R8, R13, 0x4, R8 ;  /* 0x000000040d087825 */ /* 0x008fe200078e0208 */
[----:B------:R-:W-:-:S03]  /*0c90*/  MOV R13, 0xffffffff ;  /* 0xffffffff000d7802 */ /* 0x000fc60000000f00 */
[----:B----4-:R-:W-:Y:S01]  /*0ca0*/  IMAD.WIDE.U32 R6, R11, 0x4, R6 ;  /* 0x000000040b067825 */ /* 0x010fe200078e0006 */
[----:B------:R-:W-:Y:S02]  /*0cb0*/  SEL R11, R12, RZ, !P1 ;  /* 0x000000ff0c0b7207 */ /* 0x000fe40004800000 */
[----:B------:R-:W-:Y:S01]  /*0cc0*/  SEL R13, R13, 0x1, P1 ;  /* 0x000000010d0d7807 */ /* 0x000fe20000800000 */
[----:B------:R-:W-:Y:S01]  /*0cd0*/  IMAD.WIDE.U32 R8, R15, 0x8, R8 ;  /* 0x000000080f087825 */ /* 0x000fe200078e0008 */
[----:B------:R-:W-:-:S04]  /*0ce0*/  ISETP.NE.AND P1, PT, R11, -0x1, PT ;  /* 0xffffffff0b00780c */ /* 0x000fc80003f25270 */
[----:B------:R1:W-:Y:S01]  /*0cf0*/  STG.E.64 desc[UR8][R8.64], R4 ;  /* 0x0000000408007986 */ /* 0x0003e2000c101b08 */
[----:B------:R-:W-:Y:S06]  /*0d00*/  MEMBAR.ALL.GPU ;  /* 0x0000000000007992 */ /* 0x000fec000000a000 */
[----:B------:R-:W-:-:S00]  /*0d10*/  ERRBAR ;  /* 0x00000000000079ab */ /* 0x000fc00000000000 */
[----:B------:R-:W-:Y:S06]  /*0d20*/  CGAERRBAR ;  /* 0x00000000000075ab */ /* 0x000fec0000000000 */
[----:B------:R1:W-:Y:S01]  /*0d30*/  REDG.E.ADD.S32.STRONG.GPU desc[UR8][R6.64], R13 ;  /* 0x0000000d0600798e */ /* 0x0003e2000c10e388 */
[----:B------:R-:W-:Y:S05]  /*0d40*/  @!P1 BRA `(.L_x_2157) ;  /* 0x0000000000149947 */ /* 0x000fea0003800000 */
.L_x_2158:
[----:B-1----:R-:W2:Y:S04]  /*0d50*/  LDG.E.STRONG.GPU R8, desc[UR8][R6.64] ;  /* 0x0000000806087981 */ /* 0x002ea8000c1ef900 */
[----:B--2---:R-:W-:Y:S01]  /*0d60*/  CCTL.IVALL ;  /* 0x00000000ff00798f */ /* 0x004fe20002000000 */
[----:B------:R-:W-:Y:S05]  /*0d70*/  YIELD ;  /* 0x0000000000007946 */ /* 0x000fea0003800000 */
[----:B------:R-:W-:-:S13]  /*0d80*/  ISETP.NE.AND P1, PT, R8, R11, PT ;  /* 0x0000000b0800720c */ /* 0x000fda0003f25270 */
[----:B------:R-:W-:Y:S05]  /*0d90*/  @P1 BRA `(.L_x_2158) ;  /* 0xfffffffc00ec1947 */ /* 0x000fea000383ffff */
.L_x_2157:
        /* <DEDUP_REMOVED lines=10> */
[----:B------:R-:W-:-:S07]  /*0e40*/  IADD3 R14, -R7, R12, RZ ;  /* 0x0000000c070e7210 */ /* 0x000fce0007ffe1ff */
.L_x_2160:
[----:B------:R-:W-:-:S13]  /*0e50*/  ISETP.EQ.OR P4, PT, R13, UR7, P2 ;  /* 0x000000070d007c0c */ /* 0x000fda0009782670 */
[----:B------:R-:W1:Y:S01]  /*0e60*/  @!P4 LDC R8, c[0x0][0x10] ;  /* 0x00000400ff08cb82 */ /* 0x000e620000000800 */
        /* <DEDUP_REMOVED lines=41> */
[-C--:B-1----:R-:W-:Y:S02]  /*1100*/  @!P4 IMAD R15, R15, R23.reuse, R11 ;  /* 0x000000170f0fc224 */ /* 0x082fe400078e020b */
        /* <DEDUP_REMOVED lines=19> */
.L_x_2159:
        /* <DEDUP_REMOVED lines=19> */
.L_x_2162:
[----:B------:R-:W-:Y:S05]  /*1370*/  BSYNC B0 ;  /* 0x0000000000007941 */ /* 0x000fea0003800000 */
.L_x_2161:
        /* <DEDUP_REMOVED lines=16> */
[-C--:B--2---:R-:W-:Y:S02]  /*1480*/  @!P1 IMAD R13, R13, R23.reuse, R14 ;  /* 0x000000170d0d9224 */ /* 0x084fe400078e020e */
        /* <DEDUP_REMOVED lines=15> */
.L_x_2156:
[----:B------:R-:W-:Y:S01]  /*1580*/  ULDC.64 UR12, c[0x0][0x218] ;  /* 0x00008600000c7ab9 */ /* 0x000fe20000000a00 */
[----:B------:R-:W-:Y:S01]  /*1590*/  LOP3.LUT P1, RZ, R2, UR7, RZ, 0xfc, !PT ;  /* 0x0000000702ff7c12 */ /* 0x000fe2000f82fcff */
[----:B------:R-:W2:Y:S01]  /*15a0*/  S2UR UR6, SR_CgaCtaId ;  /* 0x00000000000679c3 */ /* 0x000ea20000008800 */
[----:B------:R-:W-:Y:S01]  /*15b0*/  ISETP.EQ.U32.AND P3, PT, RZ, UR12, PT ;  /* 0x0000000cff007c0c */ /* 0x000fe2000bf62070 */
[----:B------:R-:W-:Y:S01]  /*15c0*/  UMOV UR5, 0x400 ;  /* 0x0000040000057882 */ /* 0x000fe20000000000 */
[----:B------:R-:W-:Y:S02]  /*15d0*/  IADD3 R3, R22, R3, RZ ;  /* 0x0000000316037210 */ /* 0x000fe40007ffe0ff */
[----:B------:R-:W-:-:S03]  /*15e0*/  ISETP.EQ.OR.EX P1, PT, RZ, UR13, P1, P3 ;  /* 0x0000000dff007c0c */ /* 0x000fc60008f22730 */
[----:B------:R-:W3:Y:S08]  /*15f0*/  LDC.64 R10, c[0x0][0x228] ;  /* 0x00008a00ff0a7b82 */ /* 0x000ef00000000a00 */
[----:B-1----:R-:W1:Y:S08]  /*1600*/  LDC.64 R6, c[0x0][0x230] ;  /* 0x00008c00ff067b82 */ /* 0x002e700000000a00 */
[----:B------:R-:W4:Y:S01]  /*1610*/  @!P1 LDC.64 R12, c[0x0][0x218] ;  /* 0x00008600ff0c9b82 */ /* 0x000f220000000a00 */
[----:B--2---:R-:W-:-:S03]  /*1620*/  ULEA UR5, UR6, UR5, 0x18 ;  /* 0x0000000506057291 */ /* 0x004fc6000f8ec03f */
[----:B------:R-:W-:Y:S02]  /*1630*/  ULDC UR6, c[0x0][0x2a4] ;  /* 0x0000a90000067ab9 */ /* 0x000fe40000000800 */
[----:B------:R-:W-:Y:S01]  /*1640*/  @!P1 FMUL.FTZ R9, R5, UR6 ;  /* 0x0000000605099c20 */ /* 0x000fe20008410000 */
[----:B------:R-:W-:Y:S01]  /*1650*/  @!P1 FMUL.FTZ R8, R4, UR6 ;  /* 0x0000000604089c20 */ /* 0x000fe20008410000 */
[C---:B---3--:R-:W-:Y:S02]  /*1660*/  IMAD.WIDE R10, R3.reuse, 0x2, R10 ;  /* 0x00000002030a7825 */ /* 0x048fe400078e020a */
[----:B------:R-:W-:Y:S02]  /*1670*/  @!P2 STS.64 [UR5+0x90], R4 ;  /* 0x00009004ff00a988 */ /* 0x000fe40008000a05 */
[----:B-1----:R-:W-:-:S04]  /*1680*/  IMAD.WIDE R6, R3, 0x2, R6 ;  /* 0x0000000203067825 */ /* 0x002fc800078e0206 */
[----:B----4-:R-:W-:-:S05]  /*1690*/  @!P1 IMAD.WIDE R12, R21, 0x8, R12 ;  /* 0x00000008150c9825 */ /* 0x010fca00078e020c */
[----:B------:R-:W-:Y:S01]  /*16a0*/  @!P1 STG.E.64 desc[UR8][R12.64], R8 ;  /* 0x000000080c009986 */ /* 0x000fe2000c101b08 */
[----:B------:R-:W-:Y:S06]  /*16b0*/  BAR.SYNC.DEFER_BLOCKING 0x0 ;  /* 0x0000000000007b1d */ /* 0x000fec0000010000 */
[----:B------:R-:W2:Y:S04]  /*16c0*/  LDG.E.U16 R23, desc[UR8][R10.64+0x2] ;  /* 0x000002080a177981 */ /* 0x000ea8000c1e1500 */
[----:B------:R-:W3:Y:S04]  /*16d0*/  LDG.E.U16 R29, desc[UR8][R6.64+0x2] ;  /* 0x00000208061d7981 */ /* 0x000ee8000c1e1500 */
[----:B------:R-:W4:Y:S04]  /*16e0*/  LDG.E.U16 R3, desc[UR8][R10.64] ;  /* 0x000000080a037981 */ /* 0x000f28000c1e1500 */
[----:B------:R1:W5:Y:S04]  /*16f0*/  LDG.E.U16 R28, desc[UR8][R6.64] ;  /* 0x00000008061c7981 */ /* 0x000368000c1e1500 */
[----:B------:R-:W0:Y:S02]  /*1700*/  LDS.64 R14, [UR5+0x90] ;  /* 0x00009005ff0e7984 */ /* 0x000e240008000a00 */
[----:B0-----:R-:W-:-:S04]  /*1710*/  FMUL.FTZ R14, R14, UR6 ;  /* 0x000000060e0e7c20 */ /* 0x001fc80008410000 */
[----:B------:R-:W-:-:S04]  /*1720*/  FMUL.FTZ R4, R14, R14 ;  /* 0x0000000e0e047220 */ /* 0x000fc80000410000 */
[----:B------:R-:W-:-:S05]  /*1730*/  FFMA.FTZ R4, R15, UR6, -R4 ;  /* 0x000000060f047c23 */ /* 0x000fca0008010804 */
[----:B------:R-:W-:-:S13]  /*1740*/  FSETP.GTU.FTZ.AND P1, PT, R4, RZ, PT ;  /* 0x000000ff0400720b */ /* 0x000fda0003f3c000 */
[----:B------:R-:W0:Y:S01]  /*1750*/  @P1 LDC R5, c[0x0][0x238] ;  /* 0x00008e00ff051b82 */ /* 0x000e220000000800 */
[----:B------:R-:W-:Y:S02]  /*1760*/  PRMT R9, R16, 0x7632, R9 ;  /* 0x0000763210097816 */ /* 0x000fe40000000009 */
[----:B-1----:R-:W-:Y:S02]  /*1770*/  PRMT R6, R17, 0x7632, R6 ;  /* 0x0000763211067816 */ /* 0x002fe40000000006 */
[----:B------:R-:W-:Y:S02]  /*1780*/  SHF.L.U32 R7, R9, 0x10, RZ ;  /* 0x0000001009077819 */ /* 0x000fe400000006ff */
[----:B------:R-:W-:Y:S01]  /*1790*/  SHF.L.U32 R9, R6, 0x10, RZ ;  /* 0x0000001006097819 */ /* 0x000fe200000006ff */
[----:B0-----:R-:W-:Y:S01]  /*17a0*/  @P1 FADD.FTZ R8, R4, R5 ;  /* 0x0000000504081221 */ /* 0x001fe20000010000 */
[----:B------:R-:W-:-:S06]  /*17b0*/  MOV R4, 0x3f800000 ;  /* 0x3f80000000047802 */ /* 0x000fcc0000000f00 */
[----:B------:R-:W0:Y:S01]  /*17c0*/  @P1 MUFU.RSQ R4, R8 ;  /* 0x0000000800041308 */ /* 0x000e220000001400 */
[----:B------:R-:W-:Y:S02]  /*17d0*/  SHF.L.U32 R5, R16, 0x10, RZ ;  /* 0x0000001010057819 */ /* 0x000fe400000006ff */
[----:B------:R-:W-:Y:S02]  /*17e0*/  ISETP.NE.AND P1, PT, RZ, UR10, PT ;  /* 0x0000000aff007c0c */ /* 0x000fe4000bf25270 */
[----:B------:R-:W-:Y:S01]  /*17f0*/  SHF.L.U32 R13, R17, 0x10, RZ ;  /* 0x00000010110d7819 */ /* 0x000fe200000006ff */
[--C-:B------:R-:W-:Y:S01]  /*1800*/  FADD.FTZ R5, R5, -R14.reuse ;  /* 0x8000000e05057221 */ /* 0x100fe20000010000 */
[C---:B------:R-:W-:Y:S01]  /*1810*/  FADD.FTZ R7, -R14.reuse, R7 ;  /* 0x000000070e077221 */ /* 0x040fe20000010100 */
[----:B------:R-:W-:Y:S02]  /*1820*/  FADD.FTZ R9, -R14, R9 ;  /* 0x000000090e097221 */ /* 0x000fe40000010100 */
[----:B------:R-:W-:Y:S01]  /*1830*/  FADD.FTZ R13, R13, -R14 ;  /* 0x8000000e0d0d7221 */ /* 0x000fe20000010000 */
[-C--:B0-----:R-:W-:Y:S01]  /*1840*/  FMUL.FTZ R7, R7, R4.reuse ;  /* 0x0000000407077220 */ /* 0x081fe20000410000 */
[-C--:B------:R-:W-:Y:S01]  /*1850*/  FMUL.FTZ R9, R9, R4.reuse ;  /* 0x0000000409097220 */ /* 0x080fe20000410000 */
[-C--:B------:R-:W-:Y:S01]  /*1860*/  FMUL.FTZ R6, R5, R4.reuse ;  /* 0x0000000405067220 */ /* 0x080fe20000410000 */
[----:B------:R-:W-:Y:S01]  /*1870*/  FMUL.FTZ R4, R13, R4 ;  /* 0x000000040d047220 */ /* 0x000fe20000410000 */
[----:B--2---:R-:W-:-:S02]  /*1880*/  SHF.L.U32 R8, R23, 0x10, RZ ;  /* 0x0000001017087819 */ /* 0x004fc400000006ff */
[----:B---3--:R-:W-:Y:S02]  /*1890*/  SHF.L.U32 R29, R29, 0x10, RZ ;  /* 0x000000101d1d7819 */ /* 0x008fe400000006ff */
[----:B----4-:R-:W-:Y:S02]  /*18a0*/  SHF.L.U32 R11, R3, 0x10, RZ ;  /* 0x00000010030b7819 */ /* 0x010fe400000006ff */
[----:B-----5:R-:W-:Y:S01]  /*18b0*/  SHF.L.U32 R28, R28, 0x10, RZ ;  /* 0x000000101c1c7819 */ /* 0x020fe200000006ff */
[C-C-:B------:R-:W-:Y:S01]  /*18c0*/  FFMA.FTZ R10, R8.reuse, R7, R29.reuse ;  /* 0x00000007080a7223 */ /* 0x140fe2000001001d */
[----:B------:R-:W-:Y:S01]  /*18d0*/  FFMA.FTZ R8, R8, R9, R29 ;  /* 0x0000000908087223 */ /* 0x000fe2000001001d */
[----:B------:R-:W-:Y:S02]  /*18e0*/  IADD3 R9, R20, 0x20, RZ ;  /* 0x0000002014097810 */ /* 0x000fe40007ffe0ff */
[C-C-:B------:R-:W-:Y:S01]  /*18f0*/  FFMA.FTZ R3, R11.reuse, R4, R28.reuse ;  /* 0x000000040b037223 */ /* 0x140fe2000001001c */
        /* <DEDUP_REMOVED lines=12> */
.L_x_2163:
        /* <DEDUP_REMOVED lines=15> */
.L_x_2165:
[----:B------:R-:W-:Y:S05]  /*1ab0*/  BSYNC B0 ;  /* 0x0000000000007941 */ /* 0x000fea0003800000 */
.L_x_2164:
        /* <DEDUP_REMOVED lines=11> */
.L_x_2166:
        /* <DEDUP_REMOVED lines=19> */
.L_x_2168:
[----:B------:R-:W-:Y:S05]  /*1ca0*/  BSYNC B0 ;  /* 0x0000000000007941 */ /* 0x000fea0003800000 */
.L_x_2167:
[----:B------:R-:W1:Y:S01]  /*1cb0*/  LDC R4, c[0x0][0x10] ;  /* 0x00000400ff047b82 */ /* 0x000e620000000800 */
[----:B------:R-:W-:Y:S02]  /*1cc0*/  IADD3 R18, R18, 0x1, RZ ;  /* 0x0000000112127810 */ /* 0x000fe40007ffe0ff */
[----:B-1----:R-:W-:-:S04]  /*1cd0*/  IADD3 R21, R4, R21, RZ ;  /* 0x0000001504157210 */ /* 0x002fc80007ffe0ff */
[----:B------:R-:W-:-:S13]  /*1ce0*/  ISETP.GE.AND P1, PT, R21, UR4, PT ;  /* 0x0000000415007c0c */ /* 0x000fda000bf26270 */
[----:B------:R-:W-:Y:S05]  /*1cf0*/  @!P1 BRA `(.L_x_2169) ;  /* 0xffffffe4003c9947 */ /* 0x000fea000383ffff */
[----:B------:R-:W-:Y:S05]  /*1d00*/  EXIT ;  /* 0x000000000000794d */ /* 0x000fea0003800000 */
.L_x_2170:
        /* <DEDUP_REMOVED lines=15> */
.L_x_3291:


//--------------------- .text._Z35group_norm_nhwc_fwd_one_pass_kernelI11Bf16IOBf16WLi128ELi30ELi480EEv26Group_norm_nhwc_fwd_params --------------------------
	.section	.text._Z35group_norm_nhwc_fwd_one_pass_kernelI11Bf16IOBf16WLi128ELi30ELi480EEv26Group_norm_nhwc_fwd_params,"ax",@progbits
	.align	128
        .global         _Z35group_norm_nhwc_fwd_one_pass_kernelI11Bf16IOBf16WLi128ELi30ELi480EEv26Group_norm_nhwc_fwd_params
        .type           _Z35group_norm_nhwc_fwd_one_pass_kernelI11Bf16IOBf16WLi128ELi30ELi480EEv26Group_norm_nhwc_fwd_params,@function
        .size           _Z35group_norm_nhwc_fwd_one_pass_kernelI11Bf16IOBf16WLi128ELi30ELi480EEv26Group_norm_nhwc_fwd_params,(.L_x_3292 - _Z35group_norm_nhwc_fwd_one_pass_kernelI11Bf16IOBf16WLi128ELi30ELi480EEv26Group_norm_nhwc_fwd_params)
        .other          _Z35group_norm_nhwc_fwd_one_pass_kernelI11Bf16IOBf16WLi128ELi30ELi480EEv26Group_norm_nhwc_fwd_params,@"STO_CUDA_ENTRY STV_DEFAULT"
_Z35group_norm_nhwc_fwd_one_pass_kernelI11Bf16IOBf16WLi128ELi30ELi480EEv26Group_norm_nhwc_fwd_params:
.text._Z35group_norm_nhwc_fwd_one_pass_kernelI11Bf16IOBf16WLi128ELi30ELi480EEv26Group_norm_nhwc_fwd_params:
        /* <DEDUP_REMOVED lines=15> */
[----:B0-----:R-:W-:-:S05]  /*00f0*/  IMAD.WIDE.U32 R2, R4, -0x77777777, RZ ;  /* 0x8888888904027825 */ /* 0x001fca00078e00ff */
[----:B------:R-:W-:Y:S01]  /*0100*/  SHF.R.U32.HI R2, RZ, 0x3, R3 ;  /* 0x00000003ff027819 */ /* 0x000fe20000011603 */
[----:B--2---:R-:W-:-:S04]  /*0110*/  ULEA UR5, UR6, UR5, 0x18 ;  /* 0x0000000506057291 */ /* 0x004fc8000f8ec03f */
[----:B-1----:R-:W-:Y:S01]  /*0120*/  IMAD R20, R5, UR7, R2 ;  /* 0x0000000705147c24 */ /* 0x002fe2000f8e0202 */
[----:B------:R-:W-:-:S04]  /*0130*/  SHF.R.S32.HI R5, RZ, 0x1f, R4 ;  /* 0x0000001fff057819 */ /* 0x000fc80000011404 */
[----:B------:R-:W-:Y:S02]  /*0140*/  ISETP.GE.U32.AND P0, PT, R20, UR8, PT ;  /* 0x0000000814007c0c */ /* 0x000fe4000bf06070 */
[----:B------:R-:W-:Y:S02]  /*0150*/  SHF.R.S32.HI R3, RZ, 0x1f, R20 ;  /* 0x0000001fff037819 */ /* 0x000fe40000011414 */
[----:B------:R-:W-:Y:S02]  /*0160*/  LEA.HI R5, R5, R4, RZ, 0x5 ;  /* 0x0000000405057211 */ /* 0x000fe400078f28ff */
[----:B------:R-:W-:Y:S01]  /*0170*/  ISETP.GE.AND.EX P0, PT, R3, UR9, PT, P0 ;  /* 0x0000000903007c0c */ /* 0x000fe2000bf06300 */
[----:B------:R-:W-:Y:S01]  /*0180*/  ULDC.64 UR8, c[0x0][0x208] ;  /* 0x0000820000087ab9 */ /* 0x000fe20000000a00 */
[----:B------:R-:W-:Y:S02]  /*0190*/  SHF.R.S32.HI R5, RZ, 0x5, R5 ;  /* 0x00000005ff057819 */ /* 0x000fe40000011405 */
[----:B------:R-:W-:-:S02]  /*01a0*/  ISETP.LT.U32.AND P0, PT, R4, 0x1e0, !P0 ;  /* 0x000001e00400780c */ /* 0x000fc40004701070 */
[----:B------:R-:W-:Y:S02]  /*01b0*/  LEA R18, R5, UR5, 0x3 ;  /* 0x0000000505127c11 */ /* 0x000fe4000f8e18ff */
[----:B------:R-:W-:-:S09]  /*01c0*/  IADD3 R19, R20, 0x20, RZ ;  /* 0x0000002014137810 */ /* 0x000fd20007ffe0ff */
.L_x_2192:
[----:B0-----:R-:W0:Y:S01]  /*01d0*/  LDC R0, c[0x0][0x288] ;  /* 0x0000a200ff007b82 */ /* 0x001e220000000800 */
[----:B------:R-:W-:Y:S01]  /*01e0*/  ULDC.64 UR14, c[0x0][0x278] ;  /* 0x00009e00000e7ab9 */ /* 0x000fe20000000a00 */
[----:B------:R-:W-:Y:S01]  /*01f0*/  ULDC.64 UR12, c[0x0][0x280] ;  /* 0x0000a000000c7ab9 */ /* 0x000fe20000000a00 */
[----:B------:R-:W-:Y:S02]  /*0200*/  IADD3 R14, R20, 0x60, RZ ;  /* 0x00000060140e7810 */ /* 0x000fe40007ffe0ff */
[----:B------:R-:W-:Y:S02]  /*0210*/  MOV R16, RZ ;  /* 0x000000ff00107202 */ /* 0x000fe40000000f00 */
[----:B0123--:R-:W-:-:S04]  /*0220*/  IABS R9, R0 ;  /* 0x0000000000097213 */ /* 0x00ffc80000000000 */
        /* <DEDUP_REMOVED lines=13> */
[----:B------:R-:W-:-:S05]  /*0300*/  IMAD R2, R9, R2, R8 ;  /* 0x0000000209027224 */ /* 0x000fca00078e0208 */
[----:B------:R-:W-:-:S13]  /*0310*/  ISETP.GT.U32.AND P2, PT, R9, R2, PT ;  /* 0x000000020900720c */ /* 0x000fda0003f44070 */
[-C--:B------:R-:W-:Y:S02]  /*0320*/  @!P2 IADD3 R2, R2, -R9.reuse, RZ ;  /* 0x800000090202a210 */ /* 0x080fe40007ffe0ff */
[----:B------:R-:W-:Y:S02]  /*0330*/  @!P2 IADD3 R5, R5, 0x1, RZ ;  /* 0x000000010505a810 */ /* 0x000fe40007ffe0ff */
[----:B------:R-:W-:Y:S01]  /*0340*/  ISETP.GE.U32.AND P1, PT, R2, R9, PT ;  /* 0x000000090200720c */ /* 0x000fe20003f26070 */
[----:B------:R-:W-:Y:S01]  /*0350*/  IMAD R9, R7, -0xf, R4 ;  /* 0xfffffff107097824 */ /* 0x000fe200078e0204 */
[----:B------:R-:W-:Y:S01]  /*0360*/  LOP3.LUT R2, R21, R0, RZ, 0x3c, !PT ;  /* 0x0000000015027212 */ /* 0x000fe200078e3cff */
[----:B------:R-:W0:Y:S01]  /*0370*/  @P0 LDC.64 R6, c[0x0][0x270] ;  /* 0x00009c00ff060b82 */ /* 0x000e220000000a00 */
[----:B------:R-:W-:Y:S02]  /*0380*/  ISETP.NE.AND P2, PT, R0, RZ, PT ;  /* 0x000000ff0000720c */ /* 0x000fe40003f45270 */
[----:B------:R-:W-:-:S02]  /*0390*/  ISETP.GE.AND P3, PT, R2, RZ, PT ;  /* 0x000000ff0200720c */ /* 0x000fc40003f66270 */
[----:B------:R-:W-:Y:S02]  /*03a0*/  SHF.R.S32.HI R2, RZ, 0x1f, R19 ;  /* 0x0000001fff027819 */ /* 0x000fe40000011413 */
[----:B------:R-:W-:-:S03]  /*03b0*/  SHF.L.U32 R9, R9, 0x1, RZ ;  /* 0x0000000109097819 */ /* 0x000fc600000006ff */
[----:B------:R-:W-:Y:S02]  /*03c0*/  @P1 IADD3 R5, R5, 0x1, RZ ;  /* 0x0000000105051810 */ /* 0x000fe40007ffe0ff */
[----:B------:R-:W-:Y:S02]  /*03d0*/  ISETP.GE.U32.AND P1, PT, R19, UR14, PT ;  /* 0x0000000e13007c0c */ /* 0x000fe4000bf26070 */
[----:B------:R-:W-:Y:S02]  /*03e0*/  SHF.R.S32.HI R11, RZ, 0x1f, R9 ;  /* 0x0000001fff0b7819 */ /* 0x000fe40000011409 */
[----:B------:R-:W-:Y:S02]  /*03f0*/  @!P3 IADD3 R5, -R5, RZ, RZ ;  /* 0x000000ff0505b210 */ /* 0x000fe40007ffe1ff */
[----:B------:R-:W-:Y:S02]  /*0400*/  @!P2 LOP3.LUT R5, RZ, R0, RZ, 0x33, !PT ;  /* 0x00000000ff05a212 */ /* 0x000fe400078e33ff */
[----:B------:R-:W-:-:S02]  /*0410*/  ISETP.GE.AND.EX P1, PT, R2, UR15, PT, P1 ;  /* 0x0000000f02007c0c */ /* 0x000fc4000bf26310 */
[----:B------:R-:W-:Y:S02]  /*0420*/  IADD3 R8, -R5, RZ, RZ ;  /* 0x000000ff05087210 */ /* 0x000fe40007ffe1ff */
[----:B------:R-:W-:Y:S02]  /*0430*/  ISETP.GT.U32.OR P1, PT, R4, 0x1df, P1 ;  /* 0x000001df0400780c */ /* 0x000fe40000f24470 */
[----:B------:R-:W-:Y:S01]  /*0440*/  SHF.R.S32.HI R10, RZ, 0x1f, R5 ;  /* 0x0000001fff0a7819 */ /* 0x000fe20000011405 */
[----:B------:R-:W-:-:S04]  /*0450*/  IMAD R0, R0, R8, R21 ;  /* 0x0000000800007224 */ /* 0x000fc800078e0215 */
[----:B------:R-:W-:Y:S02]  /*0460*/  IMAD R0, R0, 0x1e, RZ ;  /* 0x0000001e00007824 */ /* 0x000fe400078e02ff */
[----:B------:R-:W-:-:S03]  /*0470*/  IMAD R12, R10, UR12, RZ ;  /* 0x0000000c0a0c7c24 */ /* 0x000fc6000f8e02ff */
[----:B------:R-:W-:Y:S01]  /*0480*/  IADD3 R22, P2, R9, R0, RZ ;  /* 0x0000000009167210 */ /* 0x000fe20007f5e0ff */
[----:B------:R-:W-:Y:S01]  /*0490*/  IMAD R25, R5, UR13, R12 ;  /* 0x0000000d05197c24 */ /* 0x000fe2000f8e020c */
[----:B------:R-:W1:Y:S01]  /*04a0*/  @P0 LDC.64 R8, c[0x0][0x220] ;  /* 0x00008800ff080b82 */ /* 0x000e620000000a00 */
[----:B0-----:R-:W-:Y:S01]  /*04b0*/  @P0 IMAD R12, R3, R6, RZ ;  /* 0x00000006030c0224 */ /* 0x001fe200078e02ff */
[----:B------:R-:W-:-:S03]  /*04c0*/  LEA.HI.X.SX32 R23, R0, R11, 0x1, P2 ;  /* 0x0000000b00177211 */ /* 0x000fc600010f0eff */
[C---:B------:R-:W-:Y:S02]  /*04d0*/  @P0 IMAD R13, R20.reuse, R7, R12 ;  /* 0x00000007140d0224 */ /* 0x040fe400078e020c */
[----:B------:R-:W-:Y:S01]  /*04e0*/  IMAD.WIDE.U32 R22, R5, UR12, R22 ;  /* 0x0000000c05167c25 */ /* 0x000fe2000f8e0016 */
[----:B------:R-:W0:Y:S01]  /*04f0*/  @!P1 LDC.64 R10, c[0x0][0x270] ;  /* 0x00009c00ff0a9b82 */ /* 0x000e220000000a00 */
[----:B------:R-:W-:-:S03]  /*0500*/  IADD3 R5, R20, 0x40, RZ ;  /* 0x0000004014057810 */ /* 0x000fc60007ffe0ff */
[----:B------:R-:W-:Y:S02]  /*0510*/  IADD3 R25, R23, R25, RZ ;  /* 0x0000001917197210 */ /* 0x000fe40007ffe0ff */
[----:B------:R-:W-:Y:S02]  /*0520*/  @P0 MOV R24, R22 ;  /* 0x0000001600180202 */ /* 0x000fe40000000f00 */
[----:B------:R-:W-:Y:S02]  /*0530*/  ISETP.GE.U32.AND P2, PT, R5, UR14, PT ;  /* 0x0000000e05007c0c */ /* 0x000fe4000bf46070 */
[----:B------:R-:W-:Y:S01]  /*0540*/  SHF.R.S32.HI R15, RZ, 0x1f, R5 ;  /* 0x0000001fff0f7819 */ /* 0x000fe20000011405 */
[----:B------:R-:W-:Y:S02]  /*0550*/  @P0 IMAD.WIDE.U32 R26, R20, R6, R24 ;  /* 0x00000006141a0225 */ /* 0x000fe400078e0018 */
[----:B------:R-:W2:Y:S01]  /*0560*/  @!P1 LDC.64 R6, c[0x0][0x220] ;  /* 0x00008800ff069b82 */ /* 0x000ea20000000a00 */
[----:B------:R-:W-:-:S02]  /*0570*/  ISETP.GE.AND.EX P2, PT, R15, UR15, PT, P2 ;  /* 0x0000000f0f007c0c */ /* 0x000fc4000bf46320 */
[----:B-1----:R-:W-:Y:S02]  /*0580*/  @P0 LEA R12, P3, R26, R8, 0x1 ;  /* 0x000000081a0c0211 */ /* 0x002fe400078608ff */
[----:B------:R-:W-:Y:S02]  /*0590*/  ISETP.GT.U32.OR P2, PT, R4, 0x1df, P2 ;  /* 0x000001df0400780c */ /* 0x000fe40001744470 */
[----:B------:R-:W-:Y:S01]  /*05a0*/  @P0 IADD3 R13, R27, R13, RZ ;  /* 0x0000000d1b0d0210 */ /* 0x000fe20007ffe0ff */
[----:B0-----:R-:W-:-:S03]  /*05b0*/  @!P1 IMAD R8, R2, R10, RZ ;  /* 0x0000000a02089224 */ /* 0x001fc600078e02ff */
[----:B------:R-:W-:Y:S02]  /*05c0*/  @P0 LEA.HI.X R13, R26, R9, R13, 0x1, P3 ;  /* 0x000000091a0d0211 */ /* 0x000fe400018f0c0d */
[----:B------:R-:W-:Y:S01]  /*05d0*/  @!P1 MOV R9, R25 ;  /* 0x0000001900099202 */ /* 0x000fe20000000f00 */
[C---:B------:R-:W-:Y:S01]  /*05e0*/  @!P1 IMAD R27, R19.reuse, R11, R8 ;  /* 0x0000000b131b9224 */ /* 0x040fe200078e0208 */
[----:B------:R-:W-:Y:S01]  /*05f0*/  @!P1 MOV R8, R22 ;  /* 0x0000001600089202 */ /* 0x000fe20000000f00 */
[----:B------:R2:W3:Y:S01]  /*0600*/  @P0 LDG.E R16, desc[UR8][R12.64] ;  /* 0x000000080c100981 */ /* 0x0004e2000c1e1900 */
[----:B------:R-:W-:Y:S02]  /*0610*/  ISETP.GE.U32.AND P3, PT, R14, UR14, PT ;  /* 0x0000000e0e007c0c */ /* 0x000fe4000bf66070 */
[----:B------:R-:W-:Y:S01]  /*0620*/  SHF.R.S32.HI R26, RZ, 0x1f, R14 ;  /* 0x0000001fff1a7819 */ /* 0x000fe2000001140e */
[----:B------:R-:W-:Y:S02]  /*0630*/  @!P1 IMAD.WIDE.U32 R10, R19, R10, R8 ;  /* 0x0000000a130a9225 */ /* 0x000fe400078e0008 */
[----:B------:R-:W0:Y:S01]  /*0640*/  @!P2 LDC.64 R8, c[0x0][0x270] ;  /* 0x00009c00ff08ab82 */ /* 0x000e220000000a00 */
[----:B------:R-:W-:-:S04]  /*0650*/  ISETP.GE.AND.EX P3, PT, R26, UR15, PT, P3 ;  /* 0x0000000f1a007c0c */ /* 0x000fc8000bf66330 */
[----:B------:R-:W-:Y:S02]  /*0660*/  ISETP.GT.U32.OR P3, PT, R4, 0x1df, P3 ;  /* 0x000001df0400780c */ /* 0x000fe40001f64470 */
[----:B------:R-:W-:Y:S02]  /*0670*/  @!P1 IADD3 R27, R11, R27, RZ ;  /* 0x0000001b0b1b9210 */ /* 0x000fe40007ffe0ff */
[C---:B--2---:R-:W-:Y:S02]  /*0680*/  @!P1 LEA R12, P4, R10.reuse, R6, 0x1 ;  /* 0x000000060a0c9211 */ /* 0x044fe400078808ff */
[----:B------:R-:W-:Y:S02]  /*0690*/  MOV R6, RZ ;  /* 0x000000ff00067202 */ /* 0x000fe40000000f00 */
[----:B------:R-:W-:-:S05]  /*06a0*/  @!P1 LEA.HI.X R13, R10, R7, R27, 0x1, P4 ;  /* 0x000000070a0d9211 */ /* 0x000fca00020f0c1b */
[----:B------:R-:W1:Y:S01]  /*06b0*/  @!P3 LDC.64 R10, c[0x0][0x270] ;  /* 0x00009c00ff0abb82 */ /* 0x000e620000000a00 */
[----:B------:R2:W4:Y:S01]  /*06c0*/  @!P1 LDG.E R6, desc[UR8][R12.64] ;  /* 0x000000080c069981 */ /* 0x000522000c1e1900 */
[----:B0-----:R-:W-:Y:S01]  /*06d0*/  @!P2 IMAD R28, R15, R8, RZ ;  /* 0x000000080f1ca224 */ /* 0x001fe200078e02ff */
[----:B------:R-:W-:-:S03]  /*06e0*/  @!P2 MOV R29, R25 ;  /* 0x00000019001da202 */ /* 0x000fc60000000f00 */
[----:B------:R-:W-:Y:S02]  /*06f0*/  @!P2 IMAD R7, R5, R9, R28 ;  /* 0x000000090507a224 */ /* 0x000fe400078e021c */
[----:B--2---:R-:W0:Y:S01]  /*0700*/  @!P2 LDC.64 R12, c[0x0][0x220] ;  /* 0x00008800ff0cab82 */ /* 0x004e220000000a00 */
[----:B------:R-:W-:-:S05]  /*0710*/  @!P2 MOV R28, R22 ;  /* 0x00000016001ca202 */ /* 0x000fca0000000f00 */
[----:B------:R-:W-:Y:S02]  /*0720*/  @!P2 IMAD.WIDE.U32 R28, R5, R8, R28 ;  /* 0x00000008051ca225 */ /* 0x000fe400078e001c */
[----:B------:R-:W2:Y:S02]  /*0730*/  @!P3 LDC.64 R8, c[0x0][0x220] ;  /* 0x00008800ff08bb82 */ /* 0x000ea40000000a00 */
[----:B-1----:R-:W-:Y:S01]  /*0740*/  @!P3 IMAD R26, R26, R10, RZ ;  /* 0x0000000a1a1ab224 */ /* 0x002fe200078e02ff */
[----:B------:R-:W-:-:S03]  /*0750*/  @!P3 MOV R27, R25 ;  /* 0x00000019001bb202 */ /* 0x000fc60000000f00 */
[----:B------:R-:W-:Y:S01]  /*0760*/  @!P3 IMAD R11, R14, R11, R26 ;  /* 0x0000000b0e0bb224 */ /* 0x000fe200078e021a */
[----:B------:R-:W-:Y:S02]  /*0770*/  @!P3 MOV R26, R22 ;  /* 0x00000016001ab202 */ /* 0x000fe40000000f00 */
[----:B------:R-:W-:Y:S02]  /*0780*/  @!P2 IADD3 R7, R29, R7, RZ ;  /* 0x000000071d07a210 */ /* 0x000fe40007ffe0ff */
[----:B0-----:R-:W-:Y:S01]  /*0790*/  @!P2 LEA R12, P1, R28, R12, 0x1 ;  /* 0x0000000c1c0ca211 */ /* 0x001fe200078208ff */
[----:B------:R-:W-:-:S03]  /*07a0*/  @!P3 IMAD.WIDE.U32 R26, R14, R10, R26 ;  /* 0x0000000a0e1ab225 */ /* 0x000fc600078e001a */
[----:B------:R-:W-:Y:S02]  /*07b0*/  @!P2 LEA.HI.X R13, R28, R13, R7, 0x1, P1 ;  /* 0x0000000d1c0da211 */ /* 0x000fe400008f0c07 */
[----:B------:R-:W-:Y:S02]  /*07c0*/  MOV R7, RZ ;  /* 0x000000ff00077202 */ /* 0x000fe40000000f00 */
[----:B------:R-:W-:Y:S02]  /*07d0*/  @!P3 IADD3 R11, R27, R11, RZ ;  /* 0x0000000b1b0bb210 */ /* 0x000fe40007ffe0ff */
[C---:B--2---:R-:W-:Y:S02]  /*07e0*/  @!P3 LEA R8, P1, R26.reuse, R8, 0x1 ;  /* 0x000000081a08b211 */ /* 0x044fe400078208ff */
[----:B------:R-:W-:Y:S01]  /*07f0*/  MOV R5, RZ ;  /* 0x000000ff00057202 */ /* 0x000fe20000000f00 */
[----:B------:R0:W2:Y:S01]  /*0800*/  @!P2 LDG.E R7, desc[UR8][R12.64] ;  /* 0x000000080c07a981 */ /* 0x0000a2000c1e1900 */
        /* <DEDUP_REMOVED lines=9> */
[----:B------:R-:W-:Y:S01]  /*08a0*/  FFMA.FTZ R15, R10, R10, R15 ;  /* 0x0000000a0a0f7223 */ /* 0x000fe2000001000f */
[----:B----4-:R-:W-:-:S04]  /*08b0*/  PRMT R14, R6, 0x7632, R14 ;  /* 0x00007632060e7816 */ /* 0x010fc8000000000e */
[----:B------:R-:W-:Y:S02]  /*08c0*/  SHF.L.U32 R27, R14, 0x10, RZ ;  /* 0x000000100e1b7819 */ /* 0x000fe400000006ff */
[----:B------:R-:W-:-:S03]  /*08d0*/  SHF.L.U32 R14, R6, 0x10, RZ ;  /* 0x00000010060e7819 */ /* 0x000fc600000006ff */
[----:B0-----:R-:W-:Y:S01]  /*08e0*/  FMUL.FTZ R13, R27, R27 ;  /* 0x0000001b1b0d7220 */ /* 0x001fe20000410000 */
[----:B-1----:R-:W-:Y:S01]  /*08f0*/  FADD.FTZ R8, RZ, R11 ;  /* 0x0000000bff087221 */ /* 0x002fe20000010000 */
[C---:B------:R-:W-:Y:S02]  /*0900*/  FADD.FTZ R27, R14.reuse, R27 ;  /* 0x0000001b0e1b7221 */ /* 0x040fe40000010000 */
[----:B------:R-:W-:Y:S01]  /*0910*/  FFMA.FTZ R13, R14, R14, R13 ;  /* 0x0000000e0e0d7223 */ /* 0x000fe2000001000d */
[----:B------:R-:W-:Y:S01]  /*0920*/  FADD.FTZ R10, RZ, R15 ;  /* 0x0000000fff0a7221 */ /* 0x000fe20000010000 */
[----:B------:R-:W0:Y:S03]  /*0930*/  S2R R14, SR_LANEID ;  /* 0x00000000000e7919 */ /* 0x000e260000000000 */
[----:B------:R-:W-:Y:S01]  /*0940*/  FADD.FTZ R10, R10, R13 ;  /* 0x0000000d0a0a7221 */ /* 0x000fe20000010000 */
[----:B------:R-:W-:Y:S01]  /*0950*/  FADD.FTZ R8, R8, R27 ;  /* 0x0000001b08087221 */ /* 0x000fe20000010000 */
[----:B--2---:R-:W-:-:S04]  /*0960*/  PRMT R9, R7, 0x7632, R9 ;  /* 0x0000763207097816 */ /* 0x004fc80000000009 */
[----:B------:R-:W-:Y:S02]  /*0970*/  SHF.L.U32 R12, R9, 0x10, RZ ;  /* 0x00000010090c7819 */ /* 0x000fe400000006ff */
[----:B-----5:R-:W-:Y:S02]  /*0980*/  PRMT R9, R5, 0x7632, R9 ;  /* 0x0000763205097816 */ /* 0x020fe40000000009 */
[----:B------:R-:W-:Y:S01]  /*0990*/  SHF.L.U32 R11, R7, 0x10, RZ ;  /* 0x00000010070b7819 */ /* 0x000fe200000006ff */
[----:B------:R-:W-:Y:S01]  /*09a0*/  FMUL.FTZ R26, R12, R12 ;  /* 0x0000000c0c1a7220 */ /* 0x000fe20000410000 */
[----:B------:R-:W-:-:S03]  /*09b0*/  SHF.L.U32 R9, R9, 0x10, RZ ;  /* 0x0000001009097819 */ /* 0x000fc600000006ff */
[----:B------:R-:W-:Y:S01]  /*09c0*/  FADD.FTZ R13, R11, R12 ;  /* 0x0000000c0b0d7221 */ /* 0x000fe20000010000 */
[----:B------:R-:W-:Y:S01]  /*09d0*/  SHF.L.U32 R12, R5, 0x10, RZ ;  /* 0x00000010050c7819 */ /* 0x000fe200000006ff */
[----:B------:R-:W-:Y:S01]  /*09e0*/  FFMA.FTZ R11, R11, R11, R26 ;  /* 0x0000000b0b0b7223 */ /* 0x000fe2000001001a */
[----:B------:R-:W-:Y:S01]  /*09f0*/  FMUL.FTZ R15, R9, R9 ;  /* 0x00000009090f7220 */ /* 0x000fe20000410000 */
[----:B------:R-:W-:Y:S02]  /*0a00*/  FADD.FTZ R8, R8, R13 ;  /* 0x0000000d08087221 */ /* 0x000fe40000010000 */
[----:B------:R-:W-:Y:S01]  /*0a10*/  FADD.FTZ R10, R10, R11 ;  /* 0x0000000b0a0a7221 */ /* 0x000fe20000010000 */
[C---:B------:R-:W-:Y:S01]  /*0a20*/  FADD.FTZ R9, R12.reuse, R9 ;  /* 0x000000090c097221 */ /* 0x040fe20000010000 */
[----:B------:R-:W-:-:S03]  /*0a30*/  FFMA.FTZ R15, R12, R12, R15 ;  /* 0x0000000c0c0f7223 */ /* 0x000fc6000001000f */
[----:B------:R-:W-:Y:S01]  /*0a40*/  FADD.FTZ R12, R8, R9 ;  /* 0x00000009080c7221 */ /* 0x000fe20000010000 */
[----:B------:R-:W-:-:S04]  /*0a50*/  FADD.FTZ R13, R10, R15 ;  /* 0x0000000f0a0d7221 */ /* 0x000fc80000010000 */
[----:B------:R-:W1:Y:S04]  /*0a60*/  SHFL.DOWN PT, R9, R12, 0x1, 0x1f ;  /* 0x08201f000c097f89 */ /* 0x000e6800000e0000 */
[----:B------:R-:W2:Y:S01]  /*0a70*/  SHFL.DOWN PT, R8, R13, 0x1, 0x1f ;  /* 0x08201f000d087f89 */ /* 0x000ea200000e0000 */
[----:B0-----:R-:W-:-:S13]  /*0a80*/  ISETP.GT.AND P1, PT, R14, 0x1e, PT ;  /* 0x0000001e0e00780c */ /* 0x001fda0003f24270 */
[----:B-1----:R-:W-:Y:S01]  /*0a90*/  @!P1 FADD.FTZ R12, R12, R9 ;  /* 0x000000090c0c9221 */ /* 0x002fe20000010000 */
[----:B--2---:R-:W-:-:S04]  /*0aa0*/  @!P1 FADD.FTZ R13, R13, R8 ;  /* 0x000000080d0d9221 */ /* 0x004fc80000010000 */
        /* <DEDUP_REMOVED lines=17> */
[C---:B------:R-:W-:Y:S02]  /*0bc0*/  ISETP.GT.AND P1, PT, R14.reuse, 0xf, PT ;  /* 0x0000000f0e00780c */ /* 0x040fe40003f24270 */
[----:B------:R-:W-:-:S11]  /*0bd0*/  ISETP.NE.AND P3, PT, R14, RZ, PT ;  /* 0x000000ff0e00720c */ /* 0x000fd60003f65270 */
        /* <DEDUP_REMOVED lines=44> */
.L_x_2172:
[----:B------:R-:W-:Y:S05]  /*0ea0*/  BSYNC B0 ;  /* 0x0000000000007941 */ /* 0x000fea0003800000 */
.L_x_2171:
        /* <DEDUP_REMOVED lines=29> */
.L_x_2175:
[----:B--2---:R-:W2:Y:S04]  /*1080*/  LDG.E.STRONG.GPU R11, desc[UR8][R8.64] ;  /* 0x00000008080b7981 */ /* 0x004ea8000c1ef900 */
[----:B--2---:R-:W-:Y:S01]  /*1090*/  CCTL.IVALL ;  /* 0x00000000ff00798f */ /* 0x004fe20002000000 */
[----:B------:R-:W-:Y:S05]  /*10a0*/  YIELD ;  /* 0x0000000000007946 */ /* 0x000fea0003800000 */
[----:B------:R-:W-:-:S13]  /*10b0*/  ISETP.NE.AND P1, PT, R11, R28, PT ;  /* 0x0000001c0b00720c */ /* 0x000fda0003f25270 */
[----:B------:R-:W-:Y:S05]  /*10c0*/  @P1 BRA `(.L_x_2175) ;  /* 0xfffffffc00ec1947 */ /* 0x000fea000383ffff */
.L_x_2174:
        /* <DEDUP_REMOVED lines=11> */
.L_x_2177:
        /* <DEDUP_REMOVED lines=63> */
.L_x_2176:
        /* <DEDUP_REMOVED lines=19> */
.L_x_2179:
[----:B------:R-:W-:Y:S05]  /*16a0*/  BSYNC B0 ;  /* 0x0000000000007941 */ /* 0x000fea0003800000 */
.L_x_2178:
        /* <DEDUP_REMOVED lines=32> */
.L_x_2173:
        /* <DEDUP_REMOVED lines=18> */
[----:B---3--:R-:W-:-:S04]  /*19d0*/  IMAD.WIDE R8, R0, 0x2, R8 ;  /* 0x0000000200087825 */ /* 0x008fc800078e0208 */
[----:B0-----:R-:W-:Y:S01]  /*19e0*/  @!P1 FMUL.FTZ R13, R13, UR6 ;  /* 0x000000060d0d9c20 */ /* 0x001fe20008410000 */
[----:B------:R-:W-:Y:S01]  /*19f0*/  @!P1 FMUL.FTZ R12, R12, UR6 ;  /* 0x000000060c0c9c20 */ /* 0x000fe20008410000 */
[----:B-1----:R-:W-:-:S04]  /*1a00*/  @!P1 IMAD.WIDE R28, R21, 0x8, R26 ;  /* 0x00000008151c9825 */ /* 0x002fc800078e021a */
[----:B--2---:R-:W-:Y:S01]  /*1a10*/  IMAD.WIDE R26, R0, 0x2, R10 ;  /* 0x00000002001a7825 */ /* 0x004fe200078e020a */
[----:B------:R-:W-:Y:S01]  /*1a20*/  @!P1 STG.E.64 desc[UR8][R28.64], R12 ;  /* 0x0000000c1c009986 */ /* 0x000fe2000c101b08 */
[----:B------:R-:W-:Y:S06]  /*1a30*/  BAR.SYNC.DEFER_BLOCKING 0x0 ;  /* 0x0000000000007b1d */ /* 0x000fec0000010000 */
[----:B------:R-:W2:Y:S04]  /*1a40*/  LDG.E.U16 R0, desc[UR8][R26.64+0x2] ;  /* 0x000002081a007981 */ /* 0x000ea8000c1e1500 */
[----:B------:R-:W3:Y:S04]  /*1a50*/  LDG.E.U16 R10, desc[UR8][R8.64+0x2] ;  /* 0x00000208080a7981 */ /* 0x000ee8000c1e1500 */
[----:B------:R0:W4:Y:S04]  /*1a60*/  LDG.E.U16 R15, desc[UR8][R8.64] ;  /* 0x00000008080f7981 */ /* 0x000128000c1e1500 */
[----:B------:R1:W5:Y:S04]  /*1a70*/  LDG.E.U16 R26, desc[UR8][R26.64] ;  /* 0x000000081a1a7981 */ /* 0x000368000c1e1500 */
[----:B0-----:R-:W0:Y:S02]  /*1a80*/  LDS.64 R8, [UR5+0x90] ;  /* 0x00009005ff087984 */ /* 0x001e240008000a00 */
[----:B0-----:R-:W-:-:S04]  /*1a90*/  FMUL.FTZ R11, R8, UR6 ;  /* 0x00000006080b7c20 */ /* 0x001fc80008410000 */
[----:B------:R-:W-:-:S04]  /*1aa0*/  FMUL.FTZ R12, R11, R11 ;  /* 0x0000000b0b0c7220 */ /* 0x000fc80000410000 */
[----:B------:R-:W-:-:S05]  /*1ab0*/  FFMA.FTZ R12, R9, UR6, -R12 ;  /* 0x00000006090c7c23 */ /* 0x000fca000801080c */
[----:B------:R-:W-:-:S13]  /*1ac0*/  FSETP.GTU.FTZ.AND P1, PT, R12, RZ, PT ;  /* 0x000000ff0c00720b */ /* 0x000fda0003f3c000 */
[----:B------:R-:W0:Y:S01]  /*1ad0*/  @P1 LDC R29, c[0x0][0x238] ;  /* 0x00008e00ff1d1b82 */ /* 0x000e220000000800 */
[----:B------:R-:W-:Y:S02]  /*1ae0*/  MOV R8, 0x3f800000 ;  /* 0x3f80000000087802 */ /* 0x000fe40000000f00 */
[----:B------:R-:W-:Y:S02]  /*1af0*/  SHF.L.U32 R9, R16, 0x10, RZ ;  /* 0x0000001010097819 */ /* 0x000fe400000006ff */
[----:B------:R-:W-:Y:S02]  /*1b00*/  PRMT R13, R7, 0x7632, R13 ;  /* 0x00007632070d7816 */ /* 0x000fe4000000000d */
[----:B------:R-:W-:Y:S02]  /*1b10*/  SHF.L.U32 R14, R14, 0x10, RZ ;  /* 0x000000100e0e7819 */ /* 0x000fe400000006ff */
[----:B------:R-:W-:Y:S01]  /*1b20*/  SHF.L.U32 R13, R13, 0x10, RZ ;  /* 0x000000100d0d7819 */ /* 0x000fe200000006ff */
[----:B0-----:R-:W-:-:S04]  /*1b30*/  @P1 FADD.FTZ R29, R12, R29 ;  /* 0x0000001d0c1d1221 */ /* 0x001fc80000010000 */
[----:B------:R0:W0:Y:S01]  /*1b40*/  @P1 MUFU.RSQ R8, R29 ;  /* 0x0000001d00081308 */ /* 0x0000220000001400 */
[----:B------:R-:W-:Y:S02]  /*1b50*/  PRMT R12, R16, 0x7632, R12 ;  /* 0x00007632100c7816 */ /* 0x000fe4000000000c */
[----:B------:R-:W-:Y:S02]  /*1b60*/  SHF.L.U32 R16, R6, 0x10, RZ ;  /* 0x0000001006107819 */ /* 0x000fe400000006ff */
[C---:B------:R-:W-:Y:S02]  /*1b70*/  PRMT R6, R5.reuse, 0x7632, R6 ;  /* 0x0000763205067816 */ /* 0x040fe40000000006 */
[----:B-1----:R-:W-:Y:S02]  /*1b80*/  SHF.L.U32 R27, R12, 0x10, RZ ;  /* 0x000000100c1b7819 */ /* 0x002fe400000006ff */
[----:B------:R-:W-:Y:S02]  /*1b90*/  SHF.L.U32 R12, R5, 0x10, RZ ;  /* 0x00000010050c7819 */ /* 0x000fe400000006ff */
[----:B------:R-:W-:-:S02]  /*1ba0*/  SHF.L.U32 R28, R7, 0x10, RZ ;  /* 0x00000010071c7819 */ /* 0x000fc400000006ff */
[----:B------:R-:W-:Y:S01]  /*1bb0*/  SHF.L.U32 R6, R6, 0x10, RZ ;  /* 0x0000001006067819 */ /* 0x000fe200000006ff */
[----:B------:R-:W-:Y:S01]  /*1bc0*/  FADD.FTZ R7, R9, -R11 ;  /* 0x8000000b09077221 */ /* 0x000fe20000010000 */
[C---:B------:R-:W-:Y:S01]  /*1bd0*/  FADD.FTZ R5, -R11.reuse, R27 ;  /* 0x0000001b0b057221 */ /* 0x040fe20000010100 */
[----:B------:R-:W-:Y:S01]  /*1be0*/  FADD.FTZ R9, R16, -R11 ;  /* 0x8000000b10097221 */ /* 0x000fe20000010000 */
[C---:B------:R-:W-:Y:S01]  /*1bf0*/  FADD.FTZ R13, -R11.reuse, R13 ;  /* 0x0000000d0b0d7221 */ /* 0x040fe20000010100 */
[--C-:B0-----:R-:W-:Y:S01]  /*1c00*/  FADD.FTZ R29, R12, -R11.reuse ;  /* 0x8000000b0c1d7221 */ /* 0x101fe20000010000 */
[C---:B------:R-:W-:Y:S01]  /*1c10*/  FADD.FTZ R27, -R11.reuse, R14 ;  /* 0x0000000e0b1b7221 */ /* 0x040fe20000010100 */
[----:B------:R-:W-:Y:S01]  /*1c20*/  FADD.FTZ R16, R28, -R11 ;  /* 0x8000000b1c107221 */ /* 0x000fe20000010000 */
[----:B------:R-:W-:Y:S01]  /*1c30*/  FADD.FTZ R12, -R11, R6 ;  /* 0x000000060b0c7221 */ /* 0x000fe20000010100 */
[----:B------:R-:W-:Y:S01]  /*1c40*/  FMUL.FTZ R5, R5, R8 ;  /* 0x0000000805057220 */ /* 0x000fe20000410000 */
[----:B------:R-:W-:-:S02]  /*1c50*/  ISETP.NE.AND P4, PT, RZ, UR10, PT ;  /* 0x0000000aff007c0c */ /* 0x000fc4000bf85270 */
[-C--:B------:R-:W-:Y:S01]  /*1c60*/  FMUL.FTZ R12, R12, R8.reuse ;  /* 0x000000080c0c7220 */ /* 0x080fe20000410000 */
[----:B------:R-:W-:Y:S01]  /*1c70*/  ISETP.GE.U32.AND P2, PT, R19, UR12, PT ;  /* 0x0000000c13007c0c */ /* 0x000fe2000bf46070 */
[-C--:B------:R-:W-:Y:S01]  /*1c80*/  FMUL.FTZ R29, R29, R8.reuse ;  /* 0x000000081d1d7220 */ /* 0x080fe20000410000 */
[----:B------:R-:W-:Y:S02]  /*1c90*/  FMUL.FTZ R7, R7, R8 ;  /* 0x0000000807077220 */ /* 0x000fe40000410000 */
[----:B------:R-:W-:-:S04]  /*1ca0*/  ISETP.GE.AND.EX P2, PT, R2, UR13, PT, P2 ;  /* 0x0000000d02007c0c */ /* 0x000fc8000bf46320 */
[----:B------:R-:W-:Y:S02]  /*1cb0*/  ISETP.GT.U32.OR P2, PT, R4, 0x1df, P2 ;  /* 0x000001df0400780c */ /* 0x000fe40001744470 */
[----:B--2---:R-:W-:Y:S01]  /*1cc0*/  SHF.L.U32 R6, R0, 0x10, RZ ;  /* 0x0000001000067819 */ /* 0x004fe200000006ff */
[-C--:B------:R-:W-:Y:S01]  /*1cd0*/  FMUL.FTZ R0, R27, R8.reuse ;  /* 0x000000081b007220 */ /* 0x080fe20000410000 */
[----:B---3--:R-:W-:Y:S01]  /*1ce0*/  SHF.L.U32 R11, R10, 0x10, RZ ;  /* 0x000000100a0b7819 */ /* 0x008fe200000006ff */
[----:B------:R-:W-:-:S04]  /*1cf0*/  FMUL.FTZ R10, R13, R8 ;  /* 0x000000080d0a7220 */ /* 0x000fc80000410000 */
[C-C-:B------:R-:W-:Y:S01]  /*1d00*/  FFMA.FTZ R28, R6.reuse, R5, R11.reuse ;  /* 0x00000005061c7223 */ /* 0x140fe2000001000b */
[C-C-:B------:R-:W-:Y:S01]  /*1d10*/  FFMA.FTZ R5, R6.reuse, R10, R11.reuse ;  /* 0x0000000a06057223 */ /* 0x140fe2000001000b */
[C-C-:B------:R-:W-:Y:S01]  /*1d20*/  FFMA.FTZ R0, R6.reuse, R0, R11.reuse ;  /* 0x0000000006007223 */ /* 0x140fe2000001000b */
[----:B------:R-:W-:Y:S01]  /*1d30*/  FFMA.FTZ R10, R6, R12, R11 ;  /* 0x0000000c060a7223 */ /* 0x000fe2000001000b */
[C---:B------:R-:W-:Y:S02]  /*1d40*/  IADD3 R11, R20.reuse, 0x40, RZ ;  /* 0x00000040140b7810 */ /* 0x040fe40007ffe0ff */
[----:B------:R-:W-:Y:S02]  /*1d50*/  IADD3 R12, R20, 0x60, RZ ;  /* 0x00000060140c7810 */ /* 0x000fe40007ffe0ff */
[----:B------:R-:W-:Y:S02]  /*1d60*/  ISETP.GE.U32.AND P3, PT, R11, UR12, PT ;  /* 0x0000000c0b007c0c */ /* 0x000fe4000bf66070 */
[----:B------:R-:W-:-:S02]  /*1d70*/  ISETP.GE.U32.AND P1, PT, R12, UR12, PT ;  /* 0x0000000c0c007c0c */ /* 0x000fc4000bf26070 */
[----:B------:R-:W-:Y:S02]  /*1d80*/  SHF.R.S32.HI R13, RZ, 0x1f, R11 ;  /* 0x0000001fff0d7819 */ /* 0x000fe4000001140b */
[----:B------:R-:W-:Y:S02]  /*1d90*/  SHF.R.S32.HI R14, RZ, 0x1f, R12 ;  /* 0x0000001fff0e7819 */ /* 0x000fe4000001140c */
[----:B----4-:R-:W-:Y:S01]  /*1da0*/  SHF.L.U32 R6, R15, 0x10, RZ ;  /* 0x000000100f067819 */ /* 0x010fe200000006ff */
[-C--:B------:R-:W-:Y:S01]  /*1db0*/  FMUL.FTZ R15, R9, R8.reuse ;  /* 0x00000008090f7220 */ /* 0x080fe20000410000 */
[----:B-----5:R-:W-:Y:S01]  /*1dc0*/  SHF.L.U32 R27, R26, 0x10, RZ ;  /* 0x000000101a1b7819 */ /* 0x020fe200000006ff */
[----:B------:R-:W-:Y:S01]  /*1dd0*/  FMUL.FTZ R9, R16, R8 ;  /* 0x0000000810097220 */ /* 0x000fe20000410000 */
[----:B------:R-:W-:Y:S02]  /*1de0*/  ISETP.GE.AND.EX P3, PT, R13, UR13, PT, P3 ;  /* 0x0000000d0d007c0c */ /* 0x000fe4000bf66330 */
[----:B------:R-:W-:Y:S01]  /*1df0*/  ISETP.GE.AND.EX P1, PT, R14, UR13, PT, P1 ;  /* 0x0000000d0e007c0c */ /* 0x000fe2000bf26310 */
[C-C-:B------:R-:W-:Y:S01]  /*1e00*/  FFMA.FTZ R15, R27.reuse, R15, R6.reuse ;  /* 0x0000000f1b0f7223 */ /* 0x140fe20000010006 */
[C-C-:B------:R-:W-:Y:S01]  /*1e10*/  FFMA.FTZ R16, R27.reuse, R9, R6.reuse ;  /* 0x000000091b107223 */ /* 0x140fe20000010006 */
[C-C-:B------:R-:W-:Y:S01]  /*1e20*/  FFMA.FTZ R26, R27.reuse, R29, R6.reuse ;  /* 0x0000001d1b1a7223 */ /* 0x140fe20000010006 */
[C---:B------:R-:W-:Y:S01]  /*1e30*/  ISETP.GT.U32.OR P3, PT, R4.reuse, 0x1df, P3 ;  /* 0x000001df0400780c */ /* 0x040fe20001f64470 */
[----:B------:R-:W-:Y:S01]  /*1e40*/  FFMA.FTZ R27, R27, R7, R6 ;  /* 0x000000071b1b7223 */ /* 0x000fe20000010006 */
        /* <DEDUP_REMOVED lines=12> */
.L_x_2180:
        /* <DEDUP_REMOVED lines=14> */
.L_x_2182:
[----:B------:R-:W-:Y:S05]  /*1ff0*/  BSYNC B0 ;  /* 0x0000000000007941 */ /* 0x000fea0003800000 */
.L_x_2181:
        /* <DEDUP_REMOVED lines=11> */
.L_x_2183:
[----:B------:R-:W-:Y:S04]  /*20b0*/  BSSY B0, `(.L_x_2184) ;  /* 0x000000e000007945 */ /* 0x000fe80003800000 */
[----:B------:R-:W-:Y:S05]  /*20c0*/  @P2 BRA `(.L_x_2185) ;  /* 0x0000000000302947 */ /* 0x000fea0003800000 */
[----:B------:R-:W-:Y:S01]  /*20d0*/  ULDC.64 UR12, c[0x0][0x270] ;  /* 0x00009c00000c7ab9 */ /* 0x000fe20000000a00 */
[----:B------:R-:W-:Y:S01]  /*20e0*/  MOV R6, R22 ;  /* 0x0000001600067202 */ /* 0x000fe20000000f00 */
[----:B------:R-:W-:Y:S01]  /*20f0*/  IMAD R2, R2, UR12, RZ ;  /* 0x0000000c02027c24 */ /* 0x000fe2000f8e02ff */
[----:B------:R-:W-:Y:S02]  /*2100*/  MOV R7, R25 ;  /* 0x0000001900077202 */ /* 0x000fe40000000f00 */
[----:B------:R-:W-:Y:S01]  /*2110*/  F2FP.BF16.F32.PACK_AB R15, R0, R15 ;  /* 0x0000000f000f723e */ /* 0x000fe200000010ff */
[C---:B0-----:R-:W-:Y:S02]  /*2120*/  IMAD R9, R19.reuse, UR13, R2 ;  /* 0x0000000d13097c24 */ /* 0x041fe4000f8e0202 */
[----:B------:R-:W-:Y:S01]  /*2130*/  IMAD.WIDE.U32 R6, R19, UR12, R6 ;  /* 0x0000000c13067c25 */ /* 0x000fe2000f8e0006 */
[----:B------:R-:W-:Y:S02]  /*2140*/  ULDC.64 UR12, c[0x0][0x210] ;  /* 0x00008400000c7ab9 */ /* 0x000fe40000000a00 */
[----:B------:R-:W-:-:S02]  /*2150*/  LEA R8, P2, R6, UR12, 0x1 ;  /* 0x0000000c06087c11 */ /* 0x000fc4000f8408ff */
[----:B------:R-:W-:-:S04]  /*2160*/  IADD3 R9, R7, R9, RZ ;  /* 0x0000000907097210 */ /* 0x000fc80007ffe0ff */
[----:B------:R-:W-:-:S05]  /*2170*/  LEA.HI.X R9, R6, UR13, R9, 0x1, P2 ;  /* 0x0000000d06097c11 */ /* 0x000fca00090f0c09 */
[----:B------:R1:W-:Y:S02]  /*2180*/  STG.E desc[UR8][R8.64], R15 ;  /* 0x0000000f08007986 */ /* 0x0003e4000c101908 */
.L_x_2185:
[----:B------:R-:W-:Y:S05]  /*2190*/  BSYNC B0 ;  /* 0x0000000000007941 */ /* 0x000fea0003800000 */
.L_x_2184:
[----:B------:R-:W-:Y:S05]  /*21a0*/  @!P4 BRA `(.L_x_2186) ;  /* 0x000000000028c947 */ /* 0x000fea0003800000 */
[----:B------:R-:W-:Y:S01]  /*21b0*/  FMUL.FTZ R6, R5, -1.4426950216293334961 ;  /* 0xbfb8aa3b05067820 */ /* 0x000fe20000410000 */
[----:B------:R-:W-:-:S05]  /*21c0*/  FMUL.FTZ R0, R16, -1.4426950216293334961 ;  /* 0xbfb8aa3b10007820 */ /* 0x000fca0000410000 */
[----:B------:R-:W0:Y:S08]  /*21d0*/  MUFU.EX2 R6, R6 ;  /* 0x0000000600067308 */ /* 0x000e300000000800 */
[----:B------:R-:W2:Y:S01]  /*21e0*/  MUFU.EX2 R0, R0 ;  /* 0x0000000000007308 */ /* 0x000ea20000000800 */
[----:B01----:R-:W-:-:S07]  /*21f0*/  FADD.FTZ R8, R6, 1 ;  /* 0x3f80000006087421 */ /* 0x003fce0000010000 */
[----:B------:R-:W0:Y:S01]  /*2200*/  MUFU.RCP R8, R8 ;  /* 0x0000000800087308 */ /* 0x000e220000001000 */
[----:B--2---:R-:W-:-:S07]  /*2210*/  FADD.FTZ R2, R0, 1 ;  /* 0x3f80000000027421 */ /* 0x004fce0000010000 */
[----:B------:R-:W1:Y:S01]  /*2220*/  MUFU.RCP R7, R2 ;  /* 0x0000000200077308 */ /* 0x000e620000001000 */
[----:B0-----:R-:W-:Y:S01]  /*2230*/  FMUL.FTZ R5, R5, R8 ;  /* 0x0000000805057220 */ /* 0x001fe20000410000 */
[----:B-1----:R-:W-:-:S07]  /*2240*/  FMUL.FTZ R16, R16, R7 ;  /* 0x0000000710107220 */ /* 0x002fce0000410000 */
.L_x_2186:
        /* <DEDUP_REMOVED lines=14> */
.L_x_2188:
[----:B------:R-:W-:Y:S05]  /*2330*/  BSYNC B0 ;  /* 0x0000000000007941 */ /* 0x000fea0003800000 */
.L_x_2187:
        /* <DEDUP_REMOVED lines=8> */
[----:B--2---:R-:W2:Y:S01]  /*23c0*/  MUFU.RCP R5, R2 ;  /* 0x0000000200057308 */ /* 0x004ea20000001000 */
[----:B---3--:R-:W-:Y:S01]  /*23d0*/  FMUL.FTZ R10, R10, R7 ;  /* 0x000000070a0a7220 */ /* 0x008fe20000410000 */
[----:B--2---:R-:W-:-:S07]  /*23e0*/  FMUL.FTZ R26, R26, R5 ;  /* 0x000000051a1a7220 */ /* 0x004fce0000410000 */
.L_x_2189:
[----:B------:R-:W-:Y:S04]  /*23f0*/  BSSY B0, `(.L_x_2190) ;  /* 0x000000e000007945 */ /* 0x000fe80003800000 */
[----:B------:R-:W-:Y:S05]  /*2400*/  @P1 BRA `(.L_x_2191) ;  /* 0x0000000000301947 */ /* 0x000fea0003800000 */
[----:B------:R-:W-:Y:S01]  /*2410*/  ULDC.64 UR12, c[0x0][0x270] ;  /* 0x00009c00000c7ab9 */ /* 0x000fe20000000a00 */
[----:B------:R-:W-:Y:S01]  /*2420*/  MOV R6, R22 ;  /* 0x0000001600067202 */ /* 0x000fe20000000f00 */
[----:B--2---:R-:W-:Y:S01]  /*2430*/  IMAD R5, R14, UR12, RZ ;  /* 0x0000000c0e057c24 */ /* 0x004fe2000f8e02ff */
[----:B------:R-:W-:-:S03]  /*2440*/  MOV R7, R25 ;  /* 0x0000001900077202 */ /* 0x000fc60000000f00 */
[C---:B------:R-:W-:Y:S02]  /*2450*/  IMAD R5, R12.reuse, UR13, R5 ;  /* 0x0000000d0c057c24 */ /* 0x040fe4000f8e0205 */
[----:B------:R-:W-:Y:S01]  /*2460*/  IMAD.WIDE.U32 R6, R12, UR12, R6 ;  /* 0x0000000c0c067c25 */ /* 0x000fe2000f8e0006 */
[----:B------:R-:W-:Y:S02]  /*2470*/  ULDC.64 UR12, c[0x0][0x210] ;  /* 0x00008400000c7ab9 */ /* 0x000fe40000000a00 */
[----:B01----:R-:W-:Y:S02]  /*2480*/  LEA R8, P1, R6, UR12, 0x1 ;  /* 0x0000000c06087c11 */ /* 0x003fe4000f8208ff */
[----:B------:R-:W-:-:S04]  /*2490*/  IADD3 R5, R7, R5, RZ ;  /* 0x0000000507057210 */ /* 0x000fc80007ffe0ff */
[----:B------:R-:W-:Y:S02]  /*24a0*/  LEA.HI.X R9, R6, UR13, R5, 0x1, P1 ;  /* 0x0000000d06097c11 */ /* 0x000fe400088f0c05 */
[----:B------:R-:W-:-:S05]  /*24b0*/  F2FP.BF16.F32.PACK_AB R5, R10, R26 ;  /* 0x0000001a0a05723e */ /* 0x000fca00000010ff */
[----:B------:R3:W-:Y:S02]  /*24c0*/  STG.E desc[UR8][R8.64], R5 ;  /* 0x0000000508007986 */ /* 0x0007e4000c101908 */
.L_x_2191:
[----:B------:R-:W-:Y:S05]  /*24d0*/  BSYNC B0 ;  /* 0x0000000000007941 */ /* 0x000fea0003800000 */
.L_x_2190:
[----:B------:R-:W4:Y:S01]  /*24e0*/  LDC R0, c[0x0][0x10] ;  /* 0x00000400ff007b82 */ /* 0x000f220000000800 */
[----:B------:R-:W-:Y:S02]  /*24f0*/  IADD3 R17, R17, 0x1, RZ ;  /* 0x0000000111117810 */ /* 0x000fe40007ffe0ff */
[----:B----4-:R-:W-:-:S04]  /*2500*/  IADD3 R21, R0, R21, RZ ;  /* 0x0000001500157210 */ /* 0x010fc80007ffe0ff */
[----:B------:R-:W-:-:S13]  /*2510*/  ISETP.GE.AND P1, PT, R21, UR4, PT ;  /* 0x0000000415007c0c */ /* 0x000fda000bf26270 */
[----:B------:R-:W-:Y:S05]  /*2520*/  @!P1 BRA `(.L_x_2192) ;  /* 0xffffffdc00289947 */ /* 0x000fea000383ffff */
[----:B------:R-:W-:Y:S05]  /*2530*/  EXIT ;  /* 0x000000000000794d */ /* 0x000fea0003800000 */
.L_x_2193:
        /* <DEDUP_REMOVED lines=12> */
.L_x_3292:


//--------------------- .text._Z35group_norm_nhwc_fwd_one_pass_kernelI11Bf16IOBf16WLi256ELi30ELi480EEv26Group_norm_nhwc_fwd_params --------------------------
	.section	.text._Z35group_norm_nhwc_fwd_one_pass_kernelI11Bf16IOBf16WLi256ELi30ELi480EEv26Group_norm_nhwc_fwd_params,"ax",@progbits
	.align	128
        .global         _Z35group_norm_nhwc_fwd_one_pass_kernelI11Bf16IOBf16WLi256ELi30ELi480EEv26Group_norm_nhwc_fwd_params
        .type           _Z35group_norm_nhwc_fwd_one_pass_kernelI11Bf16IOBf16WLi256ELi30ELi480EEv26Group_norm_nhwc_fwd_params,@function
        .size           _Z35group_norm_nhwc_fwd_one_pass_kernelI11Bf16IOBf16WLi256ELi30ELi480EEv26Group_norm_nhwc_fwd_params,(.L_x_3293 - _Z35group_norm_nhwc_fwd_one_pass_kernelI11Bf16IOBf16WLi256ELi30ELi480EEv26Group_norm_nhwc_fwd_params)
        .other          _Z35group_norm_nhwc_fwd_one_pass_kernelI11Bf16IOBf16WLi256ELi30ELi480EEv26Group_norm_nhwc_fwd_params,@"STO_CUDA_ENTRY STV_DEFAULT"
_Z35group_norm_nhwc_fwd_one_pass_kernelI11Bf16IOBf16WLi256ELi30ELi480EEv26Group_norm_nhwc_fwd_params:
.text._Z35group_norm_nhwc_fwd_one_pass_kernelI11Bf16IOBf16WLi256ELi30ELi480EEv26Group_norm_nhwc_fwd_params:
        /* <DEDUP_REMOVED lines=45> */
.L_x_2230:
[----:B0-----:R-:W0:Y:S01]  /*02d0*/  LDC R21, c[0x0][0x288] ;  /* 0x0000a200ff157b82 */ /* 0x001e220000000800 */
[----:B------:R-:W-:Y:S01]  /*02e0*/  IABS R20, R6 ;  /* 0x0000000600147213 */ /* 0x000fe20000000000 */
[----:B------:R-:W-:Y:S01]  /*02f0*/  ULDC.64 UR12, c[0x0][0x280] ;  /* 0x0000a000000c7ab9 */ /* 0x000fe20000000a00 */
[----:B------:R-:W-:-:S05]  /*0300*/  ULDC.64 UR14, c[0x0][0x278] ;  /* 0x00009e00000e7ab9 */ /* 0x000fca0000000a00 */
[----:B-1----:R-:W1:Y:S08]  /*0310*/  @P1 LDC.64 R28, c[0x0][0x220] ;  /* 0x00008800ff1c1b82 */ /* 0x002e700000000a00 */
[----:B------:R-:W2:Y:S01]  /*0320*/  @P2 LDC.64 R34, c[0x0][0x270] ;  /* 0x00009c00ff222b82 */ /* 0x000ea20000000a00 */
[----:B0-----:R-:W-:-:S07]  /*0330*/  IABS R18, R21 ;  /* 0x0000001500127213 */ /* 0x001fce0000000000 */
[----:B------:R-:W0:Y:S01]  /*0340*/  @P3 LDC.64 R24, c[0x0][0x270] ;  /* 0x00009c00ff183b82 */ /* 0x000e220000000a00 */
[----:B------:R-:W3:Y:S07]  /*0350*/  I2F.RP R15, R18 ;  /* 0x00000012000f7306 */ /* 0x000eee0000209400 */
[----:B------:R-:W4:Y:S08]  /*0360*/  @P2 LDC.64 R32, c[0x0][0x220] ;  /* 0x00008800ff202b82 */ /* 0x000f300000000a00 */
[----:B------:R-:W5:Y:S01]  /*0370*/  @P3 LDC.64 R30, c[0x0][0x220] ;  /* 0x00008800ff1e3b82 */ /* 0x000f620000000a00 */
[----:B---3--:R-:W3:Y:S07]  /*0380*/  MUFU.RCP R15, R15 ;  /* 0x0000000f000f7308 */ /* 0x008eee0000001000 */
[----:B------:R-:W5:Y:S01]  /*0390*/  @P4 LDC.64 R22, c[0x0][0x270] ;  /* 0x00009c00ff164b82 */ /* 0x000f620000000a00 */
[----:B0-----:R-:W-:-:S04]  /*03a0*/  @P3 IMAD R26, R11, R24, RZ ;  /* 0x000000180b1a3224 */ /* 0x001fc800078e02ff */
[----:B------:R-:W-:Y:S01]  /*03b0*/  @P3 IMAD R45, R4, R25, R26 ;  /* 0x00000019042d3224 */ /* 0x000fe200078e021a */
[----:B---3--:R-:W-:-:S04]  /*03c0*/  IADD3 R16, R15, 0xffffffe, RZ ;  /* 0x0ffffffe0f107810 */ /* 0x008fc80007ffe0ff */
[----:B------:R0:W3:Y:S02]  /*03d0*/  F2I.FTZ.U32.TRUNC.NTZ R17, R16 ;  /* 0x0000001000117305 */ /* 0x0000e4000021f000 */
[----:B0-----:R-:W-:Y:S02]  /*03e0*/  MOV R16, RZ ;  /* 0x000000ff00107202 */ /* 0x001fe40000000f00 */
[----:B---3--:R-:W-:-:S05]  /*03f0*/  IADD3 R19, RZ, -R17, RZ ;  /* 0x80000011ff137210 */ /* 0x008fca0007ffe0ff */
        /* <DEDUP_REMOVED lines=12> */
[----:B------:R-:W0:Y:S01]  /*04c0*/  LDC R18, c[0x0][0x294] ;  /* 0x0000a500ff127b82 */ /* 0x000e220000000800 */
        /* <DEDUP_REMOVED lines=10> */
[----:B0-----:R-:W-:Y:S01]  /*0570*/  IMAD R15, R18, UR7, R15 ;  /* 0x00000007120f7c24 */ /* 0x001fe2000f8e020f */
        /* <DEDUP_REMOVED lines=24> */
[----:B------:R-:W0:Y:S03]  /*0700*/  @P5 LDC.64 R20, c[0x0][0x270] ;  /* 0x00009c00ff145b82 */ /* 0x000e260000000a00 */
[----:B------:R-:W-:Y:S01]  /*0710*/  @P1 IADD3 R17, R17, R19, RZ ;  /* 0x0000001311111210 */ /* 0x000fe20007ffe0ff */
[----:B------:R-:W-:Y:S01]  /*0720*/  @P2 IMAD R19, R3, R35, R18 ;  /* 0x0000002303132224 */ /* 0x000fe200078e0212 */
[----:B-1----:R-:W-:-:S03]  /*0730*/  @P1 LEA R28, P6, R16, R28, 0x1 ;  /* 0x0000001c101c1211 */ /* 0x002fc600078c08ff */
[----:B------:R-:W1:Y:S01]  /*0740*/  @P4 LDC.64 R26, c[0x0][0x220] ;  /* 0x00008800ff1a4b82 */ /* 0x000e620000000a00 */
[----:B------:R-:W-:Y:S02]  /*0750*/  @P1 LEA.HI.X R29, R16, R29, R17, 0x1, P6 ;  /* 0x0000001d101d1211 */ /* 0x000fe400030f0c11 */
[----:B------:R-:W-:Y:S02]  /*0760*/  @P2 MOV R16, R48 ;  /* 0x0000003000102202 */ /* 0x000fe40000000f00 */
[----:B------:R-:W-:-:S03]  /*0770*/  @P2 MOV R17, R51 ;  /* 0x0000003300112202 */ /* 0x000fc60000000f00 */
[----:B------:R-:W-:Y:S01]  /*0780*/  @P2 IMAD.WIDE.U32 R34, R3, R34, R16 ;  /* 0x0000002203222225 */ /* 0x000fe200078e0010 */
[----:B------:R-:W-:Y:S02]  /*0790*/  @P3 MOV R16, R48 ;  /* 0x0000003000103202 */ /* 0x000fe40000000f00 */
[----:B------:R-:W-:Y:S02]  /*07a0*/  @P3 MOV R17, R51 ;  /* 0x0000003300113202 */ /* 0x000fe40000000f00 */
[----:B------:R-:W-:Y:S01]  /*07b0*/  @P2 IADD3 R35, R35, R19, RZ ;  /* 0x0000001323232210 */ /* 0x000fe20007ffe0ff */
[----:B0-----:R-:W-:Y:S01]  /*07c0*/  @P5 IMAD R36, R43, R20, RZ ;  /* 0x000000142b245224 */ /* 0x001fe200078e02ff */
[----:B----4-:R-:W-:Y:S01]  /*07d0*/  @P2 LEA R32, P6, R34, R32, 0x1 ;  /* 0x0000002022202211 */ /* 0x010fe200078c08ff */
[----:B------:R-:W-:Y:S01]  /*07e0*/  @P3 IMAD.WIDE.U32 R24, R4, R24, R16 ;  /* 0x0000001804183225 */ /* 0x000fe200078e0010 */
[----:B------:R-:W0:Y:S02]  /*07f0*/  @P5 LDC.64 R18, c[0x0][0x220] ;  /* 0x00008800ff125b82 */ /* 0x000e240000000a00 */
[----:B------:R-:W-:Y:S01]  /*0800*/  @P2 LEA.HI.X R33, R34, R33, R35, 0x1, P6 ;  /* 0x0000002122212211 */ /* 0x000fe200030f0c23 */
[----:B-----5:R-:W-:Y:S01]  /*0810*/  @P4 IMAD R34, R13, R22, RZ ;  /* 0x000000160d224224 */ /* 0x020fe200078e02ff */
[----:B------:R-:W-:Y:S01]  /*0820*/  @P3 IADD3 R25, R25, R45, RZ ;  /* 0x0000002d19193210 */ /* 0x000fe20007ffe0ff */
[----:B------:R-:W-:Y:S01]  /*0830*/  @P5 IMAD R21, R39, R21, R36 ;  /* 0x0000001527155224 */ /* 0x000fe200078e0224 */
[----:B------:R-:W-:Y:S01]  /*0840*/  @P3 LEA R30, P6, R24, R30, 0x1 ;  /* 0x0000001e181e3211 */ /* 0x000fe200078c08ff */
[----:B------:R-:W-:Y:S01]  /*0850*/  @P4 IMAD R43, R5, R23, R34 ;  /* 0x00000017052b4224 */ /* 0x000fe200078e0222 */
[----:B------:R-:W2:Y:S01]  /*0860*/  @P0 LDC.64 R16, c[0x0][0x270] ;  /* 0x00009c00ff100b82 */ /* 0x000ea20000000a00 */
[----:B------:R-:W-:-:S02]  /*0870*/  @P5 MOV R34, R48 ;  /* 0x0000003000225202 */ /* 0x000fc40000000f00 */
[----:B------:R-:W-:Y:S02]  /*0880*/  @P3 LEA.HI.X R31, R24, R31, R25, 0x1, P6 ;  /* 0x0000001f181f3211 */ /* 0x000fe400030f0c19 */
[----:B------:R-:W-:Y:S02]  /*0890*/  @P4 MOV R24, R48 ;  /* 0x0000003000184202 */ /* 0x000fe40000000f00 */
[-C--:B------:R-:W-:Y:S02]  /*08a0*/  @P4 MOV R25, R51.reuse ;  /* 0x0000003300194202 */ /* 0x080fe40000000f00 */
[----:B------:R-:W-:Y:S02]  /*08b0*/  @P5 MOV R35, R51 ;  /* 0x0000003300235202 */ /* 0x000fe40000000f00 */
[----:B------:R-:W-:Y:S01]  /*08c0*/  MOV R36, RZ ;  /* 0x000000ff00247202 */ /* 0x000fe20000000f00 */
[----:B------:R-:W-:Y:S02]  /*08d0*/  @P4 IMAD.WIDE.U32 R24, R5, R22, R24 ;  /* 0x0000001605184225 */ /* 0x000fe400078e0018 */
[----:B------:R-:W3:Y:S02]  /*08e0*/  @P0 LDC.64 R22, c[0x0][0x220] ;  /* 0x00008800ff160b82 */ /* 0x000ee40000000a00 */
[----:B------:R-:W-:Y:S01]  /*08f0*/  @P5 IMAD.WIDE.U32 R34, R39, R20, R34 ;  /* 0x0000001427225225 */ /* 0x000fe200078e0022 */
[----:B------:R-:W-:-:S02]  /*0900*/  @P4 IADD3 R20, R25, R43, RZ ;  /* 0x0000002b19144210 */ /* 0x000fc40007ffe0ff */
[----:B-1----:R-:W-:-:S04]  /*0910*/  @P4 LEA R26, P6, R24, R26, 0x1 ;  /* 0x0000001a181a4211 */ /* 0x002fc800078c08ff */
[----:B------:R-:W-:Y:S01]  /*0920*/  @P4 LEA.HI.X R27, R24, R27, R20, 0x1, P6 ;  /* 0x0000001b181b4211 */ /* 0x000fe200030f0c14 */
[----:B--2---:R-:W-:Y:S01]  /*0930*/  @P0 IMAD R41, R41, R16, RZ ;  /* 0x0000001029290224 */ /* 0x004fe200078e02ff */
[----:B------:R-:W-:Y:S02]  /*0940*/  @P5 IADD3 R20, R35, R21, RZ ;  /* 0x0000001523145210 */ /* 0x000fe40007ffe0ff */
[----:B0-----:R-:W-:Y:S01]  /*0950*/  @P5 LEA R18, P6, R34, R18, 0x1 ;  /* 0x0000001222125211 */ /* 0x001fe200078c08ff */
[----:B------:R-:W-:Y:S01]  /*0960*/  @P0 IMAD R41, R38, R17, R41 ;  /* 0x0000001126290224 */ /* 0x000fe200078e0229 */
[----:B------:R-:W-:Y:S02]  /*0970*/  @P0 MOV R21, R51 ;  /* 0x0000003300150202 */ /* 0x000fe40000000f00 */
[----:B------:R-:W-:Y:S02]  /*0980*/  @P5 LEA.HI.X R19, R34, R19, R20, 0x1, P6 ;  /* 0x0000001322135211 */ /* 0x000fe400030f0c14 */
[----:B------:R-:W-:-:S02]  /*0990*/  @P0 MOV R20, R48 ;  /* 0x0000003000140202 */ /* 0x000fc40000000f00 */
[----:B------:R-:W-:Y:S01]  /*09a0*/  IADD3 R35, R15, 0xc0, RZ ;  /* 0x000000c00f237810 */ /* 0x000fe20007ffe0ff */
[----:B------:R0:W2:Y:S02]  /*09b0*/  @P5 LDG.E R36, desc[UR8][R18.64] ;  /* 0x0000000812245981 */ /* 0x0000a4000c1e1900 */
[----:B------:R-:W-:Y:S01]  /*09c0*/  @P0 IMAD.WIDE.U32 R16, R38, R16, R20 ;  /* 0x0000001026100225 */ /* 0x000fe200078e0014 */
[----:B------:R-:W-:Y:S02]  /*09d0*/  ISETP.GE.U32.AND P6, PT, R35, UR14, PT ;  /* 0x0000000e23007c0c */ /* 0x000fe4000bfc6070 */
[----:B------:R-:W-:Y:S02]  /*09e0*/  SHF.R.S32.HI R43, RZ, 0x1f, R35 ;  /* 0x0000001fff2b7819 */ /* 0x000fe40000011423 */
[----:B------:R-:W-:Y:S02]  /*09f0*/  @P0 IADD3 R17, R17, R41, RZ ;  /* 0x0000002911110210 */ /* 0x000fe40007ffe0ff */
[----:B---3--:R-:W-:-:S02]  /*0a00*/  @P0 LEA R22, P5, R16, R22, 0x1 ;  /* 0x0000001610160211 */ /* 0x008fc400078a08ff */
        /* <DEDUP_REMOVED lines=10> */
[----:B------:R-:W3:Y:S05]  /*0ab0*/  @P2 LDG.E R38, desc[UR8][R32.64] ;  /* 0x0000000820262981 */ /* 0x000eea000c1e1900 */
[----:B------:R-:W4:Y:S01]  /*0ac0*/  @P1 LDG.E R40, desc[UR8][R28.64] ;  /* 0x000000081c281981 */ /* 0x000f22000c1e1900 */
[----:B------:R-:W5:Y:S01]  /*0ad0*/  @!P5 LDC.64 R20, c[0x0][0x270] ;  /* 0x00009c00ff14db82 */ /* 0x000f620000000a00 */
[----:B------:R-:W-:Y:S02]  /*0ae0*/  MOV R42, RZ ;  /* 0x000000ff002a7202 */ /* 0x000fe40000000f00 */
[----:B------:R-:W2:Y:S04]  /*0af0*/  @P3 LDG.E R41, desc[UR8][R30.64] ;  /* 0x000000081e293981 */ /* 0x000ea8000c1e1900 */
[----:B------:R1:W2:Y:S01]  /*0b00*/  @P4 LDG.E R42, desc[UR8][R26.64] ;  /* 0x000000081a2a4981 */ /* 0x0002a2000c1e1900 */
[----:B------:R-:W5:Y:S08]  /*0b10*/  @P6 LDC.64 R16, c[0x0][0x220] ;  /* 0x00008800ff106b82 */ /* 0x000f700000000a00 */
[----:B0-----:R-:W0:Y:S01]  /*0b20*/  @!P5 LDC.64 R18, c[0x0][0x220] ;  /* 0x00008800ff12db82 */ /* 0x001e220000000a00 */
[----:B-1----:R-:W-:Y:S01]  /*0b30*/  @P6 IMAD R34, R43, R24, RZ ;  /* 0x000000182b226224 */ /* 0x002fe200078e02ff */
[----:B------:R-:W-:-:S02]  /*0b40*/  MOV R43, RZ ;  /* 0x000000ff002b7202 */ /* 0x000fc40000000f00 */
[----:B------:R-:W-:Y:S02]  /*0b50*/  @P6 MOV R26, R48 ;  /* 0x00000030001a6202 */ /* 0x000fe40000000f00 */
[----:B------:R-:W-:Y:S01]  /*0b60*/  @P6 MOV R27, R51 ;  /* 0x00000033001b6202 */ /* 0x000fe20000000f00 */
[----:B------:R-:W-:Y:S01]  /*0b70*/  @P6 IMAD R33, R35, R25, R34 ;  /* 0x0000001923216224 */ /* 0x000fe200078e0222 */
[----:B------:R1:W2:Y:S01]  /*0b80*/  @P0 LDG.E R43, desc[UR8][R22.64] ;  /* 0x00000008162b0981 */ /* 0x0002a2000c1e1900 */
        /* <DEDUP_REMOVED lines=19> */
[----:B---3--:R-:W-:-:S04]  /*0cc0*/  PRMT R20, R38, 0x7632, R20 ;  /* 0x0000763226147816 */ /* 0x008fc80000000014 */
[----:B------:R-:W-:Y:S02]  /*0cd0*/  SHF.L.U32 R23, R20, 0x10, RZ ;  /* 0x0000001014177819 */ /* 0x000fe400000006ff */
[----:B----4-:R-:W-:-:S04]  /*0ce0*/  PRMT R20, R40, 0x7632, R20 ;  /* 0x0000763228147816 */ /* 0x010fc80000000014 */
[----:B------:R-:W-:Y:S02]  /*0cf0*/  SHF.L.U32 R21, R20, 0x10, RZ ;  /* 0x0000001014157819 */ /* 0x000fe400000006ff */
[----:B--2---:R-:W-:Y:S02]  /*0d00*/  PRMT R24, R41, 0x7632, R24 ;  /* 0x0000763229187816 */ /* 0x004fe40000000018 */
        /* <DEDUP_REMOVED lines=130> */
.L_x_2195:
[----:B------:R-:W-:Y:S05]  /*1530*/  BSYNC B0 ;  /* 0x0000000000007941 */ /* 0x000fea0003800000 */
.L_x_2194:
        /* <DEDUP_REMOVED lines=33> */
.L_x_2198:
[----:B-1----:R-:W2:Y:S04]  /*1750*/  LDG.E.STRONG.GPU R18, desc[UR8][R16.64] ;  /* 0x0000000810127981 */ /* 0x002ea8000c1ef900 */
[----:B--2---:R-:W-:Y:S01]  /*1760*/  CCTL.IVALL ;  /* 0x00000000ff00798f */ /* 0x004fe20002000000 */
[----:B------:R-:W-:Y:S05]  /*1770*/  YIELD ;  /* 0x0000000000007946 */ /* 0x000fea0003800000 */
[----:B------:R-:W-:-:S13]  /*1780*/  ISETP.NE.AND P0, PT, R18, R33, PT ;  /* 0x000000211200720c */ /* 0x000fda0003f05270 */
[----:B------:R-:W-:Y:S05]  /*1790*/  @P0 BRA `(.L_x_2198) ;  /* 0xfffffffc00ec0947 */ /* 0x000fea000383ffff */
.L_x_2197:
        /* <DEDUP_REMOVED lines=17> */
.L_x_2202:
        /* <DEDUP_REMOVED lines=115> */
.L_x_2201:
        /* <DEDUP_REMOVED lines=61> */
.L_x_2203:
[----:B------:R-:W-:-:S13]  /*23b0*/  ISETP.NE.OR P0, PT, R31, RZ, P0 ;  /* 0x000000ff1f00720c */ /* 0x000fda0000705670 */
[----:B------:R-:W-:Y:S05]  /*23c0*/  @!P0 BRA `(.L_x_2199) ;  /* 0x00000000007c8947 */ /* 0x000fea0003800000 */
.L_x_2200:
        /* <DEDUP_REMOVED lines=31> */
.L_x_2199:
        /* <DEDUP_REMOVED lines=11> */
.L_x_2205:
[----:B------:R-:W-:Y:S05]  /*2670*/  BSYNC B0 ;  /* 0x0000000000007941 */ /* 0x000fea0003800000 */
.L_x_2204:
        /* <DEDUP_REMOVED lines=16> */
.L_x_2196:
        /* <DEDUP_REMOVED lines=19> */
[----:B------:R-:W-:Y:S01]  /*28b0*/  BAR.SYNC.DEFER_BLOCKING 0x0 ;  /* 0x0000000000007b1d */ /* 0x000fe20000010000 */
[----:B0-----:R-:W-:Y:S01]  /*28c0*/  HFMA2.MMA R24, -RZ, RZ, 1.875, 0 ;  /* 0x3f800000ff187435 */ /* 0x001fe200000001ff */
[----:B------:R-:W-:-:S06]  /*28d0*/  ISETP.NE.AND P6, PT, RZ, UR10, PT ;  /* 0x0000000aff007c0c */ /* 0x000fcc000bfc5270 */
[----:B-1----:R-:W0:Y:S01]  /*28e0*/  LDC R32, c[0x0][0x294] ;  /* 0x0000a500ff207b82 */ /* 0x002e220000000800 */
[----:B------:R-:W2:Y:S04]  /*28f0*/  LDG.E.U16 R46, desc[UR8][R30.64] ;  /* 0x000000081e2e7981 */ /* 0x000ea8000c1e1500 */
[----:B------:R-:W3:Y:S04]  /*2900*/  LDG.E.U16 R52, desc[UR8][R30.64+0x2] ;  /* 0x000002081e347981 */ /* 0x000ee8000c1e1500 */
[----:B------:R-:W4:Y:S04]  /*2910*/  LDG.E.U16 R37, desc[UR8][R34.64] ;  /* 0x0000000822257981 */ /* 0x000f28000c1e1500 */
[----:B------:R1:W5:Y:S01]  /*2920*/  LDG.E.U16 R53, desc[UR8][R34.64+0x2] ;  /* 0x0000020822357981 */ /* 0x000362000c1e1500 */
[----:B------:R-:W-:-:S02]  /*2930*/  SHF.L.U32 R40, R40, 0x10, RZ ;  /* 0x0000001028287819 */ /* 0x000fc400000006ff */
[----:B------:R-:W-:Y:S01]  /*2940*/  SHF.L.U32 R38, R38, 0x10, RZ ;  /* 0x0000001026267819 */ /* 0x000fe200000006ff */
[----:B------:R-:W0:Y:S01]  /*2950*/  LDS.64 R18, [UR5+0x90] ;  /* 0x00009005ff127984 */ /* 0x000e220008000a00 */
[----:B-1----:R-:W-:Y:S01]  /*2960*/  SHF.L.U32 R34, R47, 0x10, RZ ;  /* 0x000000102f227819 */ /* 0x002fe200000006ff */
[----:B0-----:R-:W-:-:S04]  /*2970*/  FMUL.FTZ R29, R18, UR6 ;  /* 0x00000006121d7c20 */ /* 0x001fc80008410000 */
[----:B------:R-:W-:Y:S01]  /*2980*/  FMUL.FTZ R18, R29, R29 ;  /* 0x0000001d1d127220 */ /* 0x000fe20000410000 */
[----:B------:R-:W-:-:S03]  /*2990*/  FADD.FTZ R35, R38, -R29 ;  /* 0x8000001d26237221 */ /* 0x000fc60000010000 */
[----:B------:R-:W-:-:S05]  /*29a0*/  FFMA.FTZ R18, R19, UR6, -R18 ;  /* 0x0000000613127c23 */ /* 0x000fca0008010812 */
[----:B------:R-:W-:-:S13]  /*29b0*/  FSETP.GTU.FTZ.AND P0, PT, R18, RZ, PT ;  /* 0x000000ff1200720b */ /* 0x000fda0003f1c000 */
[----:B------:R-:W0:Y:S02]  /*29c0*/  @P0 LDC R17, c[0x0][0x238] ;  /* 0x00008e00ff110b82 */ /* 0x000e240000000800 */
[----:B0-----:R-:W-:Y:S01]  /*29d0*/  @P0 FADD.FTZ R18, R18, R17 ;  /* 0x0000001112120221 */ /* 0x001fe20000010000 */
[----:B------:R-:W-:Y:S01]  /*29e0*/  IMAD.WIDE.U32 R16, R0, -0x77777777, RZ ;  /* 0x8888888900107825 */ /* 0x000fe200078e00ff */
[----:B------:R-:W-:Y:S02]  /*29f0*/  SHF.L.U32 R16, R28, 0x10, RZ ;  /* 0x000000101c107819 */ /* 0x000fe400000006ff */
[----:B------:R-:W0:Y:S02]  /*2a00*/  @P0 MUFU.RSQ R24, R18 ;  /* 0x0000001200180308 */ /* 0x000e240000001400 */
[----:B------:R-:W-:Y:S01]  /*2a10*/  SHF.R.U32.HI R33, RZ, 0x3, R17 ;  /* 0x00000003ff217819 */ /* 0x000fe20000011611 */
[----:B------:R-:W-:Y:S01]  /*2a20*/  FADD.FTZ R19, -R29, R16 ;  /* 0x000000101d137221 */ /* 0x000fe20000010100 */
[----:B------:R-:W-:-:S03]  /*2a30*/  FADD.FTZ R17, R40, -R29 ;  /* 0x8000001d28117221 */ /* 0x000fc60000010000 */
[-C--:B0-----:R-:W-:Y:S01]  /*2a40*/  FMUL.FTZ R19, R19, R24.reuse ;  /* 0x0000001813137220 */ /* 0x081fe20000410000 */
[----:B------:R-:W-:Y:S01]  /*2a50*/  FMUL.FTZ R17, R17, R24 ;  /* 0x0000001811117220 */ /* 0x000fe20000410000 */
[----:B--2---:R-:W-:Y:S02]  /*2a60*/  SHF.L.U32 R25, R46, 0x10, RZ ;  /* 0x000000102e197819 */ /* 0x004fe400000006ff */
[----:B---3--:R-:W-:Y:S02]  /*2a70*/  SHF.L.U32 R28, R52, 0x10, RZ ;  /* 0x00000010341c7819 */ /* 0x008fe400000006ff */
[----:B----4-:R-:W-:Y:S01]  /*2a80*/  SHF.L.U32 R30, R37, 0x10, RZ ;  /* 0x00000010251e7819 */ /* 0x010fe200000006ff */
[----:B------:R-:W-:Y:S01]  /*2a90*/  FADD.FTZ R37, -R29, R34 ;  /* 0x000000221d257221 */ /* 0x000fe20000010100 */
[----:B-----5:R-:W-:-:S03]  /*2aa0*/  SHF.L.U32 R31, R53, 0x10, RZ ;  /* 0x00000010351f7819 */ /* 0x020fc600000006ff */
[----:B------:R-:W-:Y:S02]  /*2ab0*/  FFMA.FTZ R47, R25, R17, R30 ;  /* 0x00000011192f7223 */ /* 0x000fe4000001001e */
        /* <DEDUP_REMOVED lines=12> */
.L_x_2206:
        /* <DEDUP_REMOVED lines=14> */
.L_x_2208:
[----:B------:R-:W-:Y:S05]  /*2c60*/  BSYNC B0 ;  /* 0x0000000000007941 */ /* 0x000fea0003800000 */
.L_x_2207:
        /* <DEDUP_REMOVED lines=17> */
.L_x_2209:
        /* <DEDUP_REMOVED lines=14> */
.L_x_2211:
[----:B------:R-:W-:Y:S05]  /*2e60*/  BSYNC B0 ;  /* 0x0000000000007941 */ /* 0x000fea0003800000 */
.L_x_2210:
[----:B------:R-:W-:Y:S01]  /*2e70*/  FADD.FTZ R15, R34, -R29 ;  /* 0x8000001d220f7221 */ /* 0x000fe20000010000 */
        /* <DEDUP_REMOVED lines=21> */
.L_x_2212:
        /* <DEDUP_REMOVED lines=14> */
.L_x_2214:
[----:B------:R-:W-:Y:S05]  /*30b0*/  BSYNC B0 ;  /* 0x0000000000007941 */ /* 0x000fea0003800000 */
.L_x_2213:
[-C--:B------:R-:W-:Y:S01]  /*30c0*/  FMUL.FTZ R35, R35, R24.reuse ;  /* 0x0000001823237220 */ /* 0x080fe20000410000 */
[----:B------:R-:W-:Y:S01]  /*30d0*/  FMUL.FTZ R37, R37, R24 ;  /* 0x0000001825257220 */ /* 0x000fe20000410000 */
[----:B------:R-:W-:Y:S02]  /*30e0*/  SHF.L.U32 R36, R36, 0x10, RZ ;  /* 0x0000001024247819 */ /* 0x000fe400000006ff */
[----:B-1----:R-:W-:Y:S01]  /*30f0*/  IADD3 R15, R27, 0x80, RZ ;  /* 0x000000801b0f7810 */ /* 0x002fe20007ffe0ff */
        /* <DEDUP_REMOVED lines=13> */
.L_x_2215:
        /* <DEDUP_REMOVED lines=14> */
.L_x_2217:
[----:B------:R-:W-:Y:S05]  /*32b0*/  BSYNC B0 ;  /* 0x0000000000007941 */ /* 0x000fea0003800000 */
.L_x_2216:
        /* <DEDUP_REMOVED lines=18> */
[C---:B------:R-:W-:Y:S01]  /*33e0*/  ISETP.LT.U32.AND P5, PT, R0.reuse, 0x1e0, !P5 ;  /* 0x000001e00000780c */ /* 0x040fe20006fa1070 */
        /* <DEDUP_REMOVED lines=13> */
.L_x_2218:
        /* <DEDUP_REMOVED lines=14> */
.L_x_2220:
[----:B------:R-:W-:Y:S05]  /*35a0*/  BSYNC B0 ;  /* 0x0000000000007941 */ /* 0x000fea0003800000 */
.L_x_2219:
        /* <DEDUP_REMOVED lines=17> */
.L_x_2221:
        /* <DEDUP_REMOVED lines=10> */
[----:B0-----:R-:W-:-:S02]  /*3760*/  LEA R18, P0, R16, UR14, 0x1 ;  /* 0x0000000e10127c11 */ /* 0x001fc4000f8008ff */
[----:B------:R-:W-:-:S04]  /*3770*/  IADD3 R23, R17, R23, RZ ;  /* 0x0000001711177210 */ /* 0x000fc80007ffe0ff */
[----:B------:R-:W-:-:S05]  /*3780*/  LEA.HI.X R19, R16, UR15, R23, 0x1, P0 ;  /* 0x0000000f10137c11 */ /* 0x000fca00080f0c17 */
[----:B------:R1:W-:Y:S02]  /*3790*/  STG.E desc[UR8][R18.64], R35 ;  /* 0x0000002312007986 */ /* 0x0003e4000c101908 */
.L_x_2223:
[----:B------:R-:W-:Y:S05]  /*37a0*/  BSYNC B0 ;  /* 0x0000000000007941 */ /* 0x000fea0003800000 */
.L_x_2222:
        /* <DEDUP_REMOVED lines=16> */
[C-C-:B------:R-:W-:Y:S01]  /*38b0*/  FFMA.FTZ R17, R25.reuse, R17, R30.reuse ;  /* 0x0000001119117223 */ /* 0x140fe2000001001e */
[C---:B------:R-:W-:Y:S01]  /*38c0*/  ISETP.GT.U32.OR P5, PT, R0.reuse, 0x1df, P5 ;  /* 0x000001df0000780c */ /* 0x040fe20002fa4470 */
[----:B------:R-:W-:Y:S01]  /*38d0*/  FFMA.FTZ R25, R25, R21, R30 ;  /* 0x0000001519197223 */ /* 0x000fe2000001001e */
[----:B------:R-:W-:Y:S01]  /*38e0*/  ISETP.LT.U32.AND P0, PT, R0, 0x1e0, !P0 ;  /* 0x000001e00000780c */ /* 0x000fe20004701070 */
[C-C-:B------:R-:W-:Y:S01]  /*38f0*/  FFMA.FTZ R16, R28.reuse, R29, R31.reuse ;  /* 0x0000001d1c107223 */ /* 0x140fe2000001001f */
[----:B------:R-:W-:Y:S01]  /*3900*/  FFMA.FTZ R24, R28, R24, R31 ;  /* 0x000000181c187223 */ /* 0x000fe2000001001f */
[----:B------:R-:W-:Y:S10]  /*3910*/  @!P6 BRA `(.L_x_2224) ;  /* 0x000000000028e947 */ /* 0x000ff40003800000 */
        /* <DEDUP_REMOVED lines=10> */
.L_x_2224:
        /* <DEDUP_REMOVED lines=14> */
.L_x_2226:
[----:B------:R-:W-:Y:S05]  /*3aa0*/  BSYNC B0 ;  /* 0x0000000000007941 */ /* 0x000fea0003800000 */
.L_x_2225:
        /* <DEDUP_REMOVED lines=11> */
.L_x_2227:
        /* <DEDUP_REMOVED lines=13> */
.L_x_2229:
[----:B------:R-:W-:Y:S05]  /*3c30*/  BSYNC B0 ;  /* 0x0000000000007941 */ /* 0x000fea0003800000 */
.L_x_2228:
[----:B------:R-:W2:Y:S01]  /*3c40*/  LDC R15, c[0x0][0x10] ;  /* 0x00000400ff0f7b82 */ /* 0x000ea20000000800 */
[----:B------:R-:W-:Y:S02]  /*3c50*/  IADD3 R8, R8, 0x1, RZ ;  /* 0x0000000108087810 */ /* 0x000fe40007ffe0ff */
[----:B--2---:R-:W-:-:S04]  /*3c60*/  IADD3 R6, R15, R6, RZ ;  /* 0x000000060f067210 */ /* 0x004fc80007ffe0ff */
[----:B------:R-:W-:-:S13]  /*3c70*/  ISETP.GE.AND P0, PT, R6, UR4, PT ;  /* 0x0000000406007c0c */ /* 0x000fda000bf06270 */
[----:B------:R-:W-:Y:S05]  /*3c80*/  @!P0 BRA `(.L_x_2230) ;  /* 0xffffffc400908947 */ /* 0x000fea000383ffff */
[----:B------:R-:W-:Y:S05]  /*3c90*/  EXIT ;  /* 0x000000000000794d */ /* 0x000fea0003800000 */
.L_x_2231:
        /* <DEDUP_REMOVED lines=14> */
.L_x_3293:


//--------------------- .text._Z35group_norm_nhwc_fwd_one_pass_kernelI11Bf16IOBf16WLi512ELi30ELi480EEv26Group_norm_nhwc_fwd_params --------------------------
	.section	.text._Z35group_norm_nhwc_fwd_one_pass_kernelI11Bf16IOBf16WLi512ELi30ELi480EEv26Group_norm_nhwc_fwd_params,"ax",@progbits
	.align	128
        .global         _Z35group_norm_nhwc_fwd_one_pass_kernelI11Bf16IOBf16WLi512ELi30ELi480EEv26Group_norm_nhwc_fwd_params
        .type           _Z35group_norm_nhwc_fwd_one_pass_kernelI11Bf16IOBf16WLi512ELi30ELi480EEv26Group_norm_nhwc_fwd_params,@function
        .size           _Z35group_norm_nhwc_fwd_one_pass_kernelI11Bf16IOBf16WLi512ELi30ELi480EEv26Group_norm_nhwc_fwd_params,(.L_x_3294 - _Z35group_norm_nhwc_fwd_one_pass_kernelI11Bf16IOBf16WLi512ELi30ELi480EEv26Group_norm_nhwc_fwd_params)
        .other          _Z35group_norm_nhwc_fwd_one_pass_kernelI11Bf16IOBf16WLi512ELi30ELi480EEv26Group_norm_nhwc_fwd_params,@"STO_CUDA_ENTRY STV_DEFAULT"
_Z35group_norm_nhwc_fwd_one_pass_kernelI11Bf16IOBf16WLi512ELi30ELi480EEv26Group_norm_nhwc_fwd_params:
.text._Z35group_norm_nhwc_fwd_one_pass_kernelI11Bf16IOBf16WLi512ELi30ELi480EEv26Group_norm_nhwc_fwd_params:
        /* <DEDUP_REMOVED lines=48> */
.L_x_2289:
[----:B------:R-:W0:Y:S01]  /*0300*/  LDC R33, c[0x0][0x288] ;  /* 0x0000a200ff217b82 */ /* 0x000e220000000800 */
[----:B------:R-:W-:Y:S01]  /*0310*/  ULDC.64 UR14, c[0x0][0x278] ;  /* 0x00009e00000e7ab9 */ /* 0x000fe20000000a00 */
[----:B------:R-:W-:Y:S01]  /*0320*/  ULDC.64 UR12, c[0x0][0x280] ;  /* 0x0000a000000c7ab9 */ /* 0x000fe20000000a00 */
[----:B------:R-:W-:Y:S02]  /*0330*/  ISETP.GE.U32.AND P3, PT, R9, UR14, PT ;  /* 0x0000000e09007c0c */ /* 0x000fe4000bf66070 */
[----:B------:R-:W-:Y:S02]  /*0340*/  ISETP.GE.U32.AND P6, PT, R11, UR14, PT ;  /* 0x0000000e0b007c0c */ /* 0x000fe4000bfc6070 */
[----:B------:R-:W-:Y:S01]  /*0350*/  ISETP.GE.AND.EX P3, PT, R25, UR15, PT, P3 ;  /* 0x0000000f19007c0c */ /* 0x000fe2000bf66330 */
[----:B------:R-:W1:Y:S01]  /*0360*/  @P0 LDC.64 R40, c[0x0][0x220] ;  /* 0x00008800ff280b82 */ /* 0x000e620000000a00 */
[----:B------:R-:W-:Y:S02]  /*0370*/  SHF.R.S32.HI R49, RZ, 0x1f, R13 ;  /* 0x0000001fff317819 */ /* 0x000fe4000001140d */
[----:B------:R-:W-:-:S02]  /*0380*/  ISETP.LT.U32.AND P3, PT, R0, 0x1e0, !P3 ;  /* 0x000001e00000780c */ /* 0x000fc40005f61070 */
[----:B0-----:R-:W-:-:S11]  /*0390*/  IABS R29, R33 ;  /* 0x00000021001d7213 */ /* 0x001fd60000000000 */
[----:B------:R-:W0:Y:S01]  /*03a0*/  @P3 LDC.64 R38, c[0x0][0x270] ;  /* 0x00009c00ff263b82 */ /* 0x000e220000000a00 */
[----:B------:R-:W2:Y:S07]  /*03b0*/  I2F.RP R24, R29 ;  /* 0x0000001d00187306 */ /* 0x000eae0000209400 */
[----:B------:R-:W3:Y:S01]  /*03c0*/  @P3 LDC.64 R42, c[0x0][0x220] ;  /* 0x00008800ff2a3b82 */ /* 0x000ee20000000a00 */
[----:B--2---:R-:W2:Y:S02]  /*03d0*/  MUFU.RCP R24, R24 ;  /* 0x0000001800187308 */ /* 0x004ea40000001000 */
[----:B--2---:R-:W-:-:S06]  /*03e0*/  IADD3 R26, R24, 0xffffffe, RZ ;  /* 0x0ffffffe181a7810 */ /* 0x004fcc0007ffe0ff */
[----:B------:R2:W4:Y:S02]  /*03f0*/  F2I.FTZ.U32.TRUNC.NTZ R27, R26 ;  /* 0x0000001a001b7305 */ /* 0x000524000021f000 */
        /* <DEDUP_REMOVED lines=39> */
[----:B------:R-:W-:Y:S01]  /*0670*/  ISETP.GE.AND.EX P6, PT, R29, UR15, PT, P6 ;  /* 0x0000000f1d007c0c */ /* 0x000fe2000bfc6360 */
[----:B------:R-:W-:Y:S01]  /*0680*/  IMAD.IADD R71, R73, 0x1, R71 ;  /* 0x0000000149477824 */ /* 0x000fe200078e0247 */
[----:B------:R-:W-:-:S02]  /*0690*/  @P0 MOV R70, R72 ;  /* 0x0000004800460202 */ /* 0x000fc40000000f00 */
[----:B------:R-:W-:Y:S01]  /*06a0*/  ISETP.GE.AND.EX P2, PT, R31, UR15, PT, P2 ;  /* 0x0000000f1f007c0c */ /* 0x000fe2000bf46320 */
[-C--:B--2---:R-:W-:Y:S01]  /*06b0*/  @P0 IMAD R24, R5, R32.reuse, RZ ;  /* 0x0000002005180224 */ /* 0x084fe200078e02ff */
[----:B------:R-:W-:Y:S01]  /*06c0*/  ISETP.GT.U32.OR P6, PT, R0, 0x1df, P6 ;  /* 0x000001df0000780c */ /* 0x000fe200037c4470 */
[C---:B------:R-:W-:Y:S01]  /*06d0*/  @P0 IMAD.WIDE.U32 R34, R2.reuse, R32, R70 ;  /* 0x0000002002220225 */ /* 0x040fe200078e0046 */
[----:B------:R-:W-:Y:S02]  /*06e0*/  @P3 MOV R36, R72 ;  /* 0x0000004800243202 */ /* 0x000fe40000000f00 */
[----:B------:R-:W-:Y:S01]  /*06f0*/  @P3 MOV R37, R71 ;  /* 0x0000004700253202 */ /* 0x000fe20000000f00 */
[----:B------:R-:W-:Y:S01]  /*0700*/  @P0 IMAD R33, R2, R33, R24 ;  /* 0x0000002102210224 */ /* 0x000fe200078e0218 */
[----:B------:R-:W-:Y:S01]  /*0710*/  ISETP.GT.U32.OR P2, PT, R0, 0x1df, P2 ;  /* 0x000001df0000780c */ /* 0x000fe20001744470 */
[----:B0-----:R-:W-:Y:S01]  /*0720*/  @P3 IMAD R24, R25, R38, RZ ;  /* 0x0000002619183224 */ /* 0x001fe200078e02ff */
[----:B-1----:R-:W-:Y:S01]  /*0730*/  @P0 LEA R32, P4, R34, R40, 0x1 ;  /* 0x0000002822200211 */ /* 0x002fe200078808ff */
[----:B------:R-:W-:-:S04]  /*0740*/  @P3 IMAD.WIDE.U32 R36, R9, R38, R36 ;  /* 0x0000002609243225 */ /* 0x000fc800078e0024 */
[----:B------:R-:W-:Y:S01]  /*0750*/  @P3 IMAD R39, R9, R39, R24 ;  /* 0x0000002709273224 */ /* 0x000fe200078e0218 */
[----:B------:R-:W-:Y:S01]  /*0760*/  @P0 IADD3 R24, R35, R33, RZ ;  /* 0x0000002123180210 */ /* 0x000fe20007ffe0ff */
[----:B------:R-:W0:Y:S01]  /*0770*/  @!P6 LDC.64 R52, c[0x0][0x270] ;  /* 0x00009c00ff34eb82 */ /* 0x000e220000000a00 */
[----:B----4-:R-:W-:Y:S02]  /*0780*/  @!P1 IMAD R26, R27, R44, RZ ;  /* 0x0000002c1b1a9224 */ /* 0x010fe400078e02ff */
[----:B------:R-:W-:Y:S02]  /*0790*/  @P0 LEA.HI.X R33, R34, R41, R24, 0x1, P4 ;  /* 0x0000002922210211 */ /* 0x000fe400020f0c18 */
[----:B------:R-:W-:Y:S01]  /*07a0*/  @P3 IADD3 R24, R37, R39, RZ ;  /* 0x0000002725183210 */ /* 0x000fe20007ffe0ff */
[----:B------:R-:W-:Y:S01]  /*07b0*/  @!P1 IMAD R39, R10, R45, R26 ;  /* 0x0000002d0a279224 */ /* 0x000fe200078e021a */
[----:B---3--:R-:W-:Y:S01]  /*07c0*/  @P3 LEA R34, P5, R36, R42, 0x1 ;  /* 0x0000002a24223211 */ /* 0x008fe200078a08ff */
        /* <DEDUP_REMOVED lines=25> */
[----:B------:R-:W-:-:S03]  /*0960*/  @!P2 MOV R40, R72 ;  /* 0x000000480028a202 */ /* 0x000fc60000000f00 */
[----:B------:R-:W-:Y:S02]  /*0970*/  @!P2 IMAD.MOV.U32 R41, RZ, RZ, R71 ;  /* 0x000000ffff29a224 */ /* 0x000fe400078e0047 */
[C---:B------:R-:W-:Y:S01]  /*0980*/  @!P2 IMAD R43, R12.reuse, R55, R26 ;  /* 0x000000370c2ba224 */ /* 0x040fe200078e021a */
[----:B------:R-:W-:Y:S01]  /*0990*/  MOV R26, RZ ;  /* 0x000000ff001a7202 */ /* 0x000fe20000000f00 */
[----:B------:R-:W-:Y:S01]  /*09a0*/  @!P2 IMAD.WIDE.U32 R40, R12, R54, R40 ;  /* 0x000000360c28a225 */ /* 0x000fe200078e0028 */
[----:B------:R-:W-:Y:S02]  /*09b0*/  ISETP.GT.U32.OR P5, PT, R0, 0x1df, P5 ;  /* 0x000001df0000780c */ /* 0x000fe40002fa4470 */
[----:B------:R-:W-:Y:S02]  /*09c0*/  @!P6 IADD3 R28, R35, R37, RZ ;  /* 0x00000025231ce210 */ /* 0x000fe40007ffe0ff */
[----:B---3--:R-:W-:Y:S01]  /*09d0*/  @!P6 LEA R36, P3, R34, R44, 0x1 ;  /* 0x0000002c2224e211 */ /* 0x008fe200078608ff */
[----:B------:R-:W3:Y:S01]  /*09e0*/  @!P1 LDG.E R26, desc[UR8][R38.64] ;  /* 0x00000008261a9981 */ /* 0x000ee2000c1e1900 */
[----:B------:R-:W-:-:S02]  /*09f0*/  @!P2 IADD3 R30, R41, R43, RZ ;  /* 0x0000002b291ea210 */ /* 0x000fc40007ffe0ff */
[----:B------:R-:W-:Y:S02]  /*0a00*/  @!P6 LEA.HI.X R37, R34, R45, R28, 0x1, P3 ;  /* 0x0000002d2225e211 */ /* 0x000fe400018f0c1c */
[C---:B--2---:R-:W-:Y:S01]  /*0a10*/  @!P2 LEA R34, P1, R40.reuse, R56, 0x1 ;  /* 0x000000382822a211 */ /* 0x044fe200078208ff */
[----:B------:R-:W1:Y:S01]  /*0a20*/  @!P4 LDC.64 R44, c[0x0][0x220] ;  /* 0x00008800ff2ccb82 */ /* 0x000e620000000a00 */
[----:B------:R-:W-:Y:S02]  /*0a30*/  SHF.R.S32.HI R53, RZ, 0x1f, R15 ;  /* 0x0000001fff357819 */ /* 0x000fe4000001140f */
[----:B------:R-:W-:Y:S02]  /*0a40*/  ISETP.GE.U32.AND P3, PT, R15, UR14, PT ;  /* 0x0000000e0f007c0c */ /* 0x000fe4000bf66070 */
[----:B------:R-:W-:Y:S02]  /*0a50*/  @!P2 LEA.HI.X R35, R40, R57, R30, 0x1, P1 ;  /* 0x000000392823a211 */ /* 0x000fe400008f0c1e */
[----:B------:R-:W-:Y:S01]  /*0a60*/  MOV R28, RZ ;  /* 0x000000ff001c7202 */ /* 0x000fe20000000f00 */
[----:B------:R-:W2:Y:S01]  /*0a70*/  @!P5 LDC.64 R58, c[0x0][0x270] ;  /* 0x00009c00ff3adb82 */ /* 0x000ea20000000a00 */
[----:B------:R-:W-:-:S02]  /*0a80*/  SHF.R.S32.HI R55, RZ, 0x1f, R16 ;  /* 0x0000001fff377819 */ /* 0x000fc40000011410 */
[----:B------:R-:W-:Y:S02]  /*0a90*/  ISETP.GE.U32.AND P1, PT, R16, UR14, PT ;  /* 0x0000000e10007c0c */ /* 0x000fe4000bf26070 */
[----:B------:R-:W-:Y:S01]  /*0aa0*/  ISETP.GE.AND.EX P3, PT, R53, UR15, PT, P3 ;  /* 0x0000000f35007c0c */ /* 0x000fe2000bf66330 */
[----:B------:R4:W5:Y:S01]  /*0ab0*/  @!P6 LDG.E R28, desc[UR8][R36.64] ;  /* 0x00000008241ce981 */ /* 0x000962000c1e1900 */
[----:B------:R-:W-:Y:S01]  /*0ac0*/  ISETP.GE.AND.EX P1, PT, R55, UR15, PT, P1 ;  /* 0x0000000f37007c0c */ /* 0x000fe2000bf26310 */
[----:B------:R-:W2:Y:S01]  /*0ad0*/  @!P5 LDC.64 R60, c[0x0][0x220] ;  /* 0x00008800ff3cdb82 */ /* 0x000ea20000000a00 */
[C---:B------:R-:W-:Y:S01]  /*0ae0*/  ISETP.GT.U32.OR P3, PT, R0.reuse, 0x1df, P3 ;  /* 0x000001df0000780c */ /* 0x040fe20001f64470 */
[----:B0-----:R-:W-:Y:S01]  /*0af0*/  @!P4 IMAD R30, R49, R46, RZ ;  /* 0x0000002e311ec224 */ /* 0x001fe200078e02ff */
[----:B------:R-:W-:Y:S02]  /*0b00*/  ISETP.GT.U32.OR P1, PT, R0, 0x1df, P1 ;  /* 0x000001df0000780c */ /* 0x000fe40000f24470 */
[----:B----4-:R-:W-:-:S02]  /*0b10*/  @!P4 MOV R36, R72 ;  /* 0x000000480024c202 */ /* 0x010fc40000000f00 */
[----:B------:R-:W-:Y:S01]  /*0b20*/  @!P4 MOV R37, R71 ;  /* 0x000000470025c202 */ /* 0x000fe20000000f00 */
[C---:B------:R-:W-:Y:S01]  /*0b30*/  @!P4 IMAD R39, R13.reuse, R47, R30 ;  /* 0x0000002f0d27c224 */ /* 0x040fe200078e021e */
[----:B------:R-:W-:Y:S01]  /*0b40*/  MOV R30, RZ ;  /* 0x000000ff001e7202 */ /* 0x000fe20000000f00 */
[----:B------:R-:W-:Y:S01]  /*0b50*/  @!P4 IMAD.WIDE.U32 R36, R13, R46, R36 ;  /* 0x0000002e0d24c225 */ /* 0x000fe200078e0024 */
[----:B------:R-:W-:-:S05]  /*0b60*/  SHF.R.S32.HI R57, RZ, 0x1f, R17 ;  /* 0x0000001fff397819 */ /* 0x000fca0000011411 */
[----:B------:R-:W0:Y:S01]  /*0b70*/  @!P1 LDC.64 R42, c[0x0][0x270] ;  /* 0x00009c00ff2a9b82 */ /* 0x000e220000000a00 */
[----:B------:R4:W5:Y:S01]  /*0b80*/  @!P2 LDG.E R30, desc[UR8][R34.64] ;  /* 0x00000008221ea981 */ /* 0x000962000c1e1900 */
[----:B------:R-:W-:Y:S02]  /*0b90*/  @!P4 IADD3 R37, R37, R39, RZ ;  /* 0x000000272525c210 */ /* 0x000fe40007ffe0ff */
[----:B-1----:R-:W-:-:S04]  /*0ba0*/  @!P4 LEA R44, P6, R36, R44, 0x1 ;  /* 0x0000002c242cc211 */ /* 0x002fc800078c08ff */
        /* <DEDUP_REMOVED lines=20> */
[-C--:B-1----:R-:W-:Y:S01]  /*0cf0*/  @!P3 IMAD R54, R53, R38.reuse, RZ ;  /* 0x000000263536b224 */ /* 0x082fe200078e02ff */
[----:B------:R-:W-:Y:S01]  /*0d00*/  @!P5 LEA.HI.X R47, R36, R61, R37, 0x1, P6 ;  /* 0x0000003d242fd211 */ /* 0x000fe200030f0c25 */
[----:B----4-:R-:W-:Y:S01]  /*0d10*/  @!P3 IMAD.MOV.U32 R44, RZ, RZ, R72 ;  /* 0x000000ffff2cb224 */ /* 0x010fe200078e0048 */
[----:B------:R-:W-:Y:S01]  /*0d20*/  @!P3 MOV R45, R71 ;  /* 0x00000047002db202 */ /* 0x000fe20000000f00 */
[----:B------:R-:W1:Y:S01]  /*0d30*/  @!P2 LDC.64 R36, c[0x0][0x270] ;  /* 0x00009c00ff24ab82 */ /* 0x000e620000000a00 */
        /* <DEDUP_REMOVED lines=26> */
[----:B------:R-:W-:Y:S02]  /*0ee0*/  @!P2 MOV R42, R72 ;  /* 0x00000048002aa202 */ /* 0x000fe40000000f00 */
[----:B------:R-:W-:Y:S02]  /*0ef0*/  @!P2 MOV R43, R71 ;  /* 0x00000047002ba202 */ /* 0x000fe40000000f00 */
        /* <DEDUP_REMOVED lines=16> */
[----:B------:R-:W-:Y:S01]  /*1000*/  MOV R58, RZ ;  /* 0x000000ff003a7202 */ /* 0x000fe20000000f00 */
[----:B------:R-:W0:Y:S01]  /*1010*/  @!P3 LDC.64 R46, c[0x0][0x220] ;  /* 0x00008800ff2ebb82 */ /* 0x000e220000000a00 */
[----:B------:R-:W-:-:S02]  /*1020*/  @!P4 MOV R40, R72 ;  /* 0x000000480028c202 */ /* 0x000fc40000000f00 */
[----:B------:R-:W-:Y:S02]  /*1030*/  @!P4 MOV R41, R71 ;  /* 0x000000470029c202 */ /* 0x000fe40000000f00 */
[----:B------:R-:W-:Y:S02]  /*1040*/  @!P2 LEA.HI.X R75, R42, R39, R43, 0x1, P6 ;  /* 0x000000272a4ba211 */ /* 0x000fe400030f0c2b */
[----:B------:R-:W-:Y:S01]  /*1050*/  ISETP.GT.U32.OR P1, PT, R0, 0x1df, P1 ;  /* 0x000001df0000780c */ /* 0x000fe20000f24470 */
[C---:B------:R-:W-:Y:S01]  /*1060*/  @!P4 IMAD R33, R18.reuse, R33, R38 ;  /* 0x000000211221c224 */ /* 0x040fe200078e0226 */
[----:B------:R-:W-:Y:S01]  /*1070*/  SHF.R.S32.HI R67, RZ, 0x1f, R22 ;  /* 0x0000001fff437819 */ /* 0x000fe20000011416 */
[----:B------:R-:W-:Y:S01]  /*1080*/  @!P4 IMAD.WIDE.U32 R40, R18, R32, R40 ;  /* 0x000000201228c225 */ /* 0x000fe200078e0028 */
[----:B------:R2:W5:Y:S01]  /*1090*/  @!P2 LDG.E R58, desc[UR8][R74.64] ;  /* 0x000000084a3aa981 */ /* 0x000562000c1e1900 */
[----:B------:R-:W-:Y:S01]  /*10a0*/  ISETP.GE.U32.AND P2, PT, R22, UR14, PT ;  /* 0x0000000e16007c0c */ /* 0x000fe2000bf46070 */
[----:B------:R-:W0:Y:S01]  /*10b0*/  @!P5 LDC.64 R42, c[0x0][0x220] ;  /* 0x00008800ff2adb82 */ /* 0x000e220000000a00 */
[----:B------:R-:W-:-:S02]  /*10c0*/  @!P4 IMAD.IADD R39, R41, 0x1, R33 ;  /* 0x000000012927c824 */ /* 0x000fc400078e0221 */
[----:B------:R-:W-:-:S05]  /*10d0*/  ISETP.GE.AND.EX P2, PT, R67, UR15, PT, P2 ;  /* 0x0000000f43007c0c */ /* 0x000fca000bf46320 */
        /* <DEDUP_REMOVED lines=31> */
[----:B------:R-:W-:-:S02]  /*12d0*/  MOV R62, RZ ;  /* 0x000000ff003e7202 */ /* 0x000fc40000000f00 */
[----:B------:R-:W1:Y:S01]  /*12e0*/  @!P2 LDC.64 R38, c[0x0][0x220] ;  /* 0x00008800ff26ab82 */ /* 0x000e620000000a00 */
[----:B------:R-:W-:Y:S01]  /*12f0*/  @!P5 IADD3 R33, R33, R77, RZ ;  /* 0x0000004d2121d210 */ /* 0x000fe20007ffe0ff */
[----:B------:R-:W-:Y:S01]  /*1300*/  @!P1 IMAD.WIDE.U32 R44, R21, R44, R74 ;  /* 0x0000002c152c9225 */ /* 0x000fe200078e004a */
[C---:B------:R-:W-:Y:S01]  /*1310*/  @!P5 LEA R42, P4, R32.reuse, R42, 0x1 ;  /* 0x0000002a202ad211 */ /* 0x040fe200078808ff */
[----:B------:R-:W5:Y:S01]  /*1320*/  @!P3 LDG.E R62, desc[UR8][R46.64] ;  /* 0x000000082e3eb981 */ /* 0x000f62000c1e1900 */
[----:B------:R-:W-:Y:S02]  /*1330*/  MOV R64, RZ ;  /* 0x000000ff00407202 */ /* 0x000fe40000000f00 */
[----:B------:R-:W-:Y:S02]  /*1340*/  @!P5 LEA.HI.X R43, R32, R43, R33, 0x1, P4 ;  /* 0x0000002b202bd211 */ /* 0x000fe400020f0c21 */
[----:B------:R-:W3:Y:S01]  /*1350*/  @!P6 LDC.64 R32, c[0x0][0x220] ;  /* 0x00008800ff20eb82 */ /* 0x000ee20000000a00 */
[----:B------:R-:W-:Y:S01]  /*1360*/  @!P1 IADD3 R45, R45, R79, RZ ;  /* 0x0000004f2d2d9210 */ /* 0x000fe20007ffe0ff */
[----:B--2---:R-:W-:Y:S01]  /*1370*/  @!P2 IMAD R66, R67, R34, RZ ;  /* 0x000000224342a224 */ /* 0x004fe200078e02ff */
[C---:B------:R-:W-:Y:S01]  /*1380*/  @!P1 LEA R40, P3, R44.reuse, R40, 0x1 ;  /* 0x000000282c289211 */ /* 0x040fe200078608ff */
[----:B------:R2:W5:Y:S03]  /*1390*/  @!P5 LDG.E R64, desc[UR8][R42.64] ;  /* 0x000000082a40d981 */ /* 0x000566000c1e1900 */
[----:B------:R-:W-:Y:S01]  /*13a0*/  @!P1 LEA.HI.X R41, R44, R41, R45, 0x1, P3 ;  /* 0x000000292c299211 */ /* 0x000fe200018f0c2d */
[----:B------:R-:W-:Y:S01]  /*13b0*/  @!P2 IMAD R45, R22, R35, R66 ;  /* 0x00000023162da224 */ /* 0x000fe200078e0242 */
[----:B------:R-:W-:-:S02]  /*13c0*/  MOV R66, RZ ;  /* 0x000000ff00427202 */ /* 0x000fc40000000f00 */
[----:B--2---:R-:W-:Y:S01]  /*13d0*/  @!P2 MOV R43, R71 ;  /* 0x00000047002ba202 */ /* 0x004fe20000000f00 */
[----:B------:R-:W-:-:S03]  /*13e0*/  @!P2 IMAD.MOV.U32 R42, RZ, RZ, R72 ;  /* 0x000000ffff2aa224 */ /* 0x000fc600078e0048 */
[----:B------:R2:W5:Y:S01]  /*13f0*/  @!P1 LDG.E R66, desc[UR8][R40.64] ;  /* 0x0000000828429981 */ /* 0x000562000c1e1900 */
[----:B0-----:R-:W-:Y:S02]  /*1400*/  @!P6 IMAD R44, R69, R36, RZ ;  /* 0x00000024452ce224 */ /* 0x001fe400078e02ff */
[----:B------:R-:W-:Y:S01]  /*1410*/  @!P2 IMAD.WIDE.U32 R34, R22, R34, R42 ;  /* 0x000000221622a225 */ /* 0x000fe200078e002a */
[----:B--2---:R-:W-:Y:S02]  /*1420*/  @!P6 MOV R40, R72 ;  /* 0x000000480028e202 */ /* 0x004fe40000000f00 */
        /* <DEDUP_REMOVED lines=8> */
[C---:B---3--:R-:W-:Y:S01]  /*14b0*/  @!P6 LEA R32, P1, R36.reuse, R32, 0x1 ;  /* 0x000000202420e211 */ /* 0x048fe200078208ff */
        /* <DEDUP_REMOVED lines=10> */
[----:B------:R-:W-:-:S04]  /*1560*/  PRMT R40, R26, 0x7632, R40 ;  /* 0x000076321a287816 */ /* 0x000fc80000000028 */
[----:B-1----:R-:W-:Y:S02]  /*1570*/  SHF.L.U32 R33, R40, 0x10, RZ ;  /* 0x0000001028217819 */ /* 0x002fe400000006ff */
[----:B------:R-:W-:-:S03]  /*1580*/  SHF.L.U32 R32, R26, 0x10, RZ ;  /* 0x000000101a207819 */ /* 0x000fc600000006ff */
        /* <DEDUP_REMOVED lines=12> */
[----:B------:R-:W-:Y:S02]  /*1650*/  IMAD.U32 R37, R34, 0x10000, RZ ;  /* 0x0001000022257824 */ /* 0x000fe400078e00ff */
[----:B------:R-:W-:Y:S01]  /*1660*/  FADD.FTZ R34, R32, R33 ;  /* 0x0000002120227221 */ /* 0x000fe20000010000 */
[--C-:B------:R-:W-:Y:S01]  /*1670*/  FADD.FTZ R35, R35, R38.reuse ;  /* 0x0000002623237221 */ /* 0x100fe20000010000 */
[----:B------:R-:W-:Y:S01]  /*1680*/  SHF.L.U32 R32, R28, 0x10, RZ ;  /* 0x000000101c207819 */ /* 0x000fe200000006ff */
[----:B------:R-:W-:Y:S01]  /*1690*/  FMUL.FTZ R33, R37, R37 ;  /* 0x0000002525217220 */ /* 0x000fe20000410000 */
[----:B------:R-:W-:Y:S01]  /*16a0*/  PRMT R38, R30, 0x7632, R38 ;  /* 0x000076321e267816 */ /* 0x000fe20000000026 */
[----:B------:R-:W-:Y:S02]  /*16b0*/  FADD.FTZ R34, R35, R34 ;  /* 0x0000002223227221 */ /* 0x000fe40000010000 */
        /* <DEDUP_REMOVED lines=38> */
[----:B------:R-:W-:Y:S01]  /*1920*/  FADD.FTZ R32, R32, R35 ;  /* 0x0000002320207221 */ /* 0x000fe20000010000 */
[----:B------:R-:W-:Y:S01]  /*1930*/  PRMT R39, R58, 0x7632, R39 ;  /* 0x000076323a277816 */ /* 0x000fe20000000027 */
[----:B------:R-:W-:Y:S01]  /*1940*/  FADD.FTZ R34, R34, R37 ;  /* 0x0000002522227221 */ /* 0x000fe20000010000 */
[----:B------:R-:W-:-:S02]  /*1950*/  FADD.FTZ R35, R33, R38 ;  /* 0x0000002621237221 */ /* 0x000fc40000010000 */
[----:B------:R-:W-:Y:S01]  /*1960*/  SHF.L.U32 R39, R39, 0x10, RZ ;  /* 0x0000001027277819 */ /* 0x000fe200000006ff */
[----:B------:R-:W-:Y:S01]  /*1970*/  FFMA.FTZ R33, R33, R33, R36 ;  /* 0x0000002121217223 */ /* 0x000fe20000010024 */
[----:B------:R-:W-:Y:S01]  /*1980*/  SHF.L.U32 R36, R58, 0x10, RZ ;  /* 0x000000103a247819 */ /* 0x000fe200000006ff */
[----:B------:R-:W-:Y:S02]  /*1990*/  FADD.FTZ R34, R34, R35 ;  /* 0x0000002322227221 */ /* 0x000fe40000010000 */
[----:B------:R-:W-:Y:S01]  /*19a0*/  FMUL.FTZ R35, R39, R39 ;  /* 0x0000002727237220 */ /* 0x000fe20000410000 */
[----:B------:R-:W-:Y:S01]  /*19b0*/  FADD.FTZ R32, R32, R33 ;  /* 0x0000002120207221 */ /* 0x000fe20000010000 */
[C---:B------:R-:W-:Y:S02]  /*19c0*/  FADD.FTZ R39, R36.reuse, R39 ;  /* 0x0000002724277221 */ /* 0x040fe40000010000 */
[----:B------:R-:W-:Y:S02]  /*19d0*/  FFMA.FTZ R35, R36, R36, R35 ;  /* 0x0000002424237223 */ /* 0x000fe40000010023 */
[----:B------:R-:W-:-:S02]  /*19e0*/  FADD.FTZ R34, R34, R39 ;  /* 0x0000002722227221 */ /* 0x000fc40000010000 */
        /* <DEDUP_REMOVED lines=131> */
.L_x_2233:
[----:B------:R-:W-:Y:S05]  /*2220*/  BSYNC B0 ;  /* 0x0000000000007941 */ /* 0x000fea0003800000 */
.L_x_2232:
        /* <DEDUP_REMOVED lines=32> */
.L_x_2236:
[----:B0-----:R-:W2:Y:S04]  /*2430*/  LDG.E.STRONG.GPU R34, desc[UR8][R32.64] ;  /* 0x0000000820227981 */ /* 0x001ea8000c1ef900 */
[----:B--2---:R-:W-:Y:S01]  /*2440*/  CCTL.IVALL ;  /* 0x00000000ff00798f */ /* 0x004fe20002000000 */
[----:B------:R-:W-:Y:S05]  /*2450*/  YIELD ;  /* 0x0000000000007946 */ /* 0x000fea0003800000 */
[----:B------:R-:W-:-:S13]  /*2460*/  ISETP.NE.AND P1, PT, R34, R37, PT ;  /* 0x000000252200720c */ /* 0x000fda0003f25270 */
[----:B------:R-:W-:Y:S05]  /*2470*/  @P1 BRA `(.L_x_2236) ;  /* 0xfffffffc00ec1947 */ /* 0x000fea000383ffff */
.L_x_2235:
[----:B------:R-:W-:Y:S01]  /*2480*/  ISETP.NE.AND P1, PT, R87, RZ, PT ;  /* 0x000000ff5700720c */ /* 0x000fe20003f25270 */
[----:B------:R-:W-:Y:S05]  /*2490*/  WARPSYNC.ALL ;  /* 0x0000000000007948 */ /* 0x000fea0003800000 */
[----:B------:R-:W-:Y:S07]  /*24a0*/  BAR.SYNC.DEFER_BLOCKING 0x0 ;  /* 0x0000000000007b1d */ /* 0x000fee0000010000 */
[----:B------:R-:W-:Y:S05]  /*24b0*/  @!P1 BRA `(.L_x_2234) ;  /* 0x0000000400e89947 */ /* 0x000fea0003800000 */
[----:B0-----:R-:W-:Y:S01]  /*24c0*/  VIADD R32, R87, 0xffffffff ;  /* 0xffffffff57207836 */ /* 0x001fe20000000000 */
[----:B------:R-:W-:-:S04]  /*24d0*/  HFMA2.MMA R46, -RZ, RZ, 0, 0 ;  /* 0x00000000ff2e7435 */ /* 0x000fc800000001ff */
[----:B------:R-:W-:-:S13]  /*24e0*/  ISETP.GE.U32.AND P1, PT, R32, 0x3, PT ;  /* 0x000000032000780c */ /* 0x000fda0003f26070 */
[----:B------:R-:W-:Y:S05]  /*24f0*/  @!P1 BRA `(.L_x_2237) ;  /* 0x0000000400089947 */ /* 0x000fea0003800000 */
[----:B------:R-:W-:Y:S02]  /*2500*/  LOP3.LUT R32, R87, 0x3, RZ, 0xc0, !PT ;  /* 0x0000000357207812 */ /* 0x000fe400078ec0ff */
[----:B------:R-:W-:Y:S02]  /*2510*/  MOV R46, RZ ;  /* 0x000000ff002e7202 */ /* 0x000fe40000000f00 */
[----:B------:R-:W-:-:S07]  /*2520*/  IADD3 R47, -R32, R87, RZ ;  /* 0x00000057202f7210 */ /* 0x000fce0007ffe1ff */
.L_x_2238:
[C---:B------:R-:W-:Y:S02]  /*2530*/  IADD3 R89, R46.reuse, 0x1, RZ ;  /* 0x000000012e597810 */ /* 0x040fe40007ffe0ff */
[C---:B------:R-:W-:Y:S02]  /*2540*/  ISETP.EQ.OR P1, PT, R46.reuse, UR7, P3 ;  /* 0x000000072e007c0c */ /* 0x040fe40009f22670 */
[----:B------:R-:W-:Y:S02]  /*2550*/  ISETP.EQ.OR P2, PT, R89, UR7, P3 ;  /* 0x0000000759007c0c */ /* 0x000fe40009f42670 */
[C---:B------:R-:W-:Y:S02]  /*2560*/  IADD3 R91, R46.reuse, 0x2, RZ ;  /* 0x000000022e5b7810 */ /* 0x040fe40007ffe0ff */
[----:B------:R-:W-:Y:S02]  /*2570*/  IADD3 R93, R46, 0x3, RZ ;  /* 0x000000032e5d7810 */ /* 0x000fe40007ffe0ff */
[----:B------:R-:W-:-:S02]  /*2580*/  ISETP.EQ.OR P4, PT, R91, UR7, P3 ;  /* 0x000000075b007c0c */ /* 0x000fc40009f82670 */
[----:B------:R-:W-:-:S03]  /*2590*/  ISETP.EQ.OR P5, PT, R93, UR7, P3 ;  /* 0x000000075d007c0c */ /* 0x000fc60009fa2670 */
[----:B------:R-:W0:Y:S01]  /*25a0*/  @!P1 LDC R39, c[0x0][0x10] ;  /* 0x00000400ff279b82 */ /* 0x000e220000000800 */
[----:B------:R-:W1:Y:S01]  /*25b0*/  @!P1 S2R R33, SR_CTAID.Y ;  /* 0x0000000000219919 */ /* 0x000e620000002600 */
[C---:B------:R-:W-:Y:S02]  /*25c0*/  @!P1 LOP3.LUT R32, R6.reuse, 0x1, RZ, 0xc0, !PT ;  /* 0x0000000106209812 */ /* 0x040fe400078ec0ff */
[----:B------:R-:W-:Y:S01]  /*25d0*/  @!P2 LOP3.LUT R37, R6, 0x1, RZ, 0xc0, !PT ;  /* 0x000000010625a812 */ /* 0x000fe200078ec0ff */
[----:B------:R-:W2:Y:S03]  /*25e0*/  @!P2 S2R R38, SR_CTAID.Y ;  /* 0x000000000026a919 */ /* 0x000ea60000002600 */
[----:B------:R-:W3:Y:S01]  /*25f0*/  @!P2 LDC R36, c[0x0][0x10] ;  /* 0x00000400ff24ab82 */ /* 0x000ee20000000800 */
[----:B------:R-:W4:Y:S07]  /*2600*/  @!P4 S2R R90, SR_CTAID.Y ;  /* 0x00000000005ac919 */ /* 0x000f2e0000002600 */
[----:B------:R-:W5:Y:S01]  /*2610*/  @!P1 LDC.64 R34, c[0x0][0x248] ;  /* 0x00009200ff229b82 */ /* 0x000f620000000a00 */
[----:B0-----:R-:W-:-:S04]  /*2620*/  @!P1 IMAD R32, R32, R39, RZ ;  /* 0x0000002720209224 */ /* 0x001fc800078e02ff */
[----:B------:R-:W-:Y:S02]  /*2630*/  @!P1 IMAD R32, R32, R87, RZ ;  /* 0x0000005720209224 */ /* 0x000fe400078e02ff */
[----:B-1----:R-:W-:-:S03]  /*2640*/  @!P1 IMAD R39, R39, R46, R33 ;  /* 0x0000002e27279224 */ /* 0x002fc600078e0221 */
[----:B------:R-:W-:Y:S01]  /*2650*/  @!P1 SHF.L.U32 R33, R32, 0x1, RZ ;  /* 0x0000000120219819 */ /* 0x000fe200000006ff */
[-C--:B---3--:R-:W-:Y:S02]  /*2660*/  @!P2 IMAD R32, R37, R36.reuse, RZ ;  /* 0x000000242520a224 */ /* 0x088fe400078e02ff */
[----:B--2---:R-:W-:Y:S02]  /*2670*/  @!P2 IMAD R89, R89, R36, R38 ;  /* 0x000000245959a224 */ /* 0x004fe400078e0226 */
[----:B------:R-:W0:Y:S01]  /*2680*/  @!P2 LDC.64 R36, c[0x0][0x248] ;  /* 0x00009200ff24ab82 */ /* 0x000e220000000a00 */
[----:B------:R-:W-:Y:S02]  /*2690*/  @!P2 IMAD R32, R32, R87, RZ ;  /* 0x000000572020a224 */ /* 0x000fe400078e02ff */
[----:B-----5:R-:W-:-:S03]  /*26a0*/  @!P1 IMAD.WIDE R34, R33, 0x4, R34 ;  /* 0x0000000421229825 */ /* 0x020fc600078e0222 */
[----:B------:R-:W-:Y:S02]  /*26b0*/  @!P2 SHF.L.U32 R33, R32, 0x1, RZ ;  /* 0x000000012021a819 */ /* 0x000fe400000006ff */
[----:B------:R-:W4:Y:S01]  /*26c0*/  @!P4 LDC R38, c[0x0][0x10] ;  /* 0x00000400ff26cb82 */ /* 0x000f220000000800 */
[----:B------:R-:W-:Y:S01]  /*26d0*/  @!P1 IMAD.WIDE.U32 R34, R39, 0x8, R34 ;  /* 0x0000000827229825 */ /* 0x000fe200078e0022 */
[----:B------:R-:W-:-:S05]  /*26e0*/  @!P4 LOP3.LUT R39, R6, 0x1, RZ, 0xc0, !PT ;  /* 0x000000010627c812 */ /* 0x000fca00078ec0ff */
[----:B------:R-:W2:Y:S01]  /*26f0*/  @!P1 LDG.E.64 R34, desc[UR8][R34.64] ;  /* 0x0000000822229981 */ /* 0x000ea2000c1e1b00 */
[----:B0-----:R-:W-:Y:S02]  /*2700*/  @!P2 IMAD.WIDE R36, R33, 0x4, R36 ;  /* 0x000000042124a825 */ /* 0x001fe400078e0224 */
[----:B------:R-:W0:Y:S02]  /*2710*/  @!P4 LDC.64 R32, c[0x0][0x248] ;  /* 0x00009200ff20cb82 */ /* 0x000e240000000a00 */
[----:B------:R-:W-:Y:S02]  /*2720*/  @!P2 IMAD.WIDE.U32 R36, R89, 0x8, R36 ;  /* 0x000000085924a825 */ /* 0x000fe400078e0024 */
[----:B------:R-:W1:Y:S02]  /*2730*/  @!P5 S2R R89, SR_CTAID.Y ;  /* 0x000000000059d919 */ /* 0x000e640000002600 */
[-C--:B----4-:R-:W-:Y:S02]  /*2740*/  @!P4 IMAD R91, R91, R38.reuse, R90 ;  /* 0x000000265b5bc224 */ /* 0x090fe400078e025a */
[----:B------:R-:W1:Y:S01]  /*2750*/  @!P5 LDC R90, c[0x0][0x10] ;  /* 0x00000400ff5adb82 */ /* 0x000e620000000800 */
[----:B------:R-:W-:Y:S01]  /*2760*/  @!P4 IMAD R38, R39, R38, RZ ;  /* 0x000000262726c224 */ /* 0x000fe200078e02ff */
[----:B------:R-:W3:Y:S03]  /*2770*/  @!P2 LDG.E.64 R36, desc[UR8][R36.64] ;  /* 0x000000082424a981 */ /* 0x000ee6000c1e1b00 */
[----:B------:R-:W-:-:S05]  /*2780*/  @!P4 IMAD R38, R38, R87, RZ ;  /* 0x000000572626c224 */ /* 0x000fca00078e02ff */
[----:B------:R-:W-:-:S05]  /*2790*/  @!P4 SHF.L.U32 R39, R38, 0x1, RZ ;  /* 0x000000012627c819 */ /* 0x000fca00000006ff */
[----:B0-----:R-:W-:Y:S01]  /*27a0*/  @!P4 IMAD.WIDE R32, R39, 0x4, R32 ;  /* 0x000000042720c825 */ /* 0x001fe200078e0220 */
[----:B------:R-:W-:-:S03]  /*27b0*/  @!P5 LOP3.LUT R39, R6, 0x1, RZ, 0xc0, !PT ;  /* 0x000000010627d812 */ /* 0x000fc600078ec0ff */
[----:B------:R-:W-:-:S06]  /*27c0*/  @!P4 IMAD.WIDE.U32 R32, R91, 0x8, R32 ;  /* 0x000000085b20c825 */ /* 0x000fcc00078e0020 */
        /* <DEDUP_REMOVED lines=21> */
.L_x_2237:
        /* <DEDUP_REMOVED lines=19> */
.L_x_2240:
[----:B------:R-:W-:Y:S05]  /*2a50*/  BSYNC B0 ;  /* 0x0000000000007941 */ /* 0x000fea0003800000 */
.L_x_2239:
[----:B------:R-:W-:Y:S05]  /*2a60*/  @!P2 BRA `(.L_x_2234) ;  /* 0x00000000007ca947 */ /* 0x000fea0003800000 */
[C---:B------:R-:W-:Y:S01]  /*2a70*/  IADD3 R39, R46.reuse, 0x1, RZ ;  /* 0x000000012e277810 */ /* 0x040fe20007ffe0ff */
[----:B------:R-:W-:-:S03]  /*2a80*/  VIADD R46, R46, 0x2 ;  /* 0x000000022e2e7836 */ /* 0x000fc60000000000 */
        /* <DEDUP_REMOVED lines=18> */
[----:B---3--:R-:W-:Y:S01]  /*2bb0*/  @!P2 IMAD.WIDE R36, R37, 0x4, R34 ;  /* 0x000000042524a825 */ /* 0x008fe200078e0222 */
[----:B------:R-:W-:-:S05]  /*2bc0*/  @!P1 SHF.L.U32 R35, R38, 0x1, RZ ;  /* 0x0000000126239819 */ /* 0x000fca00000006ff */
        /* <DEDUP_REMOVED lines=9> */
.L_x_2234:
[----:B------:R-:W-:Y:S01]  /*2c60*/  ULDC.64 UR12, c[0x0][0x218] ;  /* 0x00008600000c7ab9 */ /* 0x000fe20000000a00 */
[----:B------:R-:W-:Y:S01]  /*2c70*/  LOP3.LUT P1, RZ, R0, UR7, RZ, 0xfc, !PT ;  /* 0x0000000700ff7c12 */ /* 0x000fe2000f82fcff */
[----:B------:R-:W1:Y:S01]  /*2c80*/  S2UR UR6, SR_CgaCtaId ;  /* 0x00000000000679c3 */ /* 0x000e620000008800 */
[----:B------:R-:W-:Y:S01]  /*2c90*/  ISETP.EQ.U32.AND P2, PT, RZ, UR12, PT ;  /* 0x0000000cff007c0c */ /* 0x000fe2000bf42070 */
[----:B------:R-:W-:Y:S01]  /*2ca0*/  UMOV UR5, 0x400 ;  /* 0x0000040000057882 */ /* 0x000fe20000000000 */
[----:B------:R-:W-:Y:S02]  /*2cb0*/  IADD3 R47, R7, R88, RZ ;  /* 0x00000058072f7210 */ /* 0x000fe40007ffe0ff */
[----:B------:R-:W-:-:S03]  /*2cc0*/  ISETP.EQ.OR.EX P1, PT, RZ, UR13, P1, P2 ;  /* 0x0000000dff007c0c */ /* 0x000fc60008f22720 */
[----:B------:R-:W2:Y:S08]  /*2cd0*/  LDC.64 R36, c[0x0][0x228] ;  /* 0x00008a00ff247b82 */ /* 0x000eb00000000a00 */
[----:B0-----:R-:W0:Y:S08]  /*2ce0*/  LDC.64 R34, c[0x0][0x230] ;  /* 0x00008c00ff227b82 */ /* 0x001e300000000a00 */
[----:B------:R-:W3:Y:S01]  /*2cf0*/  @!P1 LDC.64 R38, c[0x0][0x218] ;  /* 0x00008600ff269b82 */ /* 0x000ee20000000a00 */
[----:B-1----:R-:W-:-:S03]  /*2d00*/  ULEA UR5, UR6, UR5, 0x18 ;  /* 0x0000000506057291 */ /* 0x002fc6000f8ec03f */
[----:B------:R-:W-:Y:S02]  /*2d10*/  ULDC UR6, c[0x0][0x2a4] ;  /* 0x0000a90000067ab9 */ /* 0x000fe40000000800 */
[----:B------:R-:W-:Y:S01]  /*2d20*/  @!P1 FMUL.FTZ R33, R75, UR6 ;  /* 0x000000064b219c20 */ /* 0x000fe20008410000 */
[----:B------:R-:W-:Y:S01]  /*2d30*/  @!P1 FMUL.FTZ R32, R74, UR6 ;  /* 0x000000064a209c20 */ /* 0x000fe20008410000 */
[C---:B--2---:R-:W-:Y:S02]  /*2d40*/  IMAD.WIDE R36, R47.reuse, 0x2, R36 ;  /* 0x000000022f247825 */ /* 0x044fe400078e0224 */
[----:B------:R-:W-:Y:S02]  /*2d50*/  @!P3 STS.64 [UR5+0x90], R74 ;  /* 0x0000904aff00b988 */ /* 0x000fe40008000a05 */
[----:B0-----:R-:W-:-:S04]  /*2d60*/  IMAD.WIDE R46, R47, 0x2, R34 ;  /* 0x000000022f2e7825 */ /* 0x001fc800078e0222 */
[----:B---3--:R-:W-:-:S05]  /*2d70*/  @!P1 IMAD.WIDE R38, R4, 0x8, R38 ;  /* 0x0000000804269825 */ /* 0x008fca00078e0226 */
[----:B------:R0:W-:Y:S01]  /*2d80*/  @!P1 STG.E.64 desc[UR8][R38.64], R32 ;  /* 0x0000002026009986 */ /* 0x0001e2000c101b08 */
[----:B------:R-:W-:Y:S06]  /*2d90*/  BAR.SYNC.DEFER_BLOCKING 0x0 ;  /* 0x0000000000007b1d */ /* 0x000fec0000010000 */
[----:B------:R-:W2:Y:S04]  /*2da0*/  LDG.E.U16 R88, desc[UR8][R36.64] ;  /* 0x0000000824587981 */ /* 0x000ea8000c1e1500 */
[----:B------:R-:W3:Y:S04]  /*2db0*/  LDG.E.U16 R89, desc[UR8][R36.64+0x2] ;  /* 0x0000020824597981 */ /* 0x000ee8000c1e1500 */
[----:B------:R-:W4:Y:S04]  /*2dc0*/  LDG.E.U16 R90, desc[UR8][R46.64] ;  /* 0x000000082e5a7981 */ /* 0x000f28000c1e1500 */
[----:B------:R2:W5:Y:S01]  /*2dd0*/  LDG.E.U16 R91, desc[UR8][R46.64+0x2] ;  /* 0x000002082e5b7981 */ /* 0x000562000c1e1500 */
[----:B0-----:R-:W-:-:S02]  /*2de0*/  MOV R38, 0x3f800000 ;  /* 0x3f80000000267802 */ /* 0x001fc40000000f00 */
[----:B------:R-:W-:Y:S01]  /*2df0*/  ISETP.NE.AND P5, PT, RZ, UR10, PT ;  /* 0x0000000aff007c0c */ /* 0x000fe2000bfa5270 */
[----:B------:R-:W0:Y:S01]  /*2e00*/  LDS.64 R34, [UR5+0x90] ;  /* 0x00009005ff227984 */ /* 0x000e220008000a00 */
[----:B------:R-:W-:Y:S02]  /*2e10*/  SHF.L.U32 R78, R78, 0x10, RZ ;  /* 0x000000104e4e7819 */ /* 0x000fe400000006ff */
[----:B------:R-:W-:Y:S01]  /*2e20*/  SHF.L.U32 R48, R48, 0x10, RZ ;  /* 0x0000001030307819 */ /* 0x000fe200000006ff */
[----:B0-----:R-:W-:-:S04]  /*2e30*/  FMUL.FTZ R87, R34, UR6 ;  /* 0x0000000622577c20 */ /* 0x001fc80008410000 */
[----:B------:R-:W-:-:S04]  /*2e40*/  FMUL.FTZ R34, R87, R87 ;  /* 0x0000005757227220 */ /* 0x000fc80000410000 */
[----:B------:R-:W-:Y:S01]  /*2e50*/  FFMA.FTZ R34, R35, UR6, -R34 ;  /* 0x0000000623227c23 */ /* 0x000fe20008010822 */
[----:B------:R-:W-:-:S04]  /*2e60*/  FADD.FTZ R35, -R87, R78 ;  /* 0x0000004e57237221 */ /* 0x000fc80000010100 */
        /* <DEDUP_REMOVED lines=8> */
[----:B------:R-:W-:Y:S01]  /*2ef0*/  FMUL.FTZ R33, R33, R38 ;  /* 0x0000002621217220 */ /* 0x000fe20000410000 */
[----:B--2---:R-:W-:-:S02]  /*2f00*/  SHF.L.U32 R46, R88, 0x10, RZ ;  /* 0x00000010582e7819 */ /* 0x004fc400000006ff */
[----:B---3--:R-:W-:Y:S02]  /*2f10*/  SHF.L.U32 R39, R89, 0x10, RZ ;  /* 0x0000001059277819 */ /* 0x008fe400000006ff */
[----:B----4-:R-:W-:Y:S02]  /*2f20*/  SHF.L.U32 R37, R90, 0x10, RZ ;  /* 0x000000105a257819 */ /* 0x010fe400000006ff */
        /* <DEDUP_REMOVED lines=14> */
.L_x_2241:
        /* <DEDUP_REMOVED lines=9> */
[----:B------:R-:W-:-:S03]  /*30a0*/  ULDC.64 UR12, c[0x0][0x210] ;  /* 0x00008400000c7ab9 */ /* 0x000fc60000000a00 */
[----:B------:R-:W-:Y:S01]  /*30b0*/  IMAD.IADD R35, R33, 0x1, R35 ;  /* 0x0000000121237824 */ /* 0x000fe200078e0223 */
[----:B------:R-:W-:-:S04]  /*30c0*/  LEA R34, P1, R32, UR12, 0x1 ;  /* 0x0000000c20227c11 */ /* 0x000fc8000f8208ff */
[----:B------:R-:W-:-:S05]  /*30d0*/  LEA.HI.X R35, R32, UR13, R35, 0x1, P1 ;  /* 0x0000000d20237c11 */ /* 0x000fca00088f0c23 */
[----:B------:R0:W-:Y:S04]  /*30e0*/  STG.E desc[UR8][R34.64], R47 ;  /* 0x0000002f22007986 */ /* 0x0001e8000c101908 */
.L_x_2243:
[----:B------:R-:W-:Y:S05]  /*30f0*/  BSYNC B0 ;  /* 0x0000000000007941 */ /* 0x000fea0003800000 */
.L_x_2242:
[----:B------:R-:W-:Y:S01]  /*3100*/  ULDC.64 UR12, c[0x0][0x278] ;  /* 0x00009e00000c7ab9 */ /* 0x000fe20000000a00 */
[--C-:B------:R-:W-:Y:S01]  /*3110*/  FADD.FTZ R33, R48, -R87.reuse ;  /* 0x8000005730217221 */ /* 0x100fe20000010000 */
[----:B------:R-:W-:Y:S01]  /*3120*/  ISETP.GE.U32.AND P6, PT, R9, UR12, PT ;  /* 0x0000000c09007c0c */ /* 0x000fe2000bfc6070 */
[----:B0-----:R-:W-:Y:S01]  /*3130*/  FADD.FTZ R35, -R87, R24 ;  /* 0x0000001857237221 */ /* 0x001fe20000010100 */
[----:B------:R-:W-:Y:S01]  /*3140*/  ISETP.GE.U32.AND P1, PT, R10, UR12, PT ;  /* 0x0000000c0a007c0c */ /* 0x000fe2000bf26070 */
[----:B------:R-:W-:Y:S01]  /*3150*/  IMAD.U32 R58, R58, 0x10000, RZ ;  /* 0x000100003a3a7824 */ /* 0x000fe200078e00ff */
[----:B------:R-:W-:Y:S01]  /*3160*/  ISETP.GE.U32.AND P2, PT, R11, UR12, PT ;  /* 0x0000000c0b007c0c */ /* 0x000fe2000bf46070 */
[-C--:B------:R-:W-:Y:S01]  /*3170*/  FMUL.FTZ R33, R33, R38.reuse ;  /* 0x0000002621217220 */ /* 0x080fe20000410000 */
[----:B------:R-:W-:Y:S01]  /*3180*/  ISETP.GE.U32.AND P3, PT, R12, UR12, PT ;  /* 0x0000000c0c007c0c */ /* 0x000fe2000bf66070 */
[----:B------:R-:W-:Y:S01]  /*3190*/  FMUL.FTZ R35, R35, R38 ;  /* 0x0000002623237220 */ /* 0x000fe20000410000 */
[----:B------:R-:W-:Y:S01]  /*31a0*/  ISETP.GE.U32.AND P4, PT, R13, UR12, PT ;  /* 0x0000000c0d007c0c */ /* 0x000fe2000bf86070 */
[----:B------:R-:W-:Y:S01]  /*31b0*/  FADD.FTZ R105, R58, -R87 ;  /* 0x800000573a697221 */ /* 0x000fe20000010000 */
[----:B------:R-:W-:Y:S01]  /*31c0*/  SHF.L.U32 R74, R26, 0x10, RZ ;  /* 0x000000101a4a7819 */ /* 0x000fe200000006ff */
[----:B------:R-:W-:Y:S01]  /*31d0*/  FFMA.FTZ R24, R46, R33, R37 ;  /* 0x000000212e187223 */ /* 0x000fe20000010025 */
        /* <DEDUP_REMOVED lines=51> */
[----:B------:R-:W-:Y:S01]  /*3510*/  FADD.FTZ R41, -R87, R44 ;  /* 0x0000002c57297221 */ /* 0x000fe20000010100 */
[----:B------:R-:W-:Y:S01]  /*3520*/  ISETP.GE.AND.EX P6, PT, R25, UR13, PT, P6 ;  /* 0x0000000d19007c0c */ /* 0x000fe2000bfc6360 */
[----:B------:R-:W-:Y:S01]  /*3530*/  FADD.FTZ R45, R76, -R87 ;  /* 0x800000574c2d7221 */ /* 0x000fe20000010000 */
[----:B------:R-:W-:Y:S01]  /*3540*/  ISETP.GE.AND.EX P1, PT, R27, UR13, PT, P1 ;  /* 0x0000000d1b007c0c */ /* 0x000fe2000bf26310 */
[----:B------:R-:W-:Y:S01]  /*3550*/  FADD.FTZ R87, -R87, R52 ;  /* 0x0000003457577221 */ /* 0x000fe20000010100 */
[----:B------:R-:W-:-:S02]  /*3560*/  ISETP.GE.AND.EX P2, PT, R29, UR13, PT, P2 ;  /* 0x0000000d1d007c0c */ /* 0x000fc4000bf46320 */
[----:B------:R-:W-:Y:S02]  /*3570*/  ISETP.GE.AND.EX P3, PT, R31, UR13, PT, P3 ;  /* 0x0000000d1f007c0c */ /* 0x000fe4000bf66330 */
[----:B------:R-:W-:Y:S02]  /*3580*/  ISETP.GE.AND.EX P4, PT, R49, UR13, PT, P4 ;  /* 0x0000000d31007c0c */ /* 0x000fe4000bf86340 */
[C---:B------:R-:W-:Y:S02]  /*3590*/  ISETP.LT.U32.AND P6, PT, R0.reuse, 0x1e0, !P6 ;  /* 0x000001e00000780c */ /* 0x040fe400077c1070 */
[C---:B------:R-:W-:Y:S02]  /*35a0*/  ISETP.GT.U32.OR P1, PT, R0.reuse, 0x1df, P1 ;  /* 0x000001df0000780c */ /* 0x040fe40000f24470 */
[C---:B------:R-:W-:Y:S02]  /*35b0*/  ISETP.GT.U32.OR P2, PT, R0.reuse, 0x1df, P2 ;  /* 0x000001df0000780c */ /* 0x040fe40001744470 */
        /* <DEDUP_REMOVED lines=13> */
.L_x_2244:
[----:B------:R-:W-:Y:S04]  /*3690*/  BSSY B0, `(.L_x_2245) ;  /* 0x000000e000007945 */ /* 0x000fe80003800000 */
[----:B------:R-:W-:Y:S05]  /*36a0*/  @!P6 BRA `(.L_x_2246) ;  /* 0x000000000030e947 */ /* 0x000fea0003800000 */
[----:B------:R-:W-:Y:S01]  /*36b0*/  ULDC.64 UR14, c[0x0][0x270] ;  /* 0x00009c00000e7ab9 */ /* 0x000fe20000000a00 */
[----:B------:R-:W-:Y:S01]  /*36c0*/  MOV R32, R72 ;  /* 0x0000004800207202 */ /* 0x000fe20000000f00 */
[----:B------:R-:W-:Y:S01]  /*36d0*/  IMAD R26, R25, UR14, RZ ;  /* 0x0000000e191a7c24 */ /* 0x000fe2000f8e02ff */
[----:B------:R-:W-:Y:S01]  /*36e0*/  F2FP.BF16.F32.PACK_AB R123, R123, R24 ;  /* 0x000000187b7b723e */ /* 0x000fe200000010ff */
[----:B------:R-:W-:Y:S02]  /*36f0*/  IMAD.MOV.U32 R33, RZ, RZ, R71 ;  /* 0x000000ffff217224 */ /* 0x000fe400078e0047 */
[C---:B------:R-:W-:Y:S02]  /*3700*/  IMAD R35, R9.reuse, UR15, R26 ;  /* 0x0000000f09237c24 */ /* 0x040fe4000f8e021a */
[----:B------:R-:W-:Y:S01]  /*3710*/  IMAD.WIDE.U32 R32, R9, UR14, R32 ;  /* 0x0000000e09207c25 */ /* 0x000fe2000f8e0020 */
[----:B------:R-:W-:Y:S02]  /*3720*/  ULDC.64 UR14, c[0x0][0x210] ;  /* 0x00008400000e7ab9 */ /* 0x000fe40000000a00 */
[----:B------:R-:W-:-:S02]  /*3730*/  LEA R34, P6, R32, UR14, 0x1 ;  /* 0x0000000e20227c11 */ /* 0x000fc4000f8c08ff */
[----:B------:R-:W-:-:S04]  /*3740*/  IADD3 R35, R33, R35, RZ ;  /* 0x0000002321237210 */ /* 0x000fc80007ffe0ff */
[----:B------:R-:W-:-:S05]  /*3750*/  LEA.HI.X R35, R32, UR15, R35, 0x1, P6 ;  /* 0x0000000f20237c11 */ /* 0x000fca000b0f0c23 */
[----:B------:R0:W-:Y:S02]  /*3760*/  STG.E desc[UR8][R34.64], R123 ;  /* 0x0000007b22007986 */ /* 0x0001e4000c101908 */
.L_x_2246:
[----:B------:R-:W-:Y:S05]  /*3770*/  BSYNC B0 ;  /* 0x0000000000007941 */ /* 0x000fea0003800000 */
.L_x_2245:
[-C--:B------:R-:W-:Y:S01]  /*3780*/  FMUL.FTZ R121, R121, R38.reuse ;  /* 0x0000002679797220 */ /* 0x080fe20000410000 */
[-C--:B------:R-:W-:Y:S01]  /*3790*/  FMUL.FTZ R119, R119, R38.reuse ;  /* 0x0000002677777220 */ /* 0x080fe20000410000 */
[-C--:B------:R-:W-:Y:S01]  /*37a0*/  FMUL.FTZ R117, R117, R38.reuse ;  /* 0x0000002675757220 */ /* 0x080fe20000410000 */
[----:B------:R-:W-:Y:S01]  /*37b0*/  FMUL.FTZ R115, R115, R38 ;  /* 0x0000002673737220 */ /* 0x000fe20000410000 */
        /* <DEDUP_REMOVED lines=13> */
.L_x_2247:
        /* <DEDUP_REMOVED lines=14> */
.L_x_2249:
[----:B------:R-:W-:Y:S05]  /*3970*/  BSYNC B0 ;  /* 0x0000000000007941 */ /* 0x000fea0003800000 */
.L_x_2248:
[----:B------:R-:W-:Y:S01]  /*3980*/  FFMA.FTZ R117, R46, R117, R37 ;  /* 0x000000752e757223 */ /* 0x000fe20000010025 */
[----:B------:R-:W-:Y:S01]  /*3990*/  FFMA.FTZ R24, R39, R115, R36 ;  /* 0x0000007327187223 */ /* 0x000fe20000010024 */
[----:B------:R-:W-:Y:S06]  /*39a0*/  @!P5 BRA `(.L_x_2250) ;  /* 0x000000000028d947 */ /* 0x000fec0003800000 */
[----:B------:R-:W-:Y:S01]  /*39b0*/  FMUL.FTZ R26, R117, -1.4426950216293334961 ;  /* 0xbfb8aa3b751a7820 */ /* 0x000fe20000410000 */
[----:B------:R-:W-:-:S05]  /*39c0*/  FMUL.FTZ R30, R24, -1.4426950216293334961 ;  /* 0xbfb8aa3b181e7820 */ /* 0x000fca0000410000 */
[----:B------:R-:W2:Y:S08]  /*39d0*/  MUFU.EX2 R26, R26 ;  /* 0x0000001a001a7308 */ /* 0x000eb00000000800 */
[----:B------:R-:W1:Y:S01]  /*39e0*/  MUFU.EX2 R30, R30 ;  /* 0x0000001e001e7308 */ /* 0x000e620000000800 */
[----:B--2---:R-:W-:-:S07]  /*39f0*/  FADD.FTZ R27, R26, 1 ;  /* 0x3f8000001a1b7421 */ /* 0x004fce0000010000 */
[----:B------:R-:W2:Y:S01]  /*3a00*/  MUFU.RCP R28, R27 ;  /* 0x0000001b001c7308 */ /* 0x000ea20000001000 */
[----:B-1----:R-:W-:-:S07]  /*3a10*/  FADD.FTZ R32, R30, 1 ;  /* 0x3f8000001e207421 */ /* 0x002fce0000010000 */
[----:B------:R-:W1:Y:S01]  /*3a20*/  MUFU.RCP R33, R32 ;  /* 0x0000002000217308 */ /* 0x000e620000001000 */
[----:B--2---:R-:W-:Y:S01]  /*3a30*/  FMUL.FTZ R117, R117, R28 ;  /* 0x0000001c75757220 */ /* 0x004fe20000410000 */
[----:B-1----:R-:W-:-:S07]  /*3a40*/  FMUL.FTZ R24, R24, R33 ;  /* 0x0000002118187220 */ /* 0x002fce0000410000 */
.L_x_2250:
        /* <DEDUP_REMOVED lines=14> */
.L_x_2252:
[----:B------:R-:W-:Y:S05]  /*3b30*/  BSYNC B0 ;  /* 0x0000000000007941 */ /* 0x000fea0003800000 */
.L_x_2251:
        /* <DEDUP_REMOVED lines=8> */
[----:B--2---:R-:W-:-:S05]  /*3bc0*/  FMUL.FTZ R29, R24, -1.4426950216293334961 ;  /* 0xbfb8aa3b181d7820 */ /* 0x004fca0000410000 */
[----:B------:R-:W2:Y:S08]  /*3bd0*/  MUFU.EX2 R26, R26 ;  /* 0x0000001a001a7308 */ /* 0x000eb00000000800 */
[----:B------:R-:W3:Y:S01]  /*3be0*/  MUFU.EX2 R29, R29 ;  /* 0x0000001d001d7308 */ /* 0x000ee20000000800 */
[----:B--2---:R-:W-:-:S07]  /*3bf0*/  FADD.FTZ R27, R26, 1 ;  /* 0x3f8000001a1b7421 */ /* 0x004fce0000010000 */
[----:B------:R-:W2:Y:S01]  /*3c00*/  MUFU.RCP R28, R27 ;  /* 0x0000001b001c7308 */ /* 0x000ea20000001000 */
[----:B---3--:R-:W-:-:S07]  /*3c10*/  FADD.FTZ R30, R29, 1 ;  /* 0x3f8000001d1e7421 */ /* 0x008fce0000010000 */
[----:B-1----:R-:W1:Y:S01]  /*3c20*/  MUFU.RCP R33, R30 ;  /* 0x0000001e00217308 */ /* 0x002e620000001000 */
[----:B--2---:R-:W-:Y:S01]  /*3c30*/  FMUL.FTZ R107, R107, R28 ;  /* 0x0000001c6b6b7220 */ /* 0x004fe20000410000 */
[----:B-1----:R-:W-:-:S07]  /*3c40*/  FMUL.FTZ R24, R24, R33 ;  /* 0x0000002118187220 */ /* 0x002fce0000410000 */
.L_x_2253:
        /* <DEDUP_REMOVED lines=10> */
[----:B--2---:R-:W-:-:S02]  /*3cf0*/  LEA R28, P1, R26, UR14, 0x1 ;  /* 0x0000000e1a1c7c11 */ /* 0x004fc4000f8208ff */
[----:B------:R-:W-:-:S04]  /*3d00*/  IADD3 R31, R27, R31, RZ ;  /* 0x0000001f1b1f7210 */ /* 0x000fc80007ffe0ff */
[----:B------:R-:W-:-:S05]  /*3d10*/  LEA.HI.X R29, R26, UR15, R31, 0x1, P1 ;  /* 0x0000000f1a1d7c11 */ /* 0x000fca00088f0c1f */
[----:B------:R3:W-:Y:S02]  /*3d20*/  STG.E desc[UR8][R28.64], R107 ;  /* 0x0000006b1c007986 */ /* 0x0007e4000c101908 */
.L_x_2255:
[----:B------:R-:W-:Y:S05]  /*3d30*/  BSYNC B0 ;  /* 0x0000000000007941 */ /* 0x000fea0003800000 */
.L_x_2254:
[----:B------:R-:W-:Y:S01]  /*3d40*/  FFMA.FTZ R111, R46, R111, R37 ;  /* 0x0000006f2e6f7223 */ /* 0x000fe20000010025 */
[----:B------:R-:W-:Y:S01]  /*3d50*/  FFMA.FTZ R24, R39, R113, R36 ;  /* 0x0000007127187223 */ /* 0x000fe20000010024 */
[----:B------:R-:W-:Y:S06]  /*3d60*/  @!P5 BRA `(.L_x_2256) ;  /* 0x000000000028d947 */ /* 0x000fec0003800000 */
[----:B------:R-:W-:Y:S01]  /*3d70*/  FMUL.FTZ R26, R111, -1.4426950216293334961 ;  /* 0xbfb8aa3b6f1a7820 */ /* 0x000fe20000410000 */
[----:B--23--:R-:W-:-:S05]  /*3d80*/  FMUL.FTZ R29, R24, -1.4426950216293334961 ;  /* 0xbfb8aa3b181d7820 */ /* 0x00cfca0000410000 */
        /* <DEDUP_REMOVED lines=8> */
.L_x_2256:
[----:B------:R-:W-:Y:S04]  /*3e10*/  BSSY B0, `(.L_x_2257) ;  /* 0x000000e000007945 */ /* 0x000fe80003800000 */
[----:B------:R-:W-:Y:S05]  /*3e20*/  @P4 BRA `(.L_x_2258) ;  /* 0x0000000000304947 */ /* 0x000fea0003800000 */
[----:B------:R-:W-:Y:S01]  /*3e30*/  ULDC.64 UR14, c[0x0][0x270] ;  /* 0x00009c00000e7ab9 */ /* 0x000fe20000000a00 */
[----:B------:R-:W-:Y:S01]  /*3e40*/  MOV R26, R72 ;  /* 0x00000048001a7202 */ /* 0x000fe20000000f00 */
[----:B--23--:R-:W-:Y:S01]  /*3e50*/  IMAD R28, R49, UR14, RZ ;  /* 0x0000000e311c7c24 */ /* 0x00cfe2000f8e02ff */
        /* <DEDUP_REMOVED lines=9> */
.L_x_2258:
[----:B------:R-:W-:Y:S05]  /*3ef0*/  BSYNC B0 ;  /* 0x0000000000007941 */ /* 0x000fea0003800000 */
.L_x_2257:
        /* <DEDUP_REMOVED lines=25> */
[-C--:B------:R-:W-:Y:S01]  /*4090*/  FMUL.FTZ R47, R47, R38.reuse ;  /* 0x000000262f2f7220 */ /* 0x080fe20000410000 */
[-C--:B--234-:R-:W-:Y:S01]  /*40a0*/  FMUL.FTZ R28, R43, R38.reuse ;  /* 0x000000262b1c7220 */ /* 0x09cfe20000410000 */
[-C--:B------:R-:W-:Y:S01]  /*40b0*/  FMUL.FTZ R41, R41, R38.reuse ;  /* 0x0000002629297220 */ /* 0x080fe20000410000 */
[-C--:B------:R-:W-:Y:S01]  /*40c0*/  FMUL.FTZ R30, R45, R38.reuse ;  /* 0x000000262d1e7220 */ /* 0x080fe20000410000 */
[----:B------:R-:W-:Y:S01]  /*40d0*/  FMUL.FTZ R87, R87, R38 ;  /* 0x0000002657577220 */ /* 0x000fe20000410000 */
[----:B------:R-:W-:Y:S01]  /*40e0*/  ISETP.GT.U32.OR P6, PT, R0, 0x1df, P6 ;  /* 0x000001df0000780c */ /* 0x000fe200037c4470 */
[----:B------:R-:W-:Y:S01]  /*40f0*/  FFMA.FTZ R93, R46, R93, R37 ;  /* 0x0000005d2e5d7223 */ /* 0x000fe20000010025 */
[C---:B------:R-:W-:Y:S01]  /*4100*/  ISETP.GT.U32.OR P1, PT, R0.reuse, 0x1df, P1 ;  /* 0x000001df0000780c */ /* 0x040fe20000f24470 */
[----:B------:R-:W-:Y:S01]  /*4110*/  FFMA.FTZ R38, R39, R95, R36 ;  /* 0x0000005f27267223 */ /* 0x000fe20000010024 */
[----:B------:R-:W-:-:S02]  /*4120*/  ISETP.GT.U32.OR P2, PT, R0, 0x1df, P2 ;  /* 0x000001df0000780c */ /* 0x000fc40001744470 */
[C---:B------:R-:W-:Y:S02]  /*4130*/  ISETP.GT.U32.OR P3, PT, R0.reuse, 0x1df, P3 ;  /* 0x000001df0000780c */ /* 0x040fe40001f64470 */
[----:B------:R-:W-:Y:S01]  /*4140*/  ISETP.GT.U32.OR P4, PT, R0, 0x1df, P4 ;  /* 0x000001df0000780c */ /* 0x000fe20002784470 */
[----:B------:R-:W-:-:S12]  /*4150*/  @!P5 BRA `(.L_x_2259) ;  /* 0x000000000028d947 */ /* 0x000fd80003800000 */
        /* <DEDUP_REMOVED lines=10> */
.L_x_2259:
[----:B------:R-:W-:Y:S04]  /*4200*/  BSSY B0, `(.L_x_2260) ;  /* 0x000000e000007945 */ /* 0x000fe80003800000 */
[----:B------:R-:W-:Y:S05]  /*4210*/  @P6 BRA `(.L_x_2261) ;  /* 0x0000000000306947 */ /* 0x000fea0003800000 */
[----:B------:R-:W-:Y:S01]  /*4220*/  ULDC.64 UR14, c[0x0][0x270] ;  /* 0x00009c00000e7ab9 */ /* 0x000fe20000000a00 */
[----:B-1----:R-:W-:Y:S01]  /*4230*/  MOV R32, R72 ;  /* 0x0000004800207202 */ /* 0x002fe20000000f00 */
[----:B------:R-:W-:Y:S01]  /*4240*/  IMAD R51, R51, UR14, RZ ;  /* 0x0000000e33337c24 */ /* 0x000fe2000f8e02ff */
[----:B------:R-:W-:Y:S01]  /*4250*/  F2FP.BF16.F32.PACK_AB R93, R38, R93 ;  /* 0x0000005d265d723e */ /* 0x000fe200000010ff */
[----:B------:R-:W-:Y:S02]  /*4260*/  IMAD.MOV.U32 R33, RZ, RZ, R71 ;  /* 0x000000ffff217224 */ /* 0x000fe400078e0047 */
[C---:B------:R-:W-:Y:S02]  /*4270*/  IMAD R51, R14.reuse, UR15, R51 ;  /* 0x0000000f0e337c24 */ /* 0x040fe4000f8e0233 */
[----:B------:R-:W-:Y:S01]  /*4280*/  IMAD.WIDE.U32 R32, R14, UR14, R32 ;  /* 0x0000000e0e207c25 */ /* 0x000fe2000f8e0020 */
[----:B------:R-:W-:Y:S02]  /*4290*/  ULDC.64 UR14, c[0x0][0x210] ;  /* 0x00008400000e7ab9 */ /* 0x000fe40000000a00 */
[----:B0-----:R-:W-:-:S02]  /*42a0*/  LEA R34, P6, R32, UR14, 0x1 ;  /* 0x0000000e20227c11 */ /* 0x001fc4000f8c08ff */
[----:B------:R-:W-:-:S04]  /*42b0*/  IADD3 R51, R33, R51, RZ ;  /* 0x0000003321337210 */ /* 0x000fc80007ffe0ff */
[----:B------:R-:W-:-:S05]  /*42c0*/  LEA.HI.X R35, R32, UR15, R51, 0x1, P6 ;  /* 0x0000000f20237c11 */ /* 0x000fca000b0f0c33 */
[----:B------:R2:W-:Y:S02]  /*42d0*/  STG.E desc[UR8][R34.64], R93 ;  /* 0x0000005d22007986 */ /* 0x0005e4000c101908 */
.L_x_2261:
[----:B------:R-:W-:Y:S05]  /*42e0*/  BSYNC B0 ;  /* 0x0000000000007941 */ /* 0x000fea0003800000 */
.L_x_2260:
[----:B------:R-:W-:Y:S01]  /*42f0*/  FFMA.FTZ R97, R46, R97, R37 ;  /* 0x000000612e617223 */ /* 0x000fe20000010025 */
[----:B------:R-:W-:Y:S01]  /*4300*/  FFMA.FTZ R38, R39, R99, R36 ;  /* 0x0000006327267223 */ /* 0x000fe20000010024 */
[----:B------:R-:W-:Y:S06]  /*4310*/  @!P5 BRA `(.L_x_2262) ;  /* 0x000000000028d947 */ /* 0x000fec0003800000 */
[----:B------:R-:W-:Y:S01]  /*4320*/  FMUL.FTZ R31, R38, -1.4426950216293334961 ;  /* 0xbfb8aa3b261f7820 */ /* 0x000fe20000410000 */
[----:B------:R-:W-:-:S05]  /*4330*/  FMUL.FTZ R27, R97, -1.4426950216293334961 ;  /* 0xbfb8aa3b611b7820 */ /* 0x000fca0000410000 */
[----:B------:R-:W1:Y:S08]  /*4340*/  MUFU.EX2 R31, R31 ;  /* 0x0000001f001f7308 */ /* 0x000e700000000800 */
[----:B------:R-:W3:Y:S01]  /*4350*/  MUFU.EX2 R27, R27 ;  /* 0x0000001b001b7308 */ /* 0x000ee20000000800 */
[----:B-1----:R-:W-:-:S07]  /*4360*/  FADD.FTZ R33, R31, 1 ;  /* 0x3f8000001f217421 */ /* 0x002fce0000010000 */
[----:B------:R-:W1:Y:S01]  /*4370*/  MUFU.RCP R33, R33 ;  /* 0x0000002100217308 */ /* 0x000e620000001000 */
[----:B---3--:R-:W-:-:S07]  /*4380*/  FADD.FTZ R29, R27, 1 ;  /* 0x3f8000001b1d7421 */ /* 0x008fce0000010000 */
[----:B------:R-:W3:Y:S01]  /*4390*/  MUFU.RCP R32, R29 ;  /* 0x0000001d00207308 */ /* 0x000ee20000001000 */
[----:B-1----:R-:W-:Y:S01]  /*43a0*/  FMUL.FTZ R38, R38, R33 ;  /* 0x0000002126267220 */ /* 0x002fe20000410000 */
[----:B---3--:R-:W-:-:S07]  /*43b0*/  FMUL.FTZ R97, R97, R32 ;  /* 0x0000002061617220 */ /* 0x008fce0000410000 */
.L_x_2262:
[----:B------:R-:W-:Y:S04]  /*43c0*/  BSSY B0, `(.L_x_2263) ;  /* 0x000000e000007945 */ /* 0x000fe80003800000 */
[----:B------:R-:W-:Y:S05]  /*43d0*/  @P1 BRA `(.L_x_2264) ;  /* 0x0000000000301947 */ /* 0x000fea0003800000 */
[----:B------:R-:W-:Y:S01]  /*43e0*/  ULDC.64 UR14, c[0x0][0x270] ;  /* 0x00009c00000e7ab9 */ /* 0x000fe20000000a00 */
[----:B-1----:R-:W-:Y:S01]  /*43f0*/  MOV R32, R72 ;  /* 0x0000004800207202 */ /* 0x002fe20000000f00 */
[----:B------:R-:W-:Y:S01]  /*4400*/  IMAD R40, R53, UR14, RZ ;  /* 0x0000000e35287c24 */ /* 0x000fe2000f8e02ff */
[----:B------:R-:W-:Y:S02]  /*4410*/  MOV R33, R71 ;  /* 0x0000004700217202 */ /* 0x000fe40000000f00 */
[----:B------:R-:W-:Y:S01]  /*4420*/  F2FP.BF16.F32.PACK_AB R97, R38, R97 ;  /* 0x000000612661723e */ /* 0x000fe200000010ff */
[C---:B------:R-:W-:Y:S02]  /*4430*/  IMAD R27, R15.reuse, UR15, R40 ;  /* 0x0000000f0f1b7c24 */ /* 0x040fe4000f8e0228 */
[----:B0-2---:R-:W-:Y:S01]  /*4440*/  IMAD.WIDE.U32 R34, R15, UR14, R32 ;  /* 0x0000000e0f227c25 */ /* 0x005fe2000f8e0020 */
[----:B------:R-:W-:Y:S02]  /*4450*/  ULDC.64 UR14, c[0x0][0x210] ;  /* 0x00008400000e7ab9 */ /* 0x000fe40000000a00 */
[----:B------:R-:W-:-:S02]  /*4460*/  LEA R32, P1, R34, UR14, 0x1 ;  /* 0x0000000e22207c11 */ /* 0x000fc4000f8208ff */
[----:B------:R-:W-:-:S04]  /*4470*/  IADD3 R27, R35, R27, RZ ;  /* 0x0000001b231b7210 */ /* 0x000fc80007ffe0ff */
[----:B------:R-:W-:-:S05]  /*4480*/  LEA.HI.X R33, R34, UR15, R27, 0x1, P1 ;  /* 0x0000000f22217c11 */ /* 0x000fca00088f0c1b */
[----:B------:R3:W-:Y:S02]  /*4490*/  STG.E desc[UR8][R32.64], R97 ;  /* 0x0000006120007986 */ /* 0x0007e4000c101908 */
.L_x_2264:
[----:B------:R-:W-:Y:S05]  /*44a0*/  BSYNC B0 ;  /* 0x0000000000007941 */ /* 0x000fea0003800000 */
.L_x_2263:
[----:B------:R-:W-:Y:S01]  /*44b0*/  FFMA.FTZ R101, R46, R101, R37 ;  /* 0x000000652e657223 */ /* 0x000fe20000010025 */
[----:B------:R-:W-:Y:S01]  /*44c0*/  FFMA.FTZ R38, R39, R103, R36 ;  /* 0x0000006727267223 */ /* 0x000fe20000010024 */
[----:B------:R-:W-:Y:S06]  /*44d0*/  @!P5 BRA `(.L_x_2265) ;  /* 0x000000000028d947 */ /* 0x000fec0003800000 */
[----:B------:R-:W-:Y:S01]  /*44e0*/  FMUL.FTZ R31, R38, -1.4426950216293334961 ;  /* 0xbfb8aa3b261f7820 */ /* 0x000fe20000410000 */
[----:B------:R-:W-:-:S05]  /*44f0*/  FMUL.FTZ R27, R101, -1.4426950216293334961 ;  /* 0xbfb8aa3b651b7820 */ /* 0x000fca0000410000 */
[----:B------:R-:W1:Y:S08]  /*4500*/  MUFU.EX2 R31, R31 ;  /* 0x0000001f001f7308 */ /* 0x000e700000000800 */
[----:B------:R-:W4:Y:S01]  /*4510*/  MUFU.EX2 R27, R27 ;  /* 0x0000001b001b7308 */ /* 0x000f220000000800 */
[----:B-1-3--:R-:W-:-:S07]  /*4520*/  FADD.FTZ R33, R31, 1 ;  /* 0x3f8000001f217421 */ /* 0x00afce0000010000 */
[----:B------:R-:W1:Y:S01]  /*4530*/  MUFU.RCP R33, R33 ;  /* 0x0000002100217308 */ /* 0x000e620000001000 */
[----:B----4-:R-:W-:-:S07]  /*4540*/  FADD.FTZ R29, R27, 1 ;  /* 0x3f8000001b1d7421 */ /* 0x010fce0000010000 */
[----:B------:R-:W3:Y:S01]  /*4550*/  MUFU.RCP R32, R29 ;  /* 0x0000001d00207308 */ /* 0x000ee20000001000 */
[----:B-1----:R-:W-:Y:S01]  /*4560*/  FMUL.FTZ R38, R38, R33 ;  /* 0x0000002126267220 */ /* 0x002fe20000410000 */
[----:B---3--:R-:W-:-:S07]  /*4570*/  FMUL.FTZ R101, R101, R32 ;  /* 0x0000002065657220 */ /* 0x008fce0000410000 */
.L_x_2265:
[----:B------:R-:W-:Y:S04]  /*4580*/  BSSY B0, `(.L_x_2266) ;  /* 0x000000e000007945 */ /* 0x000fe80003800000 */
[----:B------:R-:W-:Y:S05]  /*4590*/  @P2 BRA `(.L_x_2267) ;  /* 0x0000000000302947 */ /* 0x000fea0003800000 */
[----:B------:R-:W-:Y:S01]  /*45a0*/  ULDC.64 UR14, c[0x0][0x270] ;  /* 0x00009c00000e7ab9 */ /* 0x000fe20000000a00 */
[----:B-1-3--:R-:W-:Y:S01]  /*45b0*/  MOV R32, R72 ;  /* 0x0000004800207202 */ /* 0x00afe20000000f00 */
        /* <DEDUP_REMOVED lines=10> */
.L_x_2267:
[----:B------:R-:W-:Y:S05]  /*4660*/  BSYNC B0 ;  /* 0x0000000000007941 */ /* 0x000fea0003800000 */
.L_x_2266:
[----:B------:R-:W-:Y:S01]  /*4670*/  FFMA.FTZ R105, R46, R105, R37 ;  /* 0x000000692e697223 */ /* 0x000fe20000010025 */
[----:B------:R-:W-:Y:S01]  /*4680*/  FFMA.FTZ R38, R39, R91, R36 ;  /* 0x0000005b27267223 */ /* 0x000fe20000010024 */
[----:B------:R-:W-:Y:S06]  /*4690*/  @!P5 BRA `(.L_x_2268) ;  /* 0x000000000028d947 */ /* 0x000fec0003800000 */
[----:B------:R-:W-:Y:S01]  /*46a0*/  FMUL.FTZ R31, R38, -1.4426950216293334961 ;  /* 0xbfb8aa3b261f7820 */ /* 0x000fe20000410000 */
[----:B------:R-:W-:-:S05]  /*46b0*/  FMUL.FTZ R27, R105, -1.4426950216293334961 ;  /* 0xbfb8aa3b691b7820 */ /* 0x000fca0000410000 */
[----:B------:R-:W1:Y:S08]  /*46c0*/  MUFU.EX2 R31, R31 ;  /* 0x0000001f001f7308 */ /* 0x000e700000000800 */
[----:B------:R-:W5:Y:S01]  /*46d0*/  MUFU.EX2 R27, R27 ;  /* 0x0000001b001b7308 */ /* 0x000f620000000800 */
[----:B-1-34-:R-:W-:-:S07]  /*46e0*/  FADD.FTZ R33, R31, 1 ;  /* 0x3f8000001f217421 */ /* 0x01afce0000010000 */
[----:B------:R-:W1:Y:S01]  /*46f0*/  MUFU.RCP R33, R33 ;  /* 0x0000002100217308 */ /* 0x000e620000001000 */
[----:B-----5:R-:W-:-:S07]  /*4700*/  FADD.FTZ R29, R27, 1 ;  /* 0x3f8000001b1d7421 */ /* 0x020fce0000010000 */
[----:B------:R-:W3:Y:S01]  /*4710*/  MUFU.RCP R32, R29 ;  /* 0x0000001d00207308 */ /* 0x000ee20000001000 */
[----:B-1----:R-:W-:Y:S01]  /*4720*/  FMUL.FTZ R38, R38, R33 ;  /* 0x0000002126267220 */ /* 0x002fe20000410000 */
[----:B---3--:R-:W-:-:S07]  /*4730*/  FMUL.FTZ R105, R105, R32 ;  /* 0x0000002069697220 */ /* 0x008fce0000410000 */
.L_x_2268:
[----:B------:R-:W-:Y:S04]  /*4740*/  BSSY B0, `(.L_x_2269) ;  /* 0x000000e000007945 */ /* 0x000fe80003800000 */
[----:B------:R-:W-:Y:S05]  /*4750*/  @P3 BRA `(.L_x_2270) ;  /* 0x0000000000303947 */ /* 0x000fea0003800000 */
[----:B------:R-:W-:Y:S01]  /*4760*/  ULDC.64 UR14, c[0x0][0x270] ;  /* 0x00009c00000e7ab9 */ /* 0x000fe20000000a00 */
[----:B-1-34-:R-:W-:Y:S01]  /*4770*/  MOV R32, R72 ;  /* 0x0000004800207202 */ /* 0x01afe20000000f00 */
        /* <DEDUP_REMOVED lines=10> */
.L_x_2270:
[----:B------:R-:W-:Y:S05]  /*4820*/  BSYNC B0 ;  /* 0x0000000000007941 */ /* 0x000fea0003800000 */
.L_x_2269:
[----:B------:R-:W-:Y:S01]  /*4830*/  FFMA.FTZ R89, R46, R89, R37 ;  /* 0x000000592e597223 */ /* 0x000fe20000010025 */
[----:B------:R-:W-:Y:S01]  /*4840*/  FFMA.FTZ R38, R39, R85, R36 ;  /* 0x0000005527267223 */ /* 0x000fe20000010024 */
[----:B------:R-:W-:Y:S06]  /*4850*/  @!P5 BRA `(.L_x_2271) ;  /* 0x000000000028d947 */ /* 0x000fec0003800000 */
[----:B------:R-:W-:Y:S01]  /*4860*/  FMUL.FTZ R31, R38, -1.4426950216293334961 ;  /* 0xbfb8aa3b261f7820 */ /* 0x000fe20000410000 */
[----:B------:R-:W-:-:S05]  /*4870*/  FMUL.FTZ R27, R89, -1.4426950216293334961 ;  /* 0xbfb8aa3b591b7820 */ /* 0x000fca0000410000 */
[----:B------:R-:W0:Y:S08]  /*4880*/  MUFU.EX2 R31, R31 ;  /* 0x0000001f001f7308 */ /* 0x000e300000000800 */
[----:B------:R-:W5:Y:S01]  /*4890*/  MUFU.EX2 R27, R27 ;  /* 0x0000001b001b7308 */ /* 0x000f620000000800 */
[----:B01-34-:R-:W-:-:S07]  /*48a0*/  FADD.FTZ R33, R31, 1 ;  /* 0x3f8000001f217421 */ /* 0x01bfce0000010000 */
[----:B------:R-:W0:Y:S01]  /*48b0*/  MUFU.RCP R33, R33 ;  /* 0x0000002100217308 */ /* 0x000e220000001000 */
[----:B-----5:R-:W-:-:S07]  /*48c0*/  FADD.FTZ R29, R27, 1 ;  /* 0x3f8000001b1d7421 */ /* 0x020fce0000010000 */
[----:B------:R-:W1:Y:S01]  /*48d0*/  MUFU.RCP R32, R29 ;  /* 0x0000001d00207308 */ /* 0x000e620000001000 */
[----:B0-----:R-:W-:Y:S01]  /*48e0*/  FMUL.FTZ R38, R38, R33 ;  /* 0x0000002126267220 */ /* 0x001fe20000410000 */
[----:B-1----:R-:W-:-:S07]  /*48f0*/  FMUL.FTZ R89, R89, R32 ;  /* 0x0000002059597220 */ /* 0x002fce0000410000 */
.L_x_2271:
[----:B------:R-:W-:Y:S04]  /*4900*/  BSSY B0, `(.L_x_2272) ;  /* 0x000000e000007945 */ /* 0x000fe80003800000 */
[----:B------:R-:W-:Y:S05]  /*4910*/  @P4 BRA `(.L_x_2273) ;  /* 0x0000000000304947 */ /* 0x000fea0003800000 */
[----:B------:R-:W-:Y:S01]  /*4920*/  ULDC.64 UR14, c[0x0][0x270] ;  /* 0x00009c00000e7ab9 */ /* 0x000fe20000000a00 */
[----:B01-34-:R-:W-:Y:S01]  /*4930*/  MOV R32, R72 ;  /* 0x0000004800207202 */ /* 0x01bfe20000000f00 */
[----:B------:R-:W-:Y:S01]  /*4940*/  IMAD R59, R59, UR14, RZ ;  /* 0x0000000e3b3b7c24 */ /* 0x000fe2000f8e02ff */
[----:B------:R-:W-:Y:S02]  /*4950*/  MOV R33, R71 ;  /* 0x0000004700217202 */ /* 0x000fe40000000f00 */
[----:B------:R-:W-:Y:S01]  /*4960*/  F2FP.BF16.F32.PACK_AB R89, R38, R89 ;  /* 0x000000592659723e */ /* 0x000fe200000010ff */
[C---:B------:R-:W-:Y:S02]  /*4970*/  IMAD R59, R18.reuse, UR15, R59 ;  /* 0x0000000f123b7c24 */ /* 0x040fe4000f8e023b */
[----:B--2---:R-:W-:Y:S01]  /*4980*/  IMAD.WIDE.U32 R34, R18, UR14, R32 ;  /* 0x0000000e12227c25 */ /* 0x004fe2000f8e0020 */
[----:B------:R-:W-:Y:S02]  /*4990*/  ULDC.64 UR14, c[0x0][0x210] ;  /* 0x00008400000e7ab9 */ /* 0x000fe40000000a00 */
[----:B------:R-:W-:-:S02]  /*49a0*/  LEA R32, P1, R34, UR14, 0x1 ;  /* 0x0000000e22207c11 */ /* 0x000fc4000f8208ff */
[----:B------:R-:W-:-:S04]  /*49b0*/  IADD3 R59, R35, R59, RZ ;  /* 0x0000003b233b7210 */ /* 0x000fc80007ffe0ff */
[----:B------:R-:W-:-:S05]  /*49c0*/  LEA.HI.X R33, R34, UR15, R59, 0x1, P1 ;  /* 0x0000000f22217c11 */ /* 0x000fca00088f0c3b */
[----:B------:R0:W-:Y:S02]  /*49d0*/  STG.E desc[UR8][R32.64], R89 ;  /* 0x0000005920007986 */ /* 0x0001e4000c101908 */
.L_x_2273:
[----:B------:R-:W-:Y:S05]  /*49e0*/  BSYNC B0 ;  /* 0x0000000000007941 */ /* 0x000fea0003800000 */
.L_x_2272:
[----:B------:R-:W-:Y:S01]  /*49f0*/  ISETP.GE.U32.AND P6, PT, R19, UR12, PT ;  /* 0x0000000c13007c0c */ /* 0x000fe2000bfc6070 */
[C-C-:B01-34-:R-:W-:Y:S01]  /*4a00*/  FFMA.FTZ R32, R39.reuse, R77, R36.reuse ;  /* 0x0000004d27207223 */ /* 0x15bfe20000010024 */
[----:B------:R-:W-:Y:S01]  /*4a10*/  ISETP.GE.U32.AND P1, PT, R20, UR12, PT ;  /* 0x0000000c14007c0c */ /* 0x000fe2000bf26070 */
[--C-:B--2---:R-:W-:Y:S01]  /*4a20*/  FFMA.FTZ R34, R39, R47, R36.reuse ;  /* 0x0000002f27227223 */ /* 0x104fe20000010024 */
[----:B------:R-:W-:Y:S01]  /*4a30*/  ISETP.GE.U32.AND P2, PT, R21, UR12, PT ;  /* 0x0000000c15007c0c */ /* 0x000fe2000bf46070 */
[C-C-:B------:R-:W-:Y:S01]  /*4a40*/  FFMA.FTZ R38, R39.reuse, R41, R36.reuse ;  /* 0x0000002927267223 */ /* 0x140fe20000010024 */
[----:B------:R-:W-:Y:S01]  /*4a50*/  ISETP.GE.U32.AND P3, PT, R22, UR12, PT ;  /* 0x0000000c16007c0c */ /* 0x000fe2000bf66070 */
[--C-:B------:R-:W-:Y:S01]  /*4a60*/  FFMA.FTZ R87, R39, R87, R36.reuse ;  /* 0x0000005727577223 */ /* 0x100fe20000010024 */
[----:B------:R-:W-:Y:S01]  /*4a70*/  ISETP.GE.U32.AND P4, PT, R23, UR12, PT ;  /* 0x0000000c17007c0c */ /* 0x000fe2000bf86070 */
[C-C-:B------:R-:W-:Y:S01]  /*4a80*/  FFMA.FTZ R83, R46.reuse, R83, R37.reuse ;  /* 0x000000532e537223 */ /* 0x140fe20000010025 */
[----:B------:R-:W-:Y:S01]  /*4a90*/  ISETP.GE.AND.EX P6, PT, R61, UR13, PT, P6 ;  /* 0x0000000d3d007c0c */ /* 0x000fe2000bfc6360 */
[C-C-:B------:R-:W-:Y:S01]  /*4aa0*/  FFMA.FTZ R31, R46.reuse, R24, R37.reuse ;  /* 0x000000182e1f7223 */ /* 0x140fe20000010025 */
[----:B------:R-:W-:Y:S01]  /*4ab0*/  ISETP.GE.AND.EX P1, PT, R63, UR13, PT, P1 ;  /* 0x0000000d3f007c0c */ /* 0x000fe2000bf26310 */
[C-C-:B------:R-:W-:Y:S01]  /*4ac0*/  FFMA.FTZ R33, R46.reuse, R26, R37.reuse ;  /* 0x0000001a2e217223 */ /* 0x140fe20000010025 */
[----:B------:R-:W-:Y:S01]  /*4ad0*/  ISETP.GE.AND.EX P2, PT, R65, UR13, PT, P2 ;  /* 0x0000000d41007c0c */ /* 0x000fe2000bf46320 */
[C-C-:B------:R-:W-:Y:S01]  /*4ae0*/  FFMA.FTZ R35, R46.reuse, R28, R37.reuse ;  /* 0x0000001c2e237223 */ /* 0x140fe20000010025 */
[----:B------:R-:W-:Y:S01]  /*4af0*/  ISETP.GE.AND.EX P3, PT, R67, UR13, PT, P3 ;  /* 0x0000000d43007c0c */ /* 0x000fe2000bf66330 */
[----:B------:R-:W-:Y:S01]  /*4b00*/  FFMA.FTZ R30, R46, R30, R37 ;  /* 0x0000001e2e1e7223 */ /* 0x000fe20000010025 */
        /* <DEDUP_REMOVED lines=18> */
.L_x_2274:
[----:B------:R-:W-:Y:S04]  /*4c30*/  BSSY B0, `(.L_x_2275) ;  /* 0x000000e000007945 */ /* 0x000fe80003800000 */
[----:B------:R-:W-:Y:S05]  /*4c40*/  @P6 BRA `(.L_x_2276) ;  /* 0x0000000000306947 */ /* 0x000fea0003800000 */
[----:B------:R-:W-:Y:S01]  /*4c50*/  ULDC.64 UR12, c[0x0][0x270] ;  /* 0x00009c00000c7ab9 */ /* 0x000fe20000000a00 */
[----:B------:R-:W-:Y:S01]  /*4c60*/  MOV R26, R72 ;  /* 0x00000048001a7202 */ /* 0x000fe20000000f00 */
[----:B------:R-:W-:Y:S01]  /*4c70*/  IMAD.MOV.U32 R27, RZ, RZ, R71 ;  /* 0x000000ffff1b7224 */ /* 0x000fe200078e0047 */
[----:B------:R-:W-:Y:S01]  /*4c80*/  F2FP.BF16.F32.PACK_AB R83, R36, R83 ;  /* 0x000000532453723e */ /* 0x000fe200000010ff */
[----:B------:R-:W-:Y:S02]  /*4c90*/  IMAD R24, R61, UR12, RZ ;  /* 0x0000000c3d187c24 */ /* 0x000fe4000f8e02ff */
[----:B------:R-:W-:-:S04]  /*4ca0*/  IMAD.WIDE.U32 R28, R19, UR12, R26 ;  /* 0x0000000c131c7c25 */ /* 0x000fc8000f8e001a */
[----:B------:R-:W-:Y:S01]  /*4cb0*/  IMAD R27, R19, UR13, R24 ;  /* 0x0000000d131b7c24 */ /* 0x000fe2000f8e0218 */
[----:B------:R-:W-:Y:S02]  /*4cc0*/  ULDC.64 UR12, c[0x0][0x210] ;  /* 0x00008400000c7ab9 */ /* 0x000fe40000000a00 */
[----:B------:R-:W-:Y:S02]  /*4cd0*/  LEA R26, P6, R28, UR12, 0x1 ;  /* 0x0000000c1c1a7c11 */ /* 0x000fe4000f8c08ff */
[----:B------:R-:W-:-:S04]  /*4ce0*/  IADD3 R27, R29, R27, RZ ;  /* 0x0000001b1d1b7210 */ /* 0x000fc80007ffe0ff */
[----:B------:R-:W-:-:S05]  /*4cf0*/  LEA.HI.X R27, R28, UR13, R27, 0x1, P6 ;  /* 0x0000000d1c1b7c11 */ /* 0x000fca000b0f0c1b */
[----:B------:R0:W-:Y:S02]  /*4d00*/  STG.E desc[UR8][R26.64], R83 ;  /* 0x000000531a007986 */ /* 0x0001e4000c101908 */
.L_x_2276:
[----:B------:R-:W-:Y:S05]  /*4d10*/  BSYNC B0 ;  /* 0x0000000000007941 */ /* 0x000fea0003800000 */
.L_x_2275:
        /* <DEDUP_REMOVED lines=11> */
.L_x_2277:
        /* <DEDUP_REMOVED lines=14> */
.L_x_2279:
[----:B------:R-:W-:Y:S05]  /*4eb0*/  BSYNC B0 ;  /* 0x0000000000007941 */ /* 0x000fea0003800000 */
.L_x_2278:
[----:B------:R-:W-:Y:S05]  /*4ec0*/  @!P5 BRA `(.L_x_2280) ;  /* 0x000000000028d947 */ /* 0x000fea0003800000 */
[----:B------:R-:W-:Y:S01]  /*4ed0*/  FMUL.FTZ R24, R33, -1.4426950216293334961 ;  /* 0xbfb8aa3b21187820 */ /* 0x000fe20000410000 */
[----:B01----:R-:W-:-:S05]  /*4ee0*/  FMUL.FTZ R27, R34, -1.4426950216293334961 ;  /* 0xbfb8aa3b221b7820 */ /* 0x003fca0000410000 */
        /* <DEDUP_REMOVED lines=8> */
.L_x_2280:
[----:B------:R-:W-:Y:S04]  /*4f70*/  BSSY B0, `(.L_x_2281) ;  /* 0x000000e000007945 */ /* 0x000fe80003800000 */
[----:B------:R-:W-:Y:S05]  /*4f80*/  @P2 BRA `(.L_x_2282) ;  /* 0x0000000000302947 */ /* 0x000fea0003800000 */
[----:B------:R-:W-:Y:S01]  /*4f90*/  ULDC.64 UR12, c[0x0][0x270] ;  /* 0x00009c00000c7ab9 */ /* 0x000fe20000000a00 */
[----:B01----:R-:W-:Y:S01]  /*4fa0*/  MOV R26, R72 ;  /* 0x00000048001a7202 */ /* 0x003fe20000000f00 */
        /* <DEDUP_REMOVED lines=10> */
.L_x_2282:
[----:B------:R-:W-:Y:S05]  /*5050*/  BSYNC B0 ;  /* 0x0000000000007941 */ /* 0x000fea0003800000 */
.L_x_2281:
[----:B------:R-:W-:Y:S05]  /*5060*/  @!P5 BRA `(.L_x_2283) ;  /* 0x000000000028d947 */ /* 0x000fea0003800000 */
        /* <DEDUP_REMOVED lines=10> */
.L_x_2283:
[----:B------:R-:W-:Y:S04]  /*5110*/  BSSY B0, `(.L_x_2284) ;  /* 0x000000e000007945 */ /* 0x000fe80003800000 */
[----:B------:R-:W-:Y:S05]  /*5120*/  @P3 BRA `(.L_x_2285) ;  /* 0x0000000000303947 */ /* 0x000fea0003800000 */
[----:B------:R-:W-:Y:S01]  /*5130*/  ULDC.64 UR12, c[0x0][0x270] ;  /* 0x00009c00000c7ab9 */ /* 0x000fe20000000a00 */
[----:B012---:R-:W-:Y:S01]  /*5140*/  MOV R26, R72 ;  /* 0x00000048001a7202 */ /* 0x007fe20000000f00 */
        /* <DEDUP_REMOVED lines=10> */
.L_x_2285:
[----:B------:R-:W-:Y:S05]  /*51f0*/  BSYNC B0 ;  /* 0x0000000000007941 */ /* 0x000fea0003800000 */
.L_x_2284:
[----:B------:R-:W-:Y:S05]  /*5200*/  @!P5 BRA `(.L_x_2286) ;  /* 0x000000000028d947 */ /* 0x000fea0003800000 */
[----:B------:R-:W-:Y:S01]  /*5210*/  FMUL.FTZ R24, R30, -1.4426950216293334961 ;  /* 0xbfb8aa3b1e187820 */ /* 0x000fe20000410000 */
[----:B------:R-:W-:-:S05]  /*5220*/  FMUL.FTZ R28, R87, -1.4426950216293334961 ;  /* 0xbfb8aa3b571c7820 */ /* 0x000fca0000410000 */
[----:B------:R-:W0:Y:S08]  /*5230*/  MUFU.EX2 R24, R24 ;  /* 0x0000001800187308 */ /* 0x000e300000000800 */
[----:B------:R-:W4:Y:S01]  /*5240*/  MUFU.EX2 R28, R28 ;  /* 0x0000001c001c7308 */ /* 0x000f220000000800 */
[----:B0123--:R-:W-:-:S07]  /*5250*/  FADD.FTZ R26, R24, 1 ;  /* 0x3f800000181a7421 */ /* 0x00ffce0000010000 */
[----:B------:R-:W0:Y:S01]  /*5260*/  MUFU.RCP R27, R26 ;  /* 0x0000001a001b7308 */ /* 0x000e220000001000 */
[----:B----4-:R-:W-:-:S07]  /*5270*/  FADD.FTZ R29, R28, 1 ;  /* 0x3f8000001c1d7421 */ /* 0x010fce0000010000 */
[----:B------:R-:W1:Y:S01]  /*5280*/  MUFU.RCP R32, R29 ;  /* 0x0000001d00207308 */ /* 0x000e620000001000 */
[----:B0-----:R-:W-:Y:S01]  /*5290*/  FMUL.FTZ R30, R30, R27 ;  /* 0x0000001b1e1e7220 */ /* 0x001fe20000410000 */
[----:B-1----:R-:W-:-:S07]  /*52a0*/  FMUL.FTZ R87, R87, R32 ;  /* 0x0000002057577220 */ /* 0x002fce0000410000 */
.L_x_2286:
[----:B------:R-:W-:Y:S04]  /*52b0*/  BSSY B0, `(.L_x_2287) ;  /* 0x000000d000007945 */ /* 0x000fe80003800000 */
[----:B------:R-:W-:Y:S05]  /*52c0*/  @P4 BRA `(.L_x_2288) ;  /* 0x00000000002c4947 */ /* 0x000fea0003800000 */
[----:B------:R-:W-:Y:S01]  /*52d0*/  ULDC.64 UR12, c[0x0][0x270] ;  /* 0x00009c00000c7ab9 */ /* 0x000fe20000000a00 */
[----:B------:R-:W-:Y:S01]  /*52e0*/  MOV R70, R72 ;  /* 0x0000004800467202 */ /* 0x000fe20000000f00 */
[----:B------:R-:W-:Y:S01]  /*52f0*/  IMAD R24, R69, UR12, RZ ;  /* 0x0000000c45187c24 */ /* 0x000fe2000f8e02ff */
[----:B------:R-:W-:-:S03]  /*5300*/  F2FP.BF16.F32.PACK_AB R87, R87, R30 ;  /* 0x0000001e5757723e */ /* 0x000fc600000010ff */
[----:B------:R-:W-:-:S04]  /*5310*/  IMAD.WIDE.U32 R70, R23, UR12, R70 ;  /* 0x0000000c17467c25 */ /* 0x000fc8000f8e0046 */
[----:B0123--:R-:W-:Y:S01]  /*5320*/  IMAD R27, R23, UR13, R24 ;  /* 0x0000000d171b7c24 */ /* 0x00ffe2000f8e0218 */
[----:B------:R-:W-:Y:S02]  /*5330*/  ULDC.64 UR12, c[0x0][0x210] ;  /* 0x00008400000c7ab9 */ /* 0x000fe40000000a00 */
[----:B------:R-:W-:Y:S02]  /*5340*/  LEA R26, P1, R70, UR12, 0x1 ;  /* 0x0000000c461a7c11 */ /* 0x000fe4000f8208ff */
[----:B------:R-:W-:-:S04]  /*5350*/  IADD3 R27, R71, R27, RZ ;  /* 0x0000001b471b7210 */ /* 0x000fc80007ffe0ff */
[----:B------:R-:W-:-:S05]  /*5360*/  LEA.HI.X R27, R70, UR13, R27, 0x1, P1 ;  /* 0x0000000d461b7c11 */ /* 0x000fca00088f0c1b */
[----:B------:R4:W-:Y:S02]  /*5370*/  STG.E desc[UR8][R26.64], R87 ;  /* 0x000000571a007986 */ /* 0x0009e4000c101908 */
.L_x_2288:
[----:B------:R-:W-:Y:S05]  /*5380*/  BSYNC B0 ;  /* 0x0000000000007941 */ /* 0x000fea0003800000 */
.L_x_2287:
[----:B01234-:R-:W0:Y:S01]  /*5390*/  LDC R27, c[0x0][0x10] ;  /* 0x00000400ff1b7b82 */ /* 0x01fe220000000800 */
[----:B------:R-:W-:Y:S02]  /*53a0*/  IADD3 R6, R6, 0x1, RZ ;  /* 0x0000000106067810 */ /* 0x000fe40007ffe0ff */
[----:B0-----:R-:W-:-:S04]  /*53b0*/  IADD3 R4, R27, R4, RZ ;  /* 0x000000041b047210 */ /* 0x001fc80007ffe0ff */
[----:B------:R-:W-:-:S13]  /*53c0*/  ISETP.GE.AND P1, PT, R4, UR4, PT ;  /* 0x0000000404007c0c */ /* 0x000fda000bf26270 */
[----:B------:R-:W-:Y:S05]  /*53d0*/  @!P1 BRA `(.L_x_2289) ;  /* 0xffffffac00c89947 */ /* 0x000fea000383ffff */
[----:B------:R-:W-:Y:S05]  /*53e0*/  EXIT ;  /* 0x000000000000794d */ /* 0x000fea0003800000 */
.L_x_2290:
        /* <DEDUP_REMOVED lines=9> */
.L_x_3294:


//--------------------- .text._Z35group_norm_nhwc_fwd_one_pass_kernelI11Bf16IOFp16WLi64ELi30ELi480EEv26Group_norm_nhwc_fwd_params --------------------------
	.section	.text._Z35group_norm_nhwc_fwd_one_pass_kernelI11Bf16IOFp16WLi64ELi30ELi480EEv26Group_norm_nhwc_fwd_params,"ax",@progbits
	.align	128
        .global         _Z35group_norm_nhwc_fwd_one_pass_kernelI11Bf16IOFp16WLi64ELi30ELi480EEv26Group_norm_nhwc_fwd_params
        .type           _Z35group_norm_nhwc_fwd_one_pass_kernelI11Bf16IOFp16WLi64ELi30ELi480EEv26Group_norm_nhwc_fwd_params,@function
        .size           _Z35group_norm_nhwc_fwd_one_pass_kernelI11Bf16IOFp16WLi64ELi30ELi480EEv26Group_norm_nhwc_fwd_params,(.L_x_3295 - _Z35group_norm_nhwc_fwd_one_pass_kernelI11Bf16IOFp16WLi64ELi30ELi480EEv26Group_norm_nhwc_fwd_params)
        .other          _Z35group_norm_nhwc_fwd_one_pass_kernelI11Bf16IOFp16WLi64ELi30ELi480EEv26Group_norm_nhwc_fwd_params,@"STO_CUDA_ENTRY STV_DEFAULT"
_Z35group_norm_nhwc_fwd_one_pass_kernelI11Bf16IOFp16WLi64ELi30ELi480EEv26Group_norm_nhwc_fwd_params:
.text._Z35group_norm_nhwc_fwd_one_pass_kernelI11Bf16IOFp16WLi64ELi30ELi480EEv26Group_norm_nhwc_fwd_params:
        /* <DEDUP_REMOVED lines=31> */
.L_x_2306:
        /* <DEDUP_REMOVED lines=153> */
.L_x_2292:
[----:B------:R-:W-:Y:S05]  /*0b80*/  BSYNC B0 ;  /* 0x0000000000007941 */ /* 0x000fea0003800000 */
.L_x_2291:
        /* <DEDUP_REMOVED lines=28> */
.L_x_2295:
[----:B-1----:R-:W2:Y:S04]  /*0d50*/  LDG.E.STRONG.GPU R8, desc[UR8][R6.64] ;  /* 0x0000000806087981 */ /* 0x002ea8000c1ef900 */
[----:B--2---:R-:W-:Y:S01]  /*0d60*/  CCTL.IVALL ;  /* 0x00000000ff00798f */ /* 0x004fe20002000000 */
[----:B------:R-:W-:Y:S05]  /*0d70*/  YIELD ;  /* 0x0000000000007946 */ /* 0x000fea0003800000 */
[----:B------:R-:W-:-:S13]  /*0d80*/  ISETP.NE.AND P1, PT, R8, R11, PT ;  /* 0x0000000b0800720c */ /* 0x000fda0003f25270 */
[----:B------:R-:W-:Y:S05]  /*0d90*/  @P1 BRA `(.L_x_2295) ;  /* 0xfffffffc00ec1947 */ /* 0x000fea000383ffff */
.L_x_2294:
        /* <DEDUP_REMOVED lines=11> */
.L_x_2297:
        /* <DEDUP_REMOVED lines=63> */
.L_x_2296:
        /* <DEDUP_REMOVED lines=19> */
.L_x_2299:
[----:B------:R-:W-:Y:S05]  /*1370*/  BSYNC B0 ;  /* 0x0000000000007941 */ /* 0x000fea0003800000 */
.L_x_2298:
        /* <DEDUP_REMOVED lines=32> */
.L_x_2293:
        /* <DEDUP_REMOVED lines=48> */
[----:B--2---:R-:W-:-:S02]  /*1880*/  HADD2.F32 R8, -RZ, R23.H0_H0 ;  /* 0x20000017ff087230 */ /* 0x004fc40000004100 */
[----:B---3--:R-:W-:Y:S02]  /*1890*/  HADD2.F32 R29, -RZ, R29.H0_H0 ;  /* 0x2000001dff1d7230 */ /* 0x008fe40000004100 */
[----:B----4-:R-:W-:Y:S02]  /*18a0*/  HADD2.F32 R11, -RZ, R3.H0_H0 ;  /* 0x20000003ff0b7230 */ /* 0x010fe40000004100 */
[----:B-----5:R-:W-:Y:S02]  /*18b0*/  HADD2.F32 R28, -RZ, R28.H0_H0 ;  /* 0x2000001cff1c7230 */ /* 0x020fe40000004100 */
[C-C-:B------:R-:W-:Y:S01]  /*18c0*/  FFMA.FTZ R10, R8.reuse, R7, R29.reuse ;  /* 0x00000007080a7223 */ /* 0x140fe2000001001d */
[----:B------:R-:W-:Y:S01]  /*18d0*/  FFMA.FTZ R8, R8, R9, R29 ;  /* 0x0000000908087223 */ /* 0x000fe2000001001d */
[----:B------:R-:W-:Y:S01]  /*18e0*/  IADD3 R9, R20, 0x20, RZ ;  /* 0x0000002014097810 */ /* 0x000fe20007ffe0ff */
        /* <DEDUP_REMOVED lines=13> */
.L_x_2300:
        /* <DEDUP_REMOVED lines=15> */
.L_x_2302:
[----:B------:R-:W-:Y:S05]  /*1ab0*/  BSYNC B0 ;  /* 0x0000000000007941 */ /* 0x000fea0003800000 */
.L_x_2301:
        /* <DEDUP_REMOVED lines=11> */
.L_x_2303:
        /* <DEDUP_REMOVED lines=19> */
.L_x_2305:
[----:B------:R-:W-:Y:S05]  /*1ca0*/  BSYNC B0 ;  /* 0x0000000000007941 */ /* 0x000fea0003800000 */
.L_x_2304:
[----:B------:R-:W1:Y:S01]  /*1cb0*/  LDC R4, c[0x0][0x10] ;  /* 0x00000400ff047b82 */ /* 0x000e620000000800 */
[----:B------:R-:W-:Y:S02]  /*1cc0*/  IADD3 R18, R18, 0x1, RZ ;  /* 0x0000000112127810 */ /* 0x000fe40007ffe0ff */
[----:B-1----:R-:W-:-:S04]  /*1cd0*/  IADD3 R21, R4, R21, RZ ;  /* 0x0000001504157210 */ /* 0x002fc80007ffe0ff */
[----:B------:R-:W-:-:S13]  /*1ce0*/  ISETP.GE.AND P1, PT, R21, UR4, PT ;  /* 0x0000000415007c0c */ /* 0x000fda000bf26270 */
[----:B------:R-:W-:Y:S05]  /*1cf0*/  @!P1 BRA `(.L_x_2306) ;  /* 0xffffffe4003c9947 */ /* 0x000fea000383ffff */
[----:B------:R-:W-:Y:S05]  /*1d00*/  EXIT ;  /* 0x000000000000794d */ /* 0x000fea0003800000 */
.L_x_2307:
        /* <DEDUP_REMOVED lines=15> */
.L_x_3295:


//--------------------- .text._Z35group_norm_nhwc_fwd_one_pass_kernelI11Bf16IOFp16WLi128ELi30ELi480EEv26Group_norm_nhwc_fwd_params --------------------------
	.section	.text._Z35group_norm_nhwc_fwd_one_pass_kernelI11Bf16IOFp16WLi128ELi30ELi480EEv26Group_norm_nhwc_fwd_params,"ax",@progbits
	.align	128
        .global         _Z35group_norm_nhwc_fwd_one_pass_kernelI11Bf16IOFp16WLi128ELi30ELi480EEv26Group_norm_nhwc_fwd_params
        .type           _Z35group_norm_nhwc_fwd_one_pass_kernelI11Bf16IOFp16WLi128ELi30ELi480EEv26Group_norm_nhwc_fwd_params,@function
        .size           _Z35group_norm_nhwc_fwd_one_pass_kernelI11Bf16IOFp16WLi128ELi30ELi480EEv26Group_norm_nhwc_fwd_params,(.L_x_3296 - _Z35group_norm_nhwc_fwd_one_pass_kernelI11Bf16IOFp16WLi128ELi30ELi480EEv26Group_norm_nhwc_fwd_params)
        .other          _Z35group_norm_nhwc_fwd_one_pass_kernelI11Bf16IOFp16WLi128ELi30ELi480EEv26Group_norm_nhwc_fwd_params,@"STO_CUDA_ENTRY STV_DEFAULT"
_Z35group_norm_nhwc_fwd_one_pass_kernelI11Bf16IOFp16WLi128ELi30ELi480EEv26Group_norm_nhwc_fwd_params:
.text._Z35group_norm_nhwc_fwd_one_pass_kernelI11Bf16IOFp16WLi128ELi30ELi480EEv26Group_norm_nhwc_fwd_params:
        /* <DEDUP_REMOVED lines=29> */
.L_x_2329:
        /* <DEDUP_REMOVED lines=205> */
.L_x_2309:
[----:B------:R-:W-:Y:S05]  /*0ea0*/  BSYNC B0 ;  /* 0x0000000000007941 */ /* 0x000fea0003800000 */
.L_x_2308:
        /* <DEDUP_REMOVED lines=29> */
.L_x_2312:
[----:B--2---:R-:W2:Y:S04]  /*1080*/  LDG.E.STRONG.GPU R11, desc[UR8][R8.64] ;  /* 0x00000008080b7981 */ /* 0x004ea8000c1ef900 */
[----:B--2---:R-:W-:Y:S01]  /*1090*/  CCTL.IVALL ;  /* 0x00000000ff00798f */ /* 0x004fe20002000000 */
[----:B------:R-:W-:Y:S05]  /*10a0*/  YIELD ;  /* 0x0000000000007946 */ /* 0x000fea0003800000 */
[----:B------:R-:W-:-:S13]  /*10b0*/  ISETP.NE.AND P1, PT, R11, R28, PT ;  /* 0x0000001c0b00720c */ /* 0x000fda0003f25270 */
[----:B------:R-:W-:Y:S05]  /*10c0*/  @P1 BRA `(.L_x_2312) ;  /* 0xfffffffc00ec1947 */ /* 0x000fea000383ffff */
.L_x_2311:
        /* <DEDUP_REMOVED lines=11> */
.L_x_2314:
        /* <DEDUP_REMOVED lines=63> */
.L_x_2313:
        /* <DEDUP_REMOVED lines=19> */
.L_x_2316:
[----:B------:R-:W-:Y:S05]  /*16a0*/  BSYNC B0 ;  /* 0x0000000000007941 */ /* 0x000fea0003800000 */
.L_x_2315:
        /* <DEDUP_REMOVED lines=32> */
.L_x_2310:
        /* <DEDUP_REMOVED lines=64> */
[----:B------:R-:W-:Y:S01]  /*1cb0*/  ISETP.GT.U32.OR P2, PT, R4, 0x1df, P2 ;  /* 0x000001df0400780c */ /* 0x000fe20001744470 */
[----:B--2---:R-:W-:Y:S02]  /*1cc0*/  HADD2.F32 R6, -RZ, R0.H0_H0 ;  /* 0x20000000ff067230 */ /* 0x004fe40000004100 */
[-C--:B------:R-:W-:Y:S01]  /*1cd0*/  FMUL.FTZ R0, R27, R8.reuse ;  /* 0x000000081b007220 */ /* 0x080fe20000410000 */
[----:B---3--:R-:W-:Y:S02]  /*1ce0*/  HADD2.F32 R11, -RZ, R10.H0_H0 ;  /* 0x2000000aff0b7230 */ /* 0x008fe40000004100 */
[----:B------:R-:W-:-:S03]  /*1cf0*/  FMUL.FTZ R10, R13, R8 ;  /* 0x000000080d0a7220 */ /* 0x000fc60000410000 */
[C-C-:B------:R-:W-:Y:S01]  /*1d00*/  FFMA.FTZ R28, R6.reuse, R5, R11.reuse ;  /* 0x00000005061c7223 */ /* 0x140fe2000001000b */
[C-C-:B------:R-:W-:Y:S01]  /*1d10*/  FFMA.FTZ R5, R6.reuse, R10, R11.reuse ;  /* 0x0000000a06057223 */ /* 0x140fe2000001000b */
[C-C-:B------:R-:W-:Y:S01]  /*1d20*/  FFMA.FTZ R0, R6.reuse, R0, R11.reuse ;  /* 0x0000000006007223 */ /* 0x140fe2000001000b */
[----:B------:R-:W-:Y:S01]  /*1d30*/  FFMA.FTZ R10, R6, R12, R11 ;  /* 0x0000000c060a7223 */ /* 0x000fe2000001000b */
[C---:B------:R-:W-:Y:S02]  /*1d40*/  IADD3 R11, R20.reuse, 0x40, RZ ;  /* 0x00000040140b7810 */ /* 0x040fe40007ffe0ff */
[----:B------:R-:W-:Y:S01]  /*1d50*/  IADD3 R12, R20, 0x60, RZ ;  /* 0x00000060140c7810 */ /* 0x000fe20007ffe0ff */
[----:B----4-:R-:W-:Y:S01]  /*1d60*/  HADD2.F32 R6, -RZ, R15.H0_H0 ;  /* 0x2000000fff067230 */ /* 0x010fe20000004100 */
[----:B------:R-:W-:Y:S02]  /*1d70*/  ISETP.GE.U32.AND P3, PT, R11, UR12, PT ;  /* 0x0000000c0b007c0c */ /* 0x000fe4000bf66070 */
[----:B------:R-:W-:-:S02]  /*1d80*/  ISETP.GE.U32.AND P1, PT, R12, UR12, PT ;  /* 0x0000000c0c007c0c */ /* 0x000fc4000bf26070 */
[----:B------:R-:W-:Y:S02]  /*1d90*/  SHF.R.S32.HI R13, RZ, 0x1f, R11 ;  /* 0x0000001fff0d7819 */ /* 0x000fe4000001140b */
[----:B------:R-:W-:Y:S01]  /*1da0*/  SHF.R.S32.HI R14, RZ, 0x1f, R12 ;  /* 0x0000001fff0e7819 */ /* 0x000fe2000001140c */
[----:B-----5:R-:W-:Y:S02]  /*1db0*/  HADD2.F32 R27, -RZ, R26.H0_H0 ;  /* 0x2000001aff1b7230 */ /* 0x020fe40000004100 */
[-C--:B------:R-:W-:Y:S01]  /*1dc0*/  FMUL.FTZ R15, R9, R8.reuse ;  /* 0x00000008090f7220 */ /* 0x080fe20000410000 */
        /* <DEDUP_REMOVED lines=20> */
.L_x_2317:
        /* <DEDUP_REMOVED lines=14> */
.L_x_2319:
[----:B------:R-:W-:Y:S05]  /*1ff0*/  BSYNC B0 ;  /* 0x0000000000007941 */ /* 0x000fea0003800000 */
.L_x_2318:
        /* <DEDUP_REMOVED lines=11> */
.L_x_2320:
        /* <DEDUP_REMOVED lines=14> */
.L_x_2322:
[----:B------:R-:W-:Y:S05]  /*2190*/  BSYNC B0 ;  /* 0x0000000000007941 */ /* 0x000fea0003800000 */
.L_x_2321:
        /* <DEDUP_REMOVED lines=11> */
.L_x_2323:
        /* <DEDUP_REMOVED lines=14> */
.L_x_2325:
[----:B------:R-:W-:Y:S05]  /*2330*/  BSYNC B0 ;  /* 0x0000000000007941 */ /* 0x000fea0003800000 */
.L_x_2324:
        /* <DEDUP_REMOVED lines=11> */
.L_x_2326:
        /* <DEDUP_REMOVED lines=14> */
.L_x_2328:
[----:B------:R-:W-:Y:S05]  /*24d0*/  BSYNC B0 ;  /* 0x0000000000007941 */ /* 0x000fea0003800000 */
.L_x_2327:
[----:B------:R-:W4:Y:S01]  /*24e0*/  LDC R0, c[0x0][0x10] ;  /* 0x00000400ff007b82 */ /* 0x000f220000000800 */
[----:B------:R-:W-:Y:S02]  /*24f0*/  IADD3 R17, R17, 0x1, RZ ;  /* 0x0000000111117810 */ /* 0x000fe40007ffe0ff */
[----:B----4-:R-:W-:-:S04]  /*2500*/  IADD3 R21, R0, R21, RZ ;  /* 0x0000001500157210 */ /* 0x010fc80007ffe0ff */
[----:B------:R-:W-:-:S13]  /*2510*/  ISETP.GE.AND P1, PT, R21, UR4, PT ;  /* 0x0000000415007c0c */ /* 0x000fda000bf26270 */
[----:B------:R-:W-:Y:S05]  /*2520*/  @!P1 BRA `(.L_x_2329) ;  /* 0xffffffdc00289947 */ /* 0x000fea000383ffff */
[----:B------:R-:W-:Y:S05]  /*2530*/  EXIT ;  /* 0x000000000000794d */ /* 0x000fea0003800000 */
.L_x_2330:
        /* <DEDUP_REMOVED lines=12> */
.L_x_3296:


//--------------------- .text._Z35group_norm_nhwc_fwd_one_pass_kernelI11Bf16IOFp16WLi256ELi30ELi480EEv26Group_norm_nhwc_fwd_params --------------------------
	.section	.text._Z35group_norm_nhwc_fwd_one_pass_kernelI11Bf16IOFp16WLi256ELi30ELi480EEv26Group_norm_nhwc_fwd_params,"ax",@progbits
	.align	128
        .global         _Z35group_norm_nhwc_fwd_one_pass_kernelI11Bf16IOFp16WLi256ELi30ELi480EEv26Group_norm_nhwc_fwd_params
        .type           _Z35group_norm_nhwc_fwd_one_pass_kernelI11Bf16IOFp16WLi256ELi30ELi480EEv26Group_norm_nhwc_fwd_params,@function
        .size           _Z35group_norm_nhwc_fwd_one_pass_kernelI11Bf16IOFp16WLi256ELi30ELi480EEv26Group_norm_nhwc_fwd_params,(.L_x_3297 - _Z35group_norm_nhwc_fwd_one_pass_kernelI11Bf16IOFp16WLi256ELi30ELi480EEv26Group_norm_nhwc_fwd_params)
        .other          _Z35group_norm_nhwc_fwd_one_pass_kernelI11Bf16IOFp16WLi256ELi30ELi480EEv26Group_norm_nhwc_fwd_params,@"STO_CUDA_ENTRY STV_DEFAULT"
_Z35group_norm_nhwc_fwd_one_pass_kernelI11Bf16IOFp16WLi256ELi30ELi480EEv26Group_norm_nhwc_fwd_params:
.text._Z35group_norm_nhwc_fwd_one_pass_kernelI11Bf16IOFp16WLi256ELi30ELi480EEv26Group_norm_nhwc_fwd_params:
        /* <DEDUP_REMOVED lines=45> */
.L_x_2367:
        /* <DEDUP_REMOVED lines=294> */
.L_x_2332:
[----:B------:R-:W-:Y:S05]  /*1530*/  BSYNC B0 ;  /* 0x0000000000007941 */ /* 0x000fea0003800000 */
.L_x_2331:
        /* <DEDUP_REMOVED lines=33> */
.L_x_2335:
[----:B-1----:R-:W2:Y:S04]  /*1750*/  LDG.E.STRONG.GPU R18, desc[UR8][R16.64] ;  /* 0x0000000810127981 */ /* 0x002ea8000c1ef900 */
[----:B--2---:R-:W-:Y:S01]  /*1760*/  CCTL.IVALL ;  /* 0x00000000ff00798f */ /* 0x004fe20002000000 */
[----:B------:R-:W-:Y:S05]  /*1770*/  YIELD ;  /* 0x0000000000007946 */ /* 0x000fea0003800000 */
[----:B------:R-:W-:-:S13]  /*1780*/  ISETP.NE.AND P0, PT, R18, R33, PT ;  /* 0x000000211200720c */ /* 0x000fda0003f05270 */
[----:B------:R-:W-:Y:S05]  /*1790*/  @P0 BRA `(.L_x_2335) ;  /* 0xfffffffc00ec0947 */ /* 0x000fea000383ffff */
.L_x_2334:
        /* <DEDUP_REMOVED lines=17> */
.L_x_2339:
        /* <DEDUP_REMOVED lines=115> */
.L_x_2338:
        /* <DEDUP_REMOVED lines=61> */
.L_x_2340:
[----:B------:R-:W-:-:S13]  /*23b0*/  ISETP.NE.OR P0, PT, R31, RZ, P0 ;  /* 0x000000ff1f00720c */ /* 0x000fda0000705670 */
[----:B------:R-:W-:Y:S05]  /*23c0*/  @!P0 BRA `(.L_x_2336) ;  /* 0x00000000007c8947 */ /* 0x000fea0003800000 */
.L_x_2337:
        /* <DEDUP_REMOVED lines=31> */
.L_x_2336:
        /* <DEDUP_REMOVED lines=11> */
.L_x_2342:
[----:B------:R-:W-:Y:S05]  /*2670*/  BSYNC B0 ;  /* 0x0000000000007941 */ /* 0x000fea0003800000 */
.L_x_2341:
        /* <DEDUP_REMOVED lines=16> */
.L_x_2333:
        /* <DEDUP_REMOVED lines=46> */
[----:B--2---:R-:W-:Y:S02]  /*2a60*/  HADD2.F32 R25, -RZ, R46.H0_H0 ;  /* 0x2000002eff197230 */ /* 0x004fe40000004100 */
[----:B---3--:R-:W-:Y:S02]  /*2a70*/  HADD2.F32 R28, -RZ, R52.H0_H0 ;  /* 0x20000034ff1c7230 */ /* 0x008fe40000004100 */
[----:B----4-:R-:W-:Y:S02]  /*2a80*/  HADD2.F32 R30, -RZ, R37.H0_H0 ;  /* 0x20000025ff1e7230 */ /* 0x010fe40000004100 */
[----:B------:R-:W-:Y:S01]  /*2a90*/  FADD.FTZ R37, -R29, R34 ;  /* 0x000000221d257221 */ /* 0x000fe20000010100 */
[----:B-----5:R-:W-:Y:S02]  /*2aa0*/  HADD2.F32 R31, -RZ, R53.H0_H0 ;  /* 0x20000035ff1f7230 */ /* 0x020fe40000004100 */
[----:B------:R-:W-:-:S03]  /*2ab0*/  FFMA.FTZ R47, R25, R17, R30 ;  /* 0x00000011192f7223 */ /* 0x000fc6000001001e */
        /* <DEDUP_REMOVED lines=12> */
.L_x_2343:
        /* <DEDUP_REMOVED lines=14> */
.L_x_2345:
[----:B------:R-:W-:Y:S05]  /*2c60*/  BSYNC B0 ;  /* 0x0000000000007941 */ /* 0x000fea0003800000 */
.L_x_2344:
        /* <DEDUP_REMOVED lines=17> */
.L_x_2346:
        /* <DEDUP_REMOVED lines=14> */
.L_x_2348:
[----:B------:R-:W-:Y:S05]  /*2e60*/  BSYNC B0 ;  /* 0x0000000000007941 */ /* 0x000fea0003800000 */
.L_x_2347:
        /* <DEDUP_REMOVED lines=22> */
.L_x_2349:
        /* <DEDUP_REMOVED lines=14> */
.L_x_2351:
[----:B------:R-:W-:Y:S05]  /*30b0*/  BSYNC B0 ;  /* 0x0000000000007941 */ /* 0x000fea0003800000 */
.L_x_2350:
        /* <DEDUP_REMOVED lines=17> */
.L_x_2352:
        /* <DEDUP_REMOVED lines=14> */
.L_x_2354:
[----:B------:R-:W-:Y:S05]  /*32b0*/  BSYNC B0 ;  /* 0x0000000000007941 */ /* 0x000fea0003800000 */
.L_x_2353:
        /* <DEDUP_REMOVED lines=32> */
.L_x_2355:
        /* <DEDUP_REMOVED lines=14> */
.L_x_2357:
[----:B------:R-:W-:Y:S05]  /*35a0*/  BSYNC B0 ;  /* 0x0000000000007941 */ /* 0x000fea0003800000 */
.L_x_2356:
        /* <DEDUP_REMOVED lines=17> */
.L_x_2358:
        /* <DEDUP_REMOVED lines=14> */
.L_x_2360:
[----:B------:R-:W-:Y:S05]  /*37a0*/  BSYNC B0 ;  /* 0x0000000000007941 */ /* 0x000fea0003800000 */
.L_x_2359:
        /* <DEDUP_REMOVED lines=33> */
.L_x_2361:
        /* <DEDUP_REMOVED lines=14> */
.L_x_2363:
[----:B------:R-:W-:Y:S05]  /*3aa0*/  BSYNC B0 ;  /* 0x0000000000007941 */ /* 0x000fea0003800000 */
.L_x_2362:
        /* <DEDUP_REMOVED lines=11> */
.L_x_2364:
        /* <DEDUP_REMOVED lines=13> */
.L_x_2366:
[----:B------:R-:W-:Y:S05]  /*3c30*/  BSYNC B0 ;  /* 0x0000000000007941 */ /* 0x000fea0003800000 */
.L_x_2365:
[----:B------:R-:W2:Y:S01]  /*3c40*/  LDC R15, c[0x0][0x10] ;  /* 0x00000400ff0f7b82 */ /* 0x000ea20000000800 */
[----:B------:R-:W-:Y:S02]  /*3c50*/  IADD3 R8, R8, 0x1, RZ ;  /* 0x0000000108087810 */ /* 0x000fe40007ffe0ff */
[----:B--2---:R-:W-:-:S04]  /*3c60*/  IADD3 R6, R15, R6, RZ ;  /* 0x000000060f067210 */ /* 0x004fc80007ffe0ff */
[----:B------:R-:W-:-:S13]  /*3c70*/  ISETP.GE.AND P0, PT, R6, UR4, PT ;  /* 0x0000000406007c0c */ /* 0x000fda000bf06270 */
[----:B------:R-:W-:Y:S05]  /*3c80*/  @!P0 BRA `(.L_x_2367) ;  /* 0xffffffc400908947 */ /* 0x000fea000383ffff */
[----:B------:R-:W-:Y:S05]  /*3c90*/  EXIT ;  /* 0x000000000000794d */ /* 0x000fea0003800000 */
.L_x_2368:
        /* <DEDUP_REMOVED lines=14> */
.L_x_3297:


//--------------------- .text._Z35group_norm_nhwc_fwd_one_pass_kernelI11Bf16IOFp16WLi512ELi30ELi480EEv26Group_norm_nhwc_fwd_params --------------------------
	.section	.text._Z35group_norm_nhwc_fwd_one_pass_kernelI11Bf16IOFp16WLi512ELi30ELi480EEv26Group_norm_nhwc_fwd_params,"ax",@progbits
	.align	128
        .global         _Z35group_norm_nhwc_fwd_one_pass_kernelI11Bf16IOFp16WLi512ELi30ELi480EEv26Group_norm_nhwc_fwd_params
        .type           _Z35group_norm_nhwc_fwd_one_pass_kernelI11Bf16IOFp16WLi512ELi30ELi480EEv26Group_norm_nhwc_fwd_params,@function
        .size           _Z35group_norm_nhwc_fwd_one_pass_kernelI11Bf16IOFp16WLi512ELi30ELi480EEv26Group_norm_nhwc_fwd_params,(.L_x_3298 - _Z35group_norm_nhwc_fwd_one_pass_kernelI11Bf16IOFp16WLi512ELi30ELi480EEv26Group_norm_nhwc_fwd_params)
        .other          _Z35group_norm_nhwc_fwd_one_pass_kernelI11Bf16IOFp16WLi512ELi30ELi480EEv26Group_norm_nhwc_fwd_params,@"STO_CUDA_ENTRY STV_DEFAULT"
_Z35group_norm_nhwc_fwd_one_pass_kernelI11Bf16IOFp16WLi512ELi30ELi480EEv26Group_norm_nhwc_fwd_params:
.text._Z35group_norm_nhwc_fwd_one_pass_kernelI11Bf16IOFp16WLi512ELi30ELi480EEv26Group_norm_nhwc_fwd_params:
        /* <DEDUP_REMOVED lines=21> */
[----:B------:R-:W-:-:S03]  /*0150*/  IMAD R7, R9, -0xf, R0 ;  /* 0xfffffff109077824 */ /* 0x000fc600078e0200 */
[C---:B------:R-:W-:Y:S02]  /*0160*/  ISETP.GE.U32.AND P0, PT, R2.reuse, UR8, PT ;  /* 0x0000000802007c0c */ /* 0x040fe4000bf06070 */
        /* <DEDUP_REMOVED lines=22> */
[C---:B------:R-:W-:Y:S02]  /*02d0*/  IADD3 R22, R2.reuse, 0x1c0, RZ ;  /* 0x000001c002167810 */ /* 0x040fe40007ffe0ff */
[----:B------:R-:W-:Y:S02]  /*02e0*/  IADD3 R23, R2, 0x1e0, RZ ;  /* 0x000001e002177810 */ /* 0x000fe40007ffe0ff */
[----:B0-----:R-:W-:-:S07]  /*02f0*/  SHF.R.S32.HI R25, RZ, 0x1f, R9 ;  /* 0x0000001fff197819 */ /* 0x001fce0000011409 */
.L_x_2426:
        /* <DEDUP_REMOVED lines=16> */
[----:B--2---:R-:W-:Y:S01]  /*0400*/  MOV R26, RZ ;  /* 0x000000ff001a7202 */ /* 0x004fe20000000f00 */
[----:B----4-:R-:W-:-:S04]  /*0410*/  IMAD.MOV R28, RZ, RZ, -R27 ;  /* 0x000000ffff1c7224 */ /* 0x010fc800078e0a1b */
        /* <DEDUP_REMOVED lines=50> */
[----:B------:R-:W-:Y:S01]  /*0740*/  @P0 IADD3 R24, R35, R33, RZ ;  /* 0x0000002123180210 */ /* 0x000fe20007ffe0ff */
[----:B------:R-:W-:Y:S01]  /*0750*/  @P3 IMAD.WIDE.U32 R36, R9, R38, R36 ;  /* 0x0000002609243225 */ /* 0x000fe200078e0024 */
[C---:B-1----:R-:W-:Y:S01]  /*0760*/  @P0 LEA R32, P4, R34.reuse, R40, 0x1 ;  /* 0x0000002822200211 */ /* 0x042fe200078808ff */
[----:B------:R-:W0:Y:S02]  /*0770*/  @!P6 LDC.64 R52, c[0x0][0x270] ;  /* 0x00009c00ff34eb82 */ /* 0x000e240000000a00 */
[----:B----4-:R-:W-:Y:S01]  /*0780*/  @!P1 IMAD R26, R27, R44, RZ ;  /* 0x0000002c1b1a9224 */ /* 0x010fe200078e02ff */
        /* <DEDUP_REMOVED lines=22> */
[----:B----4-:R-:W-:Y:S01]  /*08f0*/  @!P6 MOV R35, R71 ;  /* 0x000000470023e202 */ /* 0x010fe20000000f00 */
[----:B------:R-:W-:Y:S01]  /*0900*/  @!P6 IMAD.MOV.U32 R34, RZ, RZ, R72 ;  /* 0x000000ffff22e224 */ /* 0x000fe200078e0048 */
[----:B------:R-:W0:Y:S01]  /*0910*/  @!P4 LDC.64 R46, c[0x0][0x270] ;  /* 0x00009c00ff2ecb82 */ /* 0x000e220000000a00 */
[----:B-1----:R-:W-:Y:S01]  /*0920*/  @!P2 IMAD R26, R31, R54, RZ ;  /* 0x000000361f1aa224 */ /* 0x002fe200078e02ff */
[----:B------:R-:W-:Y:S01]  /*0930*/  ISETP.GE.AND.EX P5, PT, R51, UR15, PT, P5 ;  /* 0x0000000f33007c0c */ /* 0x000fe2000bfa6350 */
[C---:B------:R-:W-:Y:S01]  /*0940*/  @!P6 IMAD R37, R11.reuse, R53, R28 ;  /* 0x000000350b25e224 */ /* 0x040fe200078e021c */
[----:B------:R-:W-:Y:S01]  /*0950*/  @!P2 MOV R40, R72 ;  /* 0x000000480028a202 */ /* 0x000fe20000000f00 */
[----:B------:R-:W-:Y:S01]  /*0960*/  @!P6 IMAD.WIDE.U32 R34, R11, R52, R34 ;  /* 0x000000340b22e225 */ /* 0x000fe200078e0022 */
[----:B------:R-:W-:-:S03]  /*0970*/  @!P2 MOV R41, R71 ;  /* 0x000000470029a202 */ /* 0x000fc60000000f00 */
[C---:B------:R-:W-:Y:S01]  /*0980*/  @!P2 IMAD R43, R12.reuse, R55, R26 ;  /* 0x000000370c2ba224 */ /* 0x040fe200078e021a */
[----:B------:R-:W-:Y:S01]  /*0990*/  MOV R26, RZ ;  /* 0x000000ff001a7202 */ /* 0x000fe20000000f00 */
[----:B------:R-:W-:Y:S01]  /*09a0*/  @!P2 IMAD.WIDE.U32 R40, R12, R54, R40 ;  /* 0x000000360c28a225 */ /* 0x000fe200078e0028 */
[----:B------:R-:W-:Y:S02]  /*09b0*/  ISETP.GT.U32.OR P5, PT, R0, 0x1df, P5 ;  /* 0x000001df0000780c */ /* 0x000fe40002fa4470 */
[----:B------:R-:W-:Y:S02]  /*09c0*/  @!P6 IADD3 R28, R35, R37, RZ ;  /* 0x00000025231ce210 */ /* 0x000fe40007ffe0ff */
[C---:B---3--:R-:W-:Y:S01]  /*09d0*/  @!P6 LEA R36, P3, R34.reuse, R44, 0x1 ;  /* 0x0000002c2224e211 */ /* 0x048fe200078608ff */
[----:B------:R-:W3:Y:S01]  /*09e0*/  @!P1 LDG.E R26, desc[UR8][R38.64] ;  /* 0x00000008261a9981 */ /* 0x000ee2000c1e1900 */
[----:B------:R-:W-:Y:S02]  /*09f0*/  @!P2 IADD3 R30, R41, R43, RZ ;  /* 0x0000002b291ea210 */ /* 0x000fe40007ffe0ff */
[----:B------:R-:W-:-:S02]  /*0a00*/  @!P6 LEA.HI.X R37, R34, R45, R28, 0x1, P3 ;  /* 0x0000002d2225e211 */ /* 0x000fc400018f0c1c */
        /* <DEDUP_REMOVED lines=131> */
[----:B------:R-:W-:Y:S01]  /*1240*/  @!P5 MOV R38, R72 ;  /* 0x000000480026d202 */ /* 0x000fe20000000f00 */
[----:B------:R-:W-:Y:S01]  /*1250*/  @!P5 IMAD.MOV.U32 R39, RZ, RZ, R71 ;  /* 0x000000ffff27d224 */ /* 0x000fe200078e0047 */
[----:B------:R-:W-:Y:S01]  /*1260*/  @!P3 LEA.HI.X R47, R36, R47, R37, 0x1, P4 ;  /* 0x0000002f242fb211 */ /* 0x000fe200020f0c25 */
[----:B-1----:R-:W-:Y:S01]  /*1270*/  @!P1 IMAD R62, R65, R44, RZ ;  /* 0x0000002c413e9224 */ /* 0x002fe200078e02ff */
        /* <DEDUP_REMOVED lines=21> */
[----:B--2---:R-:W-:-:S04]  /*13d0*/  @!P2 MOV R42, R72 ;  /* 0x00000048002aa202 */ /* 0x004fc80000000f00 */
[----:B------:R2:W5:Y:S01]  /*13e0*/  @!P1 LDG.E R66, desc[UR8][R40.64] ;  /* 0x0000000828429981 */ /* 0x000562000c1e1900 */
[-C--:B------:R-:W-:Y:S01]  /*13f0*/  @!P2 MOV R43, R71.reuse ;  /* 0x00000047002ba202 */ /* 0x080fe20000000f00 */
        /* <DEDUP_REMOVED lines=28> */
[----:B------:R-:W-:Y:S01]  /*15c0*/  SHF.L.U32 R35, R34, 0x10, RZ ;  /* 0x0000001022237819 */ /* 0x000fe200000006ff */
[----:B------:R-:W-:-:S04]  /*15d0*/  IMAD.U32 R34, R48, 0x10000, RZ ;  /* 0x0001000030227824 */ /* 0x000fc800078e00ff */
        /* <DEDUP_REMOVED lines=67> */
[----:B------:R-:W-:Y:S02]  /*1a10*/  SHF.L.U32 R33, R60, 0x10, RZ ;  /* 0x000000103c217819 */ /* 0x000fe400000006ff */
[----:B------:R-:W-:-:S05]  /*1a20*/  SHF.L.U32 R38, R37, 0x10, RZ ;  /* 0x0000001025267819 */ /* 0x000fca00000006ff */
[----:B------:R-:W-:Y:S01]  /*1a30*/  FMUL.FTZ R36, R38, R38 ;  /* 0x0000002626247220 */ /* 0x000fe20000410000 */
[----:B------:R-:W-:-:S03]  /*1a40*/  FADD.FTZ R35, R33, R38 ;  /* 0x0000002621237221 */ /* 0x000fc60000010000 */
[----:B------:R-:W-:Y:S01]  /*1a50*/  FFMA.FTZ R33, R33, R33, R36 ;  /* 0x0000002121217223 */ /* 0x000fe20000010024 */
[----:B------:R-:W-:Y:S01]  /*1a60*/  FADD.FTZ R34, R34, R35 ;  /* 0x0000002322227221 */ /* 0x000fe20000010000 */
[C---:B------:R-:W-:Y:S02]  /*1a70*/  PRMT R37, R62.reuse, 0x7632, R37 ;  /* 0x000076323e257816 */ /* 0x040fe40000000025 */
[----:B------:R-:W-:-:S03]  /*1a80*/  SHF.L.U32 R36, R62, 0x10, RZ ;  /* 0x000000103e247819 */ /* 0x000fc600000006ff */
[----:B------:R-:W-:Y:S01]  /*1a90*/  IMAD.U32 R37, R37, 0x10000, RZ ;  /* 0x0001000025257824 */ /* 0x000fe200078e00ff */
[----:B------:R-:W-:-:S03]  /*1aa0*/  PRMT R38, R64, 0x7632, R38 ;  /* 0x0000763240267816 */ /* 0x000fc60000000026 */
[----:B------:R-:W-:Y:S01]  /*1ab0*/  FMUL.FTZ R35, R37, R37 ;  /* 0x0000002525237220 */ /* 0x000fe20000410000 */
[----:B------:R-:W-:Y:S01]  /*1ac0*/  FADD.FTZ R32, R32, R33 ;  /* 0x0000002120207221 */ /* 0x000fe20000010000 */
[----:B------:R-:W-:Y:S02]  /*1ad0*/  SHF.L.U32 R33, R64, 0x10, RZ ;  /* 0x0000001040217819 */ /* 0x000fe400000006ff */
        /* <DEDUP_REMOVED lines=11> */
[----:B------:R-:W-:Y:S01]  /*1b90*/  FADD.FTZ R34, R34, R35 ;  /* 0x0000002322227221 */ /* 0x000fe20000010000 */
[----:B------:R-:W-:Y:S01]  /*1ba0*/  FMUL.FTZ R35, R39, R39 ;  /* 0x0000002727237220 */ /* 0x000fe20000410000 */
[----:B------:R-:W-:Y:S01]  /*1bb0*/  FADD.FTZ R32, R32, R33 ;  /* 0x0000002120207221 */ /* 0x000fe20000010000 */
[C---:B------:R-:W-:Y:S02]  /*1bc0*/  FADD.FTZ R39, R36.reuse, R39 ;  /* 0x0000002724277221 */ /* 0x040fe40000010000 */
        /* <DEDUP_REMOVED lines=101> */
.L_x_2370:
[----:B------:R-:W-:Y:S05]  /*2220*/  BSYNC B0 ;  /* 0x0000000000007941 */ /* 0x000fea0003800000 */
.L_x_2369:
        /* <DEDUP_REMOVED lines=32> */
.L_x_2373:
[----:B0-----:R-:W2:Y:S04]  /*2430*/  LDG.E.STRONG.GPU R34, desc[UR8][R32.64] ;  /* 0x0000000820227981 */ /* 0x001ea8000c1ef900 */
[----:B--2---:R-:W-:Y:S01]  /*2440*/  CCTL.IVALL ;  /* 0x00000000ff00798f */ /* 0x004fe20002000000 */
[----:B------:R-:W-:Y:S05]  /*2450*/  YIELD ;  /* 0x0000000000007946 */ /* 0x000fea0003800000 */
[----:B------:R-:W-:-:S13]  /*2460*/  ISETP.NE.AND P1, PT, R34, R37, PT ;  /* 0x000000252200720c */ /* 0x000fda0003f25270 */
[----:B------:R-:W-:Y:S05]  /*2470*/  @P1 BRA `(.L_x_2373) ;  /* 0xfffffffc00ec1947 */ /* 0x000fea000383ffff */
.L_x_2372:
[----:B------:R-:W-:Y:S01]  /*2480*/  ISETP.NE.AND P1, PT, R87, RZ, PT ;  /* 0x000000ff5700720c */ /* 0x000fe20003f25270 */
[----:B------:R-:W-:Y:S05]  /*2490*/  WARPSYNC.ALL ;  /* 0x0000000000007948 */ /* 0x000fea0003800000 */
[----:B------:R-:W-:Y:S07]  /*24a0*/  BAR.SYNC.DEFER_BLOCKING 0x0 ;  /* 0x0000000000007b1d */ /* 0x000fee0000010000 */
[----:B------:R-:W-:Y:S05]  /*24b0*/  @!P1 BRA `(.L_x_2371) ;  /* 0x0000000400e89947 */ /* 0x000fea0003800000 */
[----:B0-----:R-:W-:Y:S01]  /*24c0*/  IADD3 R32, R87, -0x1, RZ ;  /* 0xffffffff57207810 */ /* 0x001fe20007ffe0ff */
[----:B------:R-:W-:-:S03]  /*24d0*/  HFMA2.MMA R46, -RZ, RZ, 0, 0 ;  /* 0x00000000ff2e7435 */ /* 0x000fc600000001ff */
[----:B------:R-:W-:-:S13]  /*24e0*/  ISETP.GE.U32.AND P1, PT, R32, 0x3, PT ;  /* 0x000000032000780c */ /* 0x000fda0003f26070 */
[----:B------:R-:W-:Y:S05]  /*24f0*/  @!P1 BRA `(.L_x_2374) ;  /* 0x0000000400089947 */ /* 0x000fea0003800000 */
[----:B------:R-:W-:Y:S02]  /*2500*/  LOP3.LUT R32, R87, 0x3, RZ, 0xc0, !PT ;  /* 0x0000000357207812 */ /* 0x000fe400078ec0ff */
[----:B------:R-:W-:Y:S02]  /*2510*/  MOV R46, RZ ;  /* 0x000000ff002e7202 */ /* 0x000fe40000000f00 */
[----:B------:R-:W-:-:S07]  /*2520*/  IADD3 R47, -R32, R87, RZ ;  /* 0x00000057202f7210 */ /* 0x000fce0007ffe1ff */
.L_x_2375:
[C---:B------:R-:W-:Y:S02]  /*2530*/  IADD3 R89, R46.reuse, 0x1, RZ ;  /* 0x000000012e597810 */ /* 0x040fe40007ffe0ff */
[C---:B------:R-:W-:Y:S02]  /*2540*/  ISETP.EQ.OR P1, PT, R46.reuse, UR7, P3 ;  /* 0x000000072e007c0c */ /* 0x040fe40009f22670 */
[----:B------:R-:W-:Y:S02]  /*2550*/  ISETP.EQ.OR P2, PT, R89, UR7, P3 ;  /* 0x0000000759007c0c */ /* 0x000fe40009f42670 */
[C---:B------:R-:W-:Y:S02]  /*2560*/  IADD3 R91, R46.reuse, 0x2, RZ ;  /* 0x000000022e5b7810 */ /* 0x040fe40007ffe0ff */
[----:B------:R-:W-:Y:S02]  /*2570*/  IADD3 R93, R46, 0x3, RZ ;  /* 0x000000032e5d7810 */ /* 0x000fe40007ffe0ff */
[----:B------:R-:W-:-:S02]  /*2580*/  ISETP.EQ.OR P4, PT, R91, UR7, P3 ;  /* 0x000000075b007c0c */ /* 0x000fc40009f82670 */
[----:B------:R-:W-:-:S03]  /*2590*/  ISETP.EQ.OR P5, PT, R93, UR7, P3 ;  /* 0x000000075d007c0c */ /* 0x000fc60009fa2670 */
[----:B------:R-:W0:Y:S01]  /*25a0*/  @!P1 S2R R33, SR_CTAID.Y ;  /* 0x0000000000219919 */ /* 0x000e220000002600 */
[----:B------:R-:W1:Y:S01]  /*25b0*/  @!P1 LDC R39, c[0x0][0x10] ;  /* 0x00000400ff279b82 */ /* 0x000e620000000800 */
[C---:B------:R-:W-:Y:S01]  /*25c0*/  @!P1 LOP3.LUT R32, R6.reuse, 0x1, RZ, 0xc0, !PT ;  /* 0x0000000106209812 */ /* 0x040fe200078ec0ff */
[----:B------:R-:W2:Y:S01]  /*25d0*/  @!P2 S2R R38, SR_CTAID.Y ;  /* 0x000000000026a919 */ /* 0x000ea20000002600 */
[----:B------:R-:W-:-:S04]  /*25e0*/  @!P2 LOP3.LUT R37, R6, 0x1, RZ, 0xc0, !PT ;  /* 0x000000010625a812 */ /* 0x000fc800078ec0ff */
[----:B------:R-:W3:Y:S01]  /*25f0*/  @!P4 S2R R90, SR_CTAID.Y ;  /* 0x00000000005ac919 */ /* 0x000ee20000002600 */
[----:B------:R-:W2:Y:S08]  /*2600*/  @!P2 LDC R36, c[0x0][0x10] ;  /* 0x00000400ff24ab82 */ /* 0x000eb00000000800 */
[----:B------:R-:W4:Y:S01]  /*2610*/  @!P1 LDC.64 R34, c[0x0][0x248] ;  /* 0x00009200ff229b82 */ /* 0x000f220000000a00 */
[----:B-1----:R-:W-:-:S04]  /*2620*/  @!P1 IMAD R32, R32, R39, RZ ;  /* 0x0000002720209224 */ /* 0x002fc800078e02ff */
[----:B------:R-:W-:Y:S02]  /*2630*/  @!P1 IMAD R32, R32, R87, RZ ;  /* 0x0000005720209224 */ /* 0x000fe400078e02ff */
[----:B0-----:R-:W-:Y:S02]  /*2640*/  @!P1 IMAD R39, R39, R46, R33 ;  /* 0x0000002e27279224 */ /* 0x001fe400078e0221 */
[----:B------:R-:W-:Y:S02]  /*2650*/  @!P1 IMAD.SHL.U32 R33, R32, 0x2, RZ ;  /* 0x0000000220219824 */ /* 0x000fe400078e00ff */
[-C--:B--2---:R-:W-:Y:S02]  /*2660*/  @!P2 IMAD R89, R89, R36.reuse, R38 ;  /* 0x000000245959a224 */ /* 0x084fe400078e0226 */
[----:B------:R-:W-:Y:S01]  /*2670*/  @!P2 IMAD R32, R37, R36, RZ ;  /* 0x000000242520a224 */ /* 0x000fe200078e02ff */
[----:B------:R-:W3:Y:S01]  /*2680*/  @!P4 LDC R38, c[0x0][0x10] ;  /* 0x00000400ff26cb82 */ /* 0x000ee20000000800 */
[----:B----4-:R-:W-:-:S04]  /*2690*/  @!P1 IMAD.WIDE R34, R33, 0x4, R34 ;  /* 0x0000000421229825 */ /* 0x010fc800078e0222 */
[----:B------:R-:W-:-:S03]  /*26a0*/  @!P2 IMAD R32, R32, R87, RZ ;  /* 0x000000572020a224 */ /* 0x000fc600078e02ff */
[----:B------:R-:W0:Y:S01]  /*26b0*/  @!P2 LDC.64 R36, c[0x0][0x248] ;  /* 0x00009200ff24ab82 */ /* 0x000e220000000a00 */
[----:B------:R-:W-:Y:S01]  /*26c0*/  @!P1 IMAD.WIDE.U32 R34, R39, 0x8, R34 ;  /* 0x0000000827229825 */ /* 0x000fe200078e0022 */
[----:B------:R-:W-:Y:S02]  /*26d0*/  @!P4 LOP3.LUT R39, R6, 0x1, RZ, 0xc0, !PT ;  /* 0x000000010627c812 */ /* 0x000fe400078ec0ff */
[----:B------:R-:W-:-:S03]  /*26e0*/  @!P2 SHF.L.U32 R33, R32, 0x1, RZ ;  /* 0x000000012021a819 */ /* 0x000fc600000006ff */
[----:B------:R-:W2:Y:S01]  /*26f0*/  @!P1 LDG.E.64 R34, desc[UR8][R34.64] ;  /* 0x0000000822229981 */ /* 0x000ea2000c1e1b00 */
[-C--:B---3--:R-:W-:Y:S02]  /*2700*/  @!P4 IMAD R91, R91, R38.reuse, R90 ;  /* 0x000000265b5bc224 */ /* 0x088fe400078e025a */
[----:B------:R-:W1:Y:S01]  /*2710*/  @!P5 LDC R90, c[0x0][0x10] ;  /* 0x00000400ff5adb82 */ /* 0x000e620000000800 */
[----:B------:R-:W-:-:S04]  /*2720*/  @!P4 IMAD R38, R39, R38, RZ ;  /* 0x000000262726c224 */ /* 0x000fc800078e02ff */
[----:B------:R-:W-:Y:S02]  /*2730*/  @!P4 IMAD R38, R38, R87, RZ ;  /* 0x000000572626c224 */ /* 0x000fe400078e02ff */
[----:B0-----:R-:W-:Y:S02]  /*2740*/  @!P2 IMAD.WIDE R36, R33, 0x4, R36 ;  /* 0x000000042124a825 */ /* 0x001fe400078e0224 */
[----:B------:R-:W0:Y:S01]  /*2750*/  @!P4 LDC.64 R32, c[0x0][0x248] ;  /* 0x00009200ff20cb82 */ /* 0x000e220000000a00 */
[----:B------:R-:W-:Y:S01]  /*2760*/  @!P4 SHF.L.U32 R39, R38, 0x1, RZ ;  /* 0x000000012627c819 */ /* 0x000fe200000006ff */
[----:B------:R-:W-:Y:S02]  /*2770*/  @!P2 IMAD.WIDE.U32 R36, R89, 0x8, R36 ;  /* 0x000000085924a825 */ /* 0x000fe400078e0024 */
[----:B------:R-:W1:Y:S04]  /*2780*/  @!P5 S2R R89, SR_CTAID.Y ;  /* 0x000000000059d919 */ /* 0x000e680000002600 */
[----:B------:R-:W3:Y:S01]  /*2790*/  @!P2 LDG.E.64 R36, desc[UR8][R36.64] ;  /* 0x000000082424a981 */ /* 0x000ee2000c1e1b00 */
        /* <DEDUP_REMOVED lines=24> */
.L_x_2374:
        /* <DEDUP_REMOVED lines=19> */
.L_x_2377:
[----:B------:R-:W-:Y:S05]  /*2a50*/  BSYNC B0 ;  /* 0x0000000000007941 */ /* 0x000fea0003800000 */
.L_x_2376:
        /* <DEDUP_REMOVED lines=32> */
.L_x_2371:
        /* <DEDUP_REMOVED lines=42> */
[----:B--2---:R-:W-:-:S02]  /*2f00*/  HADD2.F32 R46, -RZ, R88.H0_H0 ;  /* 0x20000058ff2e7230 */ /* 0x004fc40000004100 */
[----:B---3--:R-:W-:Y:S02]  /*2f10*/  HADD2.F32 R39, -RZ, R89.H0_H0 ;  /* 0x20000059ff277230 */ /* 0x008fe40000004100 */
[----:B----4-:R-:W-:Y:S02]  /*2f20*/  HADD2.F32 R37, -RZ, R90.H0_H0 ;  /* 0x2000005aff257230 */ /* 0x010fe40000004100 */
[----:B-----5:R-:W-:-:S03]  /*2f30*/  HADD2.F32 R36, -RZ, R91.H0_H0 ;  /* 0x2000005bff247230 */ /* 0x020fc60000004100 */
        /* <DEDUP_REMOVED lines=13> */
.L_x_2378:
        /* <DEDUP_REMOVED lines=14> */
.L_x_2380:
[----:B------:R-:W-:Y:S05]  /*30f0*/  BSYNC B0 ;  /* 0x0000000000007941 */ /* 0x000fea0003800000 */
.L_x_2379:
[----:B------:R-:W-:Y:S01]  /*3100*/  ULDC.64 UR12, c[0x0][0x278] ;  /* 0x00009e00000c7ab9 */ /* 0x000fe20000000a00 */
[----:B------:R-:W-:Y:S01]  /*3110*/  FADD.FTZ R33, R48, -R87 ;  /* 0x8000005730217221 */ /* 0x000fe20000010000 */
        /* <DEDUP_REMOVED lines=9> */
[----:B------:R-:W-:Y:S01]  /*31b0*/  FFMA.FTZ R24, R46, R33, R37 ;  /* 0x000000212e187223 */ /* 0x000fe20000010025 */
[----:B------:R-:W-:Y:S01]  /*31c0*/  SHF.L.U32 R74, R26, 0x10, RZ ;  /* 0x000000101a4a7819 */ /* 0x000fe200000006ff */
[----:B------:R-:W-:Y:S01]  /*31d0*/  FFMA.FTZ R123, R39, R35, R36 ;  /* 0x00000023277b7223 */ /* 0x000fe20000010024 */
[----:B------:R-:W-:-:S02]  /*31e0*/  SHF.L.U32 R78, R28, 0x10, RZ ;  /* 0x000000101c4e7819 */ /* 0x000fc400000006ff */
        /* <DEDUP_REMOVED lines=50> */
[----:B------:R-:W-:Y:S01]  /*3510*/  ISETP.GE.AND.EX P6, PT, R25, UR13, PT, P6 ;  /* 0x0000000d19007c0c */ /* 0x000fe2000bfc6360 */
[----:B------:R-:W-:Y:S01]  /*3520*/  FADD.FTZ R41, -R87, R44 ;  /* 0x0000002c57297221 */ /* 0x000fe20000010100 */
[----:B------:R-:W-:Y:S01]  /*3530*/  ISETP.GE.AND.EX P1, PT, R27, UR13, PT, P1 ;  /* 0x0000000d1b007c0c */ /* 0x000fe2000bf26310 */
[----:B------:R-:W-:Y:S01]  /*3540*/  FADD.FTZ R45, R76, -R87 ;  /* 0x800000574c2d7221 */ /* 0x000fe20000010000 */
[----:B------:R-:W-:Y:S01]  /*3550*/  ISETP.GE.AND.EX P2, PT, R29, UR13, PT, P2 ;  /* 0x0000000d1d007c0c */ /* 0x000fe2000bf46320 */
[----:B------:R-:W-:Y:S01]  /*3560*/  FADD.FTZ R87, -R87, R52 ;  /* 0x0000003457577221 */ /* 0x000fe20000010100 */
[----:B------:R-:W-:-:S02]  /*3570*/  ISETP.GE.AND.EX P3, PT, R31, UR13, PT, P3 ;  /* 0x0000000d1f007c0c */ /* 0x000fc4000bf66330 */
[----:B------:R-:W-:Y:S02]  /*3580*/  ISETP.GE.AND.EX P4, PT, R49, UR13, PT, P4 ;  /* 0x0000000d31007c0c */ /* 0x000fe4000bf86340 */
        /* <DEDUP_REMOVED lines=16> */
.L_x_2381:
        /* <DEDUP_REMOVED lines=14> */
.L_x_2383:
[----:B------:R-:W-:Y:S05]  /*3770*/  BSYNC B0 ;  /* 0x0000000000007941 */ /* 0x000fea0003800000 */
.L_x_2382:
        /* <DEDUP_REMOVED lines=17> */
.L_x_2384:
        /* <DEDUP_REMOVED lines=14> */
.L_x_2386:
[----:B------:R-:W-:Y:S05]  /*3970*/  BSYNC B0 ;  /* 0x0000000000007941 */ /* 0x000fea0003800000 */
.L_x_2385:
        /* <DEDUP_REMOVED lines=13> */
.L_x_2387:
        /* <DEDUP_REMOVED lines=14> */
.L_x_2389:
[----:B------:R-:W-:Y:S05]  /*3b30*/  BSYNC B0 ;  /* 0x0000000000007941 */ /* 0x000fea0003800000 */
.L_x_2388:
        /* <DEDUP_REMOVED lines=17> */
.L_x_2390:
        /* <DEDUP_REMOVED lines=14> */
.L_x_2392:
[----:B------:R-:W-:Y:S05]  /*3d30*/  BSYNC B0 ;  /* 0x0000000000007941 */ /* 0x000fea0003800000 */
.L_x_2391:
        /* <DEDUP_REMOVED lines=13> */
.L_x_2393:
        /* <DEDUP_REMOVED lines=14> */
.L_x_2395:
[----:B------:R-:W-:Y:S05]  /*3ef0*/  BSYNC B0 ;  /* 0x0000000000007941 */ /* 0x000fea0003800000 */
.L_x_2394:
        /* <DEDUP_REMOVED lines=48> */
.L_x_2396:
        /* <DEDUP_REMOVED lines=14> */
.L_x_2398:
[----:B------:R-:W-:Y:S05]  /*42e0*/  BSYNC B0 ;  /* 0x0000000000007941 */ /* 0x000fea0003800000 */
.L_x_2397:
        /* <DEDUP_REMOVED lines=13> */
.L_x_2399:
        /* <DEDUP_REMOVED lines=14> */
.L_x_2401:
[----:B------:R-:W-:Y:S05]  /*44a0*/  BSYNC B0 ;  /* 0x0000000000007941 */ /* 0x000fea0003800000 */
.L_x_2400:
        /* <DEDUP_REMOVED lines=13> */
.L_x_2402:
        /* <DEDUP_REMOVED lines=14> */
.L_x_2404:
[----:B------:R-:W-:Y:S05]  /*4660*/  BSYNC B0 ;  /* 0x0000000000007941 */ /* 0x000fea0003800000 */
.L_x_2403:
        /* <DEDUP_REMOVED lines=13> */
.L_x_2405:
        /* <DEDUP_REMOVED lines=14> */
.L_x_2407:
[----:B------:R-:W-:Y:S05]  /*4820*/  BSYNC B0 ;  /* 0x0000000000007941 */ /* 0x000fea0003800000 */
.L_x_2406:
        /* <DEDUP_REMOVED lines=13> */
.L_x_2408:
[----:B------:R-:W-:Y:S04]  /*4900*/  BSSY B0, `(.L_x_2409) ;  /* 0x000000e000007945 */ /* 0x000fe80003800000 */
[----:B------:R-:W-:Y:S05]  /*4910*/  @P4 BRA `(.L_x_2410) ;  /* 0x0000000000304947 */ /* 0x000fea0003800000 */
[----:B------:R-:W-:Y:S01]  /*4920*/  ULDC.64 UR14, c[0x0][0x270] ;  /* 0x00009c00000e7ab9 */ /* 0x000fe20000000a00 */
[----:B01-34-:R-:W-:Y:S01]  /*4930*/  MOV R33, R71 ;  /* 0x0000004700217202 */ /* 0x01bfe20000000f00 */
[----:B------:R-:W-:Y:S01]  /*4940*/  IMAD R59, R59, UR14, RZ ;  /* 0x0000000e3b3b7c24 */ /* 0x000fe2000f8e02ff */
[----:B------:R-:W-:Y:S01]  /*4950*/  F2FP.BF16.F32.PACK_AB R89, R38, R89 ;  /* 0x000000592659723e */ /* 0x000fe200000010ff */
[----:B------:R-:W-:Y:S02]  /*4960*/  IMAD.MOV.U32 R32, RZ, RZ, R72 ;  /* 0x000000ffff207224 */ /* 0x000fe400078e0048 */
[C---:B------:R-:W-:Y:S02]  /*4970*/  IMAD R59, R18.reuse, UR15, R59 ;  /* 0x0000000f123b7c24 */ /* 0x040fe4000f8e023b */
[----:B--2---:R-:W-:Y:S01]  /*4980*/  IMAD.WIDE.U32 R34, R18, UR14, R32 ;  /* 0x0000000e12227c25 */ /* 0x004fe2000f8e0020 */
[----:B------:R-:W-:Y:S02]  /*4990*/  ULDC.64 UR14, c[0x0][0x210] ;  /* 0x00008400000e7ab9 */ /* 0x000fe40000000a00 */
[----:B------:R-:W-:-:S02]  /*49a0*/  LEA R32, P1, R34, UR14, 0x1 ;  /* 0x0000000e22207c11 */ /* 0x000fc4000f8208ff */
[----:B------:R-:W-:-:S04]  /*49b0*/  IADD3 R59, R35, R59, RZ ;  /* 0x0000003b233b7210 */ /* 0x000fc80007ffe0ff */
[----:B------:R-:W-:-:S05]  /*49c0*/  LEA.HI.X R33, R34, UR15, R59, 0x1, P1 ;  /* 0x0000000f22217c11 */ /* 0x000fca00088f0c3b */
[----:B------:R0:W-:Y:S02]  /*49d0*/  STG.E desc[UR8][R32.64], R89 ;  /* 0x0000005920007986 */ /* 0x0001e4000c101908 */
.L_x_2410:
[----:B------:R-:W-:Y:S05]  /*49e0*/  BSYNC B0 ;  /* 0x0000000000007941 */ /* 0x000fea0003800000 */
.L_x_2409:
        /* <DEDUP_REMOVED lines=36> */
.L_x_2411:
        /* <DEDUP_REMOVED lines=14> */
.L_x_2413:
[----:B------:R-:W-:Y:S05]  /*4d10*/  BSYNC B0 ;  /* 0x0000000000007941 */ /* 0x000fea0003800000 */
.L_x_2412:
        /* <DEDUP_REMOVED lines=11> */
.L_x_2414:
        /* <DEDUP_REMOVED lines=14> */
.L_x_2416:
[----:B------:R-:W-:Y:S05]  /*4eb0*/  BSYNC B0 ;  /* 0x0000000000007941 */ /* 0x000fea0003800000 */
.L_x_2415:
        /* <DEDUP_REMOVED lines=11> */
.L_x_2417:
        /* <DEDUP_REMOVED lines=14> */
.L_x_2419:
[----:B------:R-:W-:Y:S05]  /*5050*/  BSYNC B0 ;  /* 0x0000000000007941 */ /* 0x000fea0003800000 */
.L_x_2418:
        /* <DEDUP_REMOVED lines=11> */
.L_x_2420:
        /* <DEDUP_REMOVED lines=14> */
.L_x_2422:
[----:B------:R-:W-:Y:S05]  /*51f0*/  BSYNC B0 ;  /* 0x0000000000007941 */ /* 0x000fea0003800000 */
.L_x_2421:
        /* <DEDUP_REMOVED lines=11> */
.L_x_2423:
        /* <DEDUP_REMOVED lines=13> */
.L_x_2425:
[----:B------:R-:W-:Y:S05]  /*5380*/  BSYNC B0 ;  /* 0x0000000000007941 */ /* 0x000fea0003800000 */
.L_x_2424:
[----:B01234-:R-:W0:Y:S01]  /*5390*/  LDC R27, c[0x0][0x10] ;  /* 0x00000400ff1b7b82 */ /* 0x01fe220000000800 */
[----:B------:R-:W-:Y:S02]  /*53a0*/  IADD3 R6, R6, 0x1, RZ ;  /* 0x0000000106067810 */ /* 0x000fe40007ffe0ff */
[----:B0-----:R-:W-:-:S04]  /*53b0*/  IADD3 R4, R27, R4, RZ ;  /* 0x000000041b047210 */ /* 0x001fc80007ffe0ff */
[----:B------:R-:W-:-:S13]  /*53c0*/  ISETP.GE.AND P1, PT, R4, UR4, PT ;  /* 0x0000000404007c0c */ /* 0x000fda000bf26270 */
[----:B------:R-:W-:Y:S05]  /*53d0*/  @!P1 BRA `(.L_x_2426) ;  /* 0xffffffac00c89947 */ /* 0x000fea000383ffff */
[----:B------:R-:W-:Y:S05]  /*53e0*/  EXIT ;  /* 0x000000000000794d */ /* 0x000fea0003800000 */
.L_x_2427:
        /* <DEDUP_REMOVED lines=9> */
.L_x_3298:


//--------------------- .text._Z35group_norm_nhwc_fwd_one_pass_kernelI11Fp16IOFp32WLi64ELi30ELi480EEv26Group_norm_nhwc_fwd_params --------------------------
	.section	.text._Z35group_norm_nhwc_fwd_one_pass_kernelI11Fp16IOFp32WLi64ELi30ELi480EEv26Group_norm_nhwc_fwd_params,"ax",@progbits
	.align	128
        .global         _Z35group_norm_nhwc_fwd_one_pass_kernelI11Fp16IOFp32WLi64ELi30ELi480EEv26Group_norm_nhwc_fwd_params
        .type           _Z35group_norm_nhwc_fwd_one_pass_kernelI11Fp16IOFp32WLi64ELi30ELi480EEv26Group_norm_nhwc_fwd_params,@function
        .size           _Z35group_norm_nhwc_fwd_one_pass_kernelI11Fp16IOFp32WLi64ELi30ELi480EEv26Group_norm_nhwc_fwd_params,(.L_x_3299 - _Z35group_norm_nhwc_fwd_one_pass_kernelI11Fp16IOFp32WLi64ELi30ELi480EEv26Group_norm_nhwc_fwd_params)
        .other          _Z35group_norm_nhwc_fwd_one_pass_kernelI11Fp16IOFp32WLi64ELi30ELi480EEv26Group_norm_nhwc_fwd_params,@"STO_CUDA_ENTRY STV_DEFAULT"
_Z35group_norm_nhwc_fwd_one_pass_kernelI11Fp16IOFp32WLi64ELi30ELi480EEv26Group_norm_nhwc_fwd_params:
.text._Z35group_norm_nhwc_fwd_one_pass_kernelI11Fp16IOFp32WLi64ELi30ELi480EEv26Group_norm_nhwc_fwd_params:
        /* <DEDUP_REMOVED lines=31> */
.L_x_2443:
        /* <DEDUP_REMOVED lines=70> */
[----:B------:R-:W-:Y:S01]  /*0650*/  ISETP.NE.AND P2, PT, R2, RZ, PT ;  /* 0x000000ff0200720c */ /* 0x000fe20003f45270 */
[----:B--2---:R-:W-:-:S02]  /*0660*/  HADD2.F32 R9, -RZ, R16.H1_H1 ;  /* 0x30000010ff097230 */ /* 0x004fc40000004100 */
[----:B------:R-:W-:Y:S02]  /*0670*/  HADD2.F32 R8, -RZ, R16.H0_H0 ;  /* 0x20000010ff087230 */ /* 0x000fe40000004100 */
[--C-:B---3--:R-:W-:Y:S02]  /*0680*/  HADD2.F32 R13, -RZ, R17.reuse.H1_H1 ;  /* 0x30000011ff0d7230 */ /* 0x108fe40000004100 */
[----:B------:R-:W-:Y:S01]  /*0690*/  FMUL.FTZ R11, R9, R9 ;  /* 0x00000009090b7220 */ /* 0x000fe20000410000 */
[----:B------:R-:W-:Y:S02]  /*06a0*/  HADD2.F32 R10, -RZ, R17.H0_H0 ;  /* 0x20000011ff0a7230 */ /* 0x000fe40000004100 */
[C---:B------:R-:W-:Y:S01]  /*06b0*/  FADD.FTZ R9, R8.reuse, R9 ;  /* 0x0000000908097221 */ /* 0x040fe20000010000 */
[----:B------:R-:W-:Y:S01]  /*06c0*/  FMUL.FTZ R15, R13, R13 ;  /* 0x0000000d0d0f7220 */ /* 0x000fe20000410000 */
[----:B------:R-:W-:Y:S01]  /*06d0*/  FFMA.FTZ R11, R8, R8, R11 ;  /* 0x00000008080b7223 */ /* 0x000fe2000001000b */
[C---:B------:R-:W-:Y:S01]  /*06e0*/  FADD.FTZ R8, R10.reuse, R13 ;  /* 0x0000000d0a087221 */ /* 0x040fe20000010000 */
[----:B------:R-:W-:Y:S01]  /*06f0*/  FADD.FTZ R9, RZ, R9 ;  /* 0x00000009ff097221 */ /* 0x000fe20000010000 */
[----:B------:R-:W-:Y:S01]  /*0700*/  FFMA.FTZ R10, R10, R10, R15 ;  /* 0x0000000a0a0a7223 */ /* 0x000fe2000001000f */
[----:B------:R-:W-:-:S02]  /*0710*/  FADD.FTZ R11, RZ, R11 ;  /* 0x0000000bff0b7221 */ /* 0x000fc40000010000 */
[----:B------:R-:W-:Y:S02]  /*0720*/  FADD.FTZ R4, R9, R8 ;  /* 0x0000000809047221 */ /* 0x000fe40000010000 */
[----:B------:R-:W-:-:S03]  /*0730*/  FADD.FTZ R5, R11, R10 ;  /* 0x0000000a0b057221 */ /* 0x000fc60000010000 */
        /* <DEDUP_REMOVED lines=66> */
.L_x_2429:
[----:B------:R-:W-:Y:S05]  /*0b60*/  BSYNC B0 ;  /* 0x0000000000007941 */ /* 0x000fea0003800000 */
.L_x_2428:
        /* <DEDUP_REMOVED lines=12> */
[CC--:B-1----:R-:W-:Y:S02]  /*0c30*/  IMAD R11, R10.reuse, R13.reuse, RZ ;  /* 0x0000000d0a0b7224 */ /* 0x0c2fe400078e02ff */
[----:B------:R-:W-:Y:S02]  /*0c40*/  IMAD R23, R10, R13, RZ ;  /* 0x0000000d0a177224 */ /* 0x000fe400078e02ff */
        /* <DEDUP_REMOVED lines=15> */
[----:B-1----:R-:W-:-:S05]  /*0d40*/  LOP3.LUT R8, R18, 0x1, RZ, 0xc0, !PT ;  /* 0x0000000112087812 */ /* 0x002fca00078ec0ff */
[----:B------:R-:W-:-:S04]  /*0d50*/  IMAD R13, R8, R13, R14 ;  /* 0x0000000d080d7224 */ /* 0x000fc800078e020e */
[----:B------:R-:W-:-:S07]  /*0d60*/  IMAD.WIDE.U32 R6, R13, 0x4, R6 ;  /* 0x000000040d067825 */ /* 0x000fce00078e0006 */
.L_x_2432:
[----:B------:R-:W2:Y:S04]  /*0d70*/  LDG.E.STRONG.GPU R8, desc[UR8][R6.64] ;  /* 0x0000000806087981 */ /* 0x000ea8000c1ef900 */
[----:B--2---:R-:W-:Y:S01]  /*0d80*/  CCTL.IVALL ;  /* 0x00000000ff00798f */ /* 0x004fe20002000000 */
[----:B------:R-:W-:Y:S05]  /*0d90*/  YIELD ;  /* 0x0000000000007946 */ /* 0x000fea0003800000 */
[----:B------:R-:W-:-:S13]  /*0da0*/  ISETP.NE.AND P1, PT, R8, R23, PT ;  /* 0x000000170800720c */ /* 0x000fda0003f25270 */
[----:B------:R-:W-:Y:S05]  /*0db0*/  @P1 BRA `(.L_x_2432) ;  /* 0xfffffffc00ec1947 */ /* 0x000fea000383ffff */
.L_x_2431:
        /* <DEDUP_REMOVED lines=11> */
.L_x_2434:
        /* <DEDUP_REMOVED lines=63> */
.L_x_2433:
[----:B------:R-:W-:-:S13]  /*1260*/  LOP3.LUT P1, R6, R12, 0x3, RZ, 0xc0, !PT ;  /* 0x000000030c067812 */ /* 0x000fda000782c0ff */
[----:B------:R-:W-:Y:S05]  /*1270*/  @!P1 BRA `(.L_x_2430) ;  /* 0x0000000000cc9947 */ /* 0x000fea0003800000 */
[----:B------:R-:W-:Y:S01]  /*1280*/  ISETP.EQ.OR P1, PT, R13, UR7, P2 ;  /* 0x000000070d007c0c */ /* 0x000fe20009722670 */
[----:B------:R-:W-:Y:S01]  /*1290*/  BSSY B0, `(.L_x_2435) ;  /* 0x0000010000007945 */ /* 0x000fe20003800000 */
[----:B------:R-:W-:-:S11]  /*12a0*/  ISETP.NE.AND P3, PT, R6, 0x1, PT ;  /* 0x000000010600780c */ /* 0x000fd60003f65270 */
[----:B------:R-:W-:Y:S05]  /*12b0*/  @P1 BRA `(.L_x_2436) ;  /* 0x0000000000341947 */ /* 0x000fea0003800000 */
[----:B-1----:R-:W1:Y:S01]  /*12c0*/  S2R R8, SR_CTAID.Y ;  /* 0x0000000000087919 */ /* 0x002e620000002600 */
        /* <DEDUP_REMOVED lines=12> */
.L_x_2436:
[----:B------:R-:W-:Y:S05]  /*1390*/  BSYNC B0 ;  /* 0x0000000000007941 */ /* 0x000fea0003800000 */
.L_x_2435:
[----:B------:R-:W-:Y:S05]  /*13a0*/  @!P3 BRA `(.L_x_2430) ;  /* 0x000000000080b947 */ /* 0x000fea0003800000 */
[C---:B------:R-:W-:Y:S02]  /*13b0*/  IADD3 R6, R13.reuse, 0x1, RZ ;  /* 0x000000010d067810 */ /* 0x040fe40007ffe0ff */
[----:B------:R-:W-:Y:S02]  /*13c0*/  IADD3 R14, R13, 0x2, RZ ;  /* 0x000000020d0e7810 */ /* 0x000fe40007ffe0ff */
[----:B------:R-:W-:Y:S02]  /*13d0*/  ISETP.EQ.OR P3, PT, R6, UR7, P2 ;  /* 0x0000000706007c0c */ /* 0x000fe40009762670 */
[----:B------:R-:W-:Y:S02]  /*13e0*/  LOP3.LUT R7, R12, 0x3, RZ, 0xc0, !PT ;  /* 0x000000030c077812 */ /* 0x000fe400078ec0ff */
[----:B------:R-:W-:-:S04]  /*13f0*/  ISETP.EQ.OR P1, PT, R14, UR7, P2 ;  /* 0x000000070e007c0c */ /* 0x000fc80009722670 */
[----:B------:R-:W-:-:S05]  /*1400*/  ISETP.EQ.OR P1, PT, R7, 0x2, P1 ;  /* 0x000000020700780c */ /* 0x000fca0000f22670 */
[----:B-1----:R-:W1:Y:S01]  /*1410*/  @!P3 S2R R15, SR_CTAID.Y ;  /* 0x00000000000fb919 */ /* 0x002e620000002600 */
[----:B------:R-:W1:Y:S01]  /*1420*/  @!P3 LDC R11, c[0x0][0x10] ;  /* 0x00000400ff0bbb82 */ /* 0x000e620000000800 */
[----:B------:R-:W-:-:S06]  /*1430*/  @!P3 LOP3.LUT R10, R18, 0x1, RZ, 0xc0, !PT ;  /* 0x00000001120ab812 */ /* 0x000fcc00078ec0ff */
[----:B------:R-:W2:Y:S01]  /*1440*/  @!P1 S2R R13, SR_CTAID.Y ;  /* 0x00000000000d9919 */ /* 0x000ea20000002600 */
[----:B------:R-:W3:Y:S08]  /*1450*/  @!P1 LDC R23, c[0x0][0x10] ;  /* 0x00000400ff179b82 */ /* 0x000ef00000000800 */
[----:B------:R-:W4:Y:S01]  /*1460*/  @!P3 LDC.64 R8, c[0x0][0x248] ;  /* 0x00009200ff08bb82 */ /* 0x000f220000000a00 */
[----:B-1----:R-:W-:-:S07]  /*1470*/  @!P3 IMAD R15, R6, R11, R15 ;  /* 0x0000000b060fb224 */ /* 0x002fce00078e020f */
[----:B------:R-:W1:Y:S01]  /*1480*/  @!P1 LDC.64 R6, c[0x0][0x248] ;  /* 0x00009200ff069b82 */ /* 0x000e620000000a00 */
[----:B------:R-:W-:Y:S01]  /*1490*/  @!P3 IMAD R11, R11, R10, RZ ;  /* 0x0000000a0b0bb224 */ /* 0x000fe200078e02ff */
[----:B------:R-:W-:-:S03]  /*14a0*/  @!P1 LOP3.LUT R10, R18, 0x1, RZ, 0xc0, !PT ;  /* 0x00000001120a9812 */ /* 0x000fc600078ec0ff */
[----:B------:R-:W-:Y:S02]  /*14b0*/  @!P3 IMAD R11, R11, R12, RZ ;  /* 0x0000000c0b0bb224 */ /* 0x000fe400078e02ff */
[----:B---3--:R-:W-:Y:S02]  /*14c0*/  @!P1 IMAD R29, R23, R10, RZ ;  /* 0x0000000a171d9224 */ /* 0x008fe400078e02ff */
[----:B--2---:R-:W-:Y:S01]  /*14d0*/  @!P1 IMAD R13, R14, R23, R13 ;  /* 0x000000170e0d9224 */ /* 0x004fe200078e020d */
[----:B------:R-:W-:Y:S01]  /*14e0*/  @!P3 SHF.L.U32 R11, R11, 0x1, RZ ;  /* 0x000000010b0bb819 */ /* 0x000fe200000006ff */
[----:B------:R-:W-:-:S04]  /*14f0*/  @!P1 IMAD R29, R29, R12, RZ ;  /* 0x0000000c1d1d9224 */ /* 0x000fc800078e02ff */
[----:B----4-:R-:W-:Y:S01]  /*1500*/  @!P3 IMAD.WIDE R10, R11, 0x4, R8 ;  /* 0x000000040b0ab825 */ /* 0x010fe200078e0208 */
        /* <DEDUP_REMOVED lines=10> */
.L_x_2430:
        /* <DEDUP_REMOVED lines=22> */
[----:B------:R-:W-:Y:S01]  /*1710*/  MOV R3, 0x3f800000 ;  /* 0x3f80000000037802 */ /* 0x000fe20000000f00 */
[----:B0-----:R-:W-:-:S02]  /*1720*/  HADD2.F32 R5, -RZ, R16.H0_H0 ;  /* 0x20000010ff057230 */ /* 0x001fc40000004100 */
[----:B------:R-:W0:Y:S01]  /*1730*/  LDS.64 R14, [UR5+0x90] ;  /* 0x00009005ff0e7984 */ /* 0x000e220008000a00 */
[----:B-1----:R-:W-:Y:S02]  /*1740*/  HADD2.F32 R9, -RZ, R16.H1_H1 ;  /* 0x30000010ff097230 */ /* 0x002fe40000004100 */
[--C-:B------:R-:W-:Y:S02]  /*1750*/  HADD2.F32 R13, -RZ, R17.reuse.H0_H0 ;  /* 0x20000011ff0d7230 */ /* 0x100fe40000004100 */
[----:B------:R-:W-:Y:S02]  /*1760*/  HADD2.F32 R17, -RZ, R17.H1_H1 ;  /* 0x30000011ff117230 */ /* 0x000fe40000004100 */
[----:B0-----:R-:W-:-:S04]  /*1770*/  FMUL.FTZ R14, R14, UR6 ;  /* 0x000000060e0e7c20 */ /* 0x001fc80008410000 */
[----:B------:R-:W-:Y:S01]  /*1780*/  FMUL.FTZ R28, R14, R14 ;  /* 0x0000000e0e1c7220 */ /* 0x000fe20000410000 */
[--C-:B------:R-:W-:Y:S01]  /*1790*/  FADD.FTZ R4, R5, -R14.reuse ;  /* 0x8000000e05047221 */ /* 0x100fe20000010000 */
[--C-:B------:R-:W-:Y:S01]  /*17a0*/  FADD.FTZ R8, R9, -R14.reuse ;  /* 0x8000000e09087221 */ /* 0x100fe20000010000 */
[----:B------:R-:W-:Y:S01]  /*17b0*/  FADD.FTZ R12, R13, -R14 ;  /* 0x8000000e0d0c7221 */ /* 0x000fe20000010000 */
[----:B------:R-:W-:Y:S01]  /*17c0*/  FFMA.FTZ R15, R15, UR6, -R28 ;  /* 0x000000060f0f7c23 */ /* 0x000fe2000801081c */
[----:B------:R-:W-:-:S04]  /*17d0*/  FADD.FTZ R14, R17, -R14 ;  /* 0x8000000e110e7221 */ /* 0x000fc80000010000 */
        /* <DEDUP_REMOVED lines=25> */
.L_x_2437:
[----:B------:R-:W-:Y:S04]  /*1970*/  BSSY B0, `(.L_x_2438) ;  /* 0x000000f000007945 */ /* 0x000fe80003800000 */
[----:B------:R-:W-:Y:S05]  /*1980*/  @!P0 BRA `(.L_x_2439) ;  /* 0x0000000000348947 */ /* 0x000fea0003800000 */
[----:B------:R-:W-:Y:S01]  /*1990*/  SHF.R.S32.HI R7, RZ, 0x1f, R20 ;  /* 0x0000001fff077819 */ /* 0x000fe20000011414 */
[----:B------:R-:W-:Y:S01]  /*19a0*/  ULDC.64 UR12, c[0x0][0x270] ;  /* 0x00009c00000c7ab9 */ /* 0x000fe20000000a00 */
[----:B------:R-:W-:Y:S02]  /*19b0*/  MOV R4, R24 ;  /* 0x0000001800047202 */ /* 0x000fe40000000f00 */
[----:B------:R-:W-:Y:S01]  /*19c0*/  MOV R5, R27 ;  /* 0x0000001b00057202 */ /* 0x000fe20000000f00 */
[----:B------:R-:W-:Y:S01]  /*19d0*/  IMAD R7, R7, UR12, RZ ;  /* 0x0000000c07077c24 */ /* 0x000fe2000f8e02ff */
[----:B------:R-:W-:Y:S01]  /*19e0*/  F2FP.F16.F32.PACK_AB R9, R12, R9 ;  /* 0x000000090c09723e */ /* 0x000fe200000000ff */
[----:B------:R-:W-:-:S04]  /*19f0*/  IMAD.WIDE.U32 R4, R20, UR12, R4 ;  /* 0x0000000c14047c25 */ /* 0x000fc8000f8e0004 */
[----:B------:R-:W-:Y:S01]  /*1a00*/  IMAD R7, R20, UR13, R7 ;  /* 0x0000000d14077c24 */ /* 0x000fe2000f8e0207 */
[----:B------:R-:W-:Y:S02]  /*1a10*/  ULDC.64 UR12, c[0x0][0x210] ;  /* 0x00008400000c7ab9 */ /* 0x000fe40000000a00 */
[----:B------:R-:W-:Y:S02]  /*1a20*/  LEA R6, P2, R4, UR12, 0x1 ;  /* 0x0000000c04067c11 */ /* 0x000fe4000f8408ff */
[----:B------:R-:W-:-:S04]  /*1a30*/  IADD3 R7, R5, R7, RZ ;  /* 0x0000000705077210 */ /* 0x000fc80007ffe0ff */
[----:B------:R-:W-:-:S05]  /*1a40*/  LEA.HI.X R7, R4, UR13, R7, 0x1, P2 ;  /* 0x0000000d04077c11 */ /* 0x000fca00090f0c07 */
[----:B------:R0:W-:Y:S02]  /*1a50*/  STG.E desc[UR8][R6.64], R9 ;  /* 0x0000000906007986 */ /* 0x0001e4000c101908 */
.L_x_2439:
[----:B------:R-:W-:Y:S05]  /*1a60*/  BSYNC B0 ;  /* 0x0000000000007941 */ /* 0x000fea0003800000 */
.L_x_2438:
        /* <DEDUP_REMOVED lines=11> */
.L_x_2440:
        /* <DEDUP_REMOVED lines=11> */
[----:B------:R-:W-:Y:S01]  /*1bd0*/  F2FP.F16.F32.PACK_AB R3, R3, R10 ;  /* 0x0000000a0303723e */ /* 0x000fe200000000ff */
[C---:B------:R-:W-:Y:S02]  /*1be0*/  IMAD R7, R8.reuse, UR13, R7 ;  /* 0x0000000d08077c24 */ /* 0x040fe4000f8e0207 */
[----:B------:R-:W-:Y:S01]  /*1bf0*/  IMAD.WIDE.U32 R4, R8, UR12, R4 ;  /* 0x0000000c08047c25 */ /* 0x000fe2000f8e0004 */
[----:B------:R-:W-:Y:S02]  /*1c00*/  ULDC.64 UR12, c[0x0][0x210] ;  /* 0x00008400000c7ab9 */ /* 0x000fe40000000a00 */
[----:B------:R-:W-:-:S02]  /*1c10*/  LEA R6, P1, R4, UR12, 0x1 ;  /* 0x0000000c04067c11 */ /* 0x000fc4000f8208ff */
[----:B------:R-:W-:-:S04]  /*1c20*/  IADD3 R7, R5, R7, RZ ;  /* 0x0000000705077210 */ /* 0x000fc80007ffe0ff */
[----:B------:R-:W-:-:S05]  /*1c30*/  LEA.HI.X R7, R4, UR13, R7, 0x1, P1 ;  /* 0x0000000d04077c11 */ /* 0x000fca00088f0c07 */
[----:B------:R0:W-:Y:S02]  /*1c40*/  STG.E desc[UR8][R6.64], R3 ;  /* 0x0000000306007986 */ /* 0x0001e4000c101908 */
.L_x_2442:
[----:B------:R-:W-:Y:S05]  /*1c50*/  BSYNC B0 ;  /* 0x0000000000007941 */ /* 0x000fea0003800000 */
.L_x_2441:
[----:B------:R-:W1:Y:S01]  /*1c60*/  LDC R4, c[0x0][0x10] ;  /* 0x00000400ff047b82 */ /* 0x000e620000000800 */
[----:B------:R-:W-:Y:S02]  /*1c70*/  IADD3 R18, R18, 0x1, RZ ;  /* 0x0000000112127810 */ /* 0x000fe40007ffe0ff */
[----:B-1----:R-:W-:-:S04]  /*1c80*/  IADD3 R21, R4, R21, RZ ;  /* 0x0000001504157210 */ /* 0x002fc80007ffe0ff */
[----:B------:R-:W-:-:S13]  /*1c90*/  ISETP.GE.AND P1, PT, R21, UR4, PT ;  /* 0x0000000415007c0c */ /* 0x000fda000bf26270 */
[----:B------:R-:W-:Y:S05]  /*1ca0*/  @!P1 BRA `(.L_x_2443) ;  /* 0xffffffe400509947 */ /* 0x000fea000383ffff */
[----:B------:R-:W-:Y:S05]  /*1cb0*/  EXIT ;  /* 0x000000000000794d */ /* 0x000fea0003800000 */
.L_x_2444:
        /* <DEDUP_REMOVED lines=12> */
.L_x_3299:


//--------------------- .text._Z35group_norm_nhwc_fwd_one_pass_kernelI11Fp16IOFp32WLi128ELi30ELi480EEv26Group_norm_nhwc_fwd_params --------------------------
	.section	.text._Z35group_norm_nhwc_fwd_one_pass_kernelI11Fp16IOFp32WLi128ELi30ELi480EEv26Group_norm_nhwc_fwd_params,"ax",@progbits
	.align	128
        .global         _Z35group_norm_nhwc_fwd_one_pass_kernelI11Fp16IOFp32WLi128ELi30ELi480EEv26Group_norm_nhwc_fwd_params
        .type           _Z35group_norm_nhwc_fwd_one_pass_kernelI11Fp16IOFp32WLi128ELi30ELi480EEv26Group_norm_nhwc_fwd_params,@function
        .size           _Z35group_norm_nhwc_fwd_one_pass_kernelI11Fp16IOFp32WLi128ELi30ELi480EEv26Group_norm_nhwc_fwd_params,(.L_x_3300 - _Z35group_norm_nhwc_fwd_one_pass_kernelI11Fp16IOFp32WLi128ELi30ELi480EEv26Group_norm_nhwc_fwd_params)
        .other          _Z35group_norm_nhwc_fwd_one_pass_kernelI11Fp16IOFp32WLi128ELi30ELi480EEv26Group_norm_nhwc_fwd_params,@"STO_CUDA_ENTRY STV_DEFAULT"
_Z35group_norm_nhwc_fwd_one_pass_kernelI11Fp16IOFp32WLi128ELi30ELi480EEv26Group_norm_nhwc_fwd_params:
.text._Z35group_norm_nhwc_fwd_one_pass_kernelI11Fp16IOFp32WLi128ELi30ELi480EEv26Group_norm_nhwc_fwd_params:
        /* <DEDUP_REMOVED lines=8> */
[----:B------:R-:W1:Y:S01]  /*0080*/  S2UR UR7, SR_CTAID.X ;  /* 0x00000000000779c3 */ /* 0x000e620000002500 */
[----:B------:R-:W-:Y:S01]  /*0090*/  ULDC.64 UR8, c[0x0][0x278] ;  /* 0x00009e0000087ab9 */ /* 0x000fe20000000a00 */
[----:B------:R-:W-:-:S06]  /*00a0*/  HFMA2.MMA R4, -RZ, RZ, 0, 0 ;  /* 0x00000000ff047435 */ /* 0x000fcc00000001ff */
[----:B------:R-:W1:Y:S01]  /*00b0*/  LDC R17, c[0x0][0x294] ;  /* 0x0000a500ff117b82 */ /* 0x000e620000000800 */
[----:B0-----:R-:W-:-:S05]  /*00c0*/  IMAD.WIDE.U32 R2, R0, -0x77777777, RZ ;  /* 0x8888888900027825 */ /* 0x001fca00078e00ff */
[----:B------:R-:W-:-:S05]  /*00d0*/  SHF.R.U32.HI R2, RZ, 0x3, R3 ;  /* 0x00000003ff027819 */ /* 0x000fca0000011603 */
[----:B-1----:R-:W-:-:S05]  /*00e0*/  IMAD R17, R17, UR7, R2 ;  /* 0x0000000711117c24 */ /* 0x002fca000f8e0202 */
[C---:B------:R-:W-:Y:S02]  /*00f0*/  ISETP.GE.U32.AND P0, PT, R17.reuse, UR8, PT ;  /* 0x0000000811007c0c */ /* 0x040fe4000bf06070 */
[----:B------:R-:W-:Y:S02]  /*0100*/  SHF.R.S32.HI R3, RZ, 0x1f, R17 ;  /* 0x0000001fff037819 */ /* 0x000fe40000011411 */
[----:B------:R-:W-:Y:S02]  /*0110*/  IADD3 R16, R17, 0x20, RZ ;  /* 0x0000002011107810 */ /* 0x000fe40007ffe0ff */
[----:B------:R-:W-:Y:S01]  /*0120*/  ISETP.GE.AND.EX P0, PT, R3, UR9, PT, P0 ;  /* 0x0000000903007c0c */ /* 0x000fe2000bf06300 */
[----:B------:R-:W-:Y:S01]  /*0130*/  ULDC.64 UR8, c[0x0][0x208] ;  /* 0x0000820000087ab9 */ /* 0x000fe20000000a00 */
[----:B------:R-:W-:Y:S02]  /*0140*/  IADD3 R6, R17, 0x40, RZ ;  /* 0x0000004011067810 */ /* 0x000fe40007ffe0ff */
[----:B------:R-:W-:-:S13]  /*0150*/  ISETP.LT.U32.AND P0, PT, R0, 0x1e0, !P0 ;  /* 0x000001e00000780c */ /* 0x000fda0004701070 */
.L_x_2466:
[----:B0-----:R-:W0:Y:S01]  /*0160*/  LDC R7, c[0x0][0x288] ;  /* 0x0000a200ff077b82 */ /* 0x001e220000000800 */
[----:B------:R-:W-:Y:S01]  /*0170*/  ULDC.64 UR12, c[0x0][0x278] ;  /* 0x00009e00000c7ab9 */ /* 0x000fe20000000a00 */
[----:B------:R-:W-:Y:S01]  /*0180*/  ULDC.64 UR10, c[0x0][0x280] ;  /* 0x0000a000000a7ab9 */ /* 0x000fe20000000a00 */
[----:B0-----:R-:W-:-:S04]  /*0190*/  IABS R5, R7 ;  /* 0x0000000700057213 */ /* 0x001fc80000000000 */
[----:B------:R-:W0:Y:S08]  /*01a0*/  I2F.RP R2, R5 ;  /* 0x0000000500027306 */ /* 0x000e300000209400 */
[----:B0-----:R-:W0:Y:S02]  /*01b0*/  MUFU.RCP R2, R2 ;  /* 0x0000000200027308 */ /* 0x001e240000001000 */
[----:B0-----:R-:W-:-:S06]  /*01c0*/  IADD3 R8, R2, 0xffffffe, RZ ;  /* 0x0ffffffe02087810 */ /* 0x001fcc0007ffe0ff */
[----:B-1----:R0:W1:Y:S02]  /*01d0*/  F2I.FTZ.U32.TRUNC.NTZ R9, R8 ;  /* 0x0000000800097305 */ /* 0x002064000021f000 */
[----:B0-----:R-:W-:Y:S02]  /*01e0*/  MOV R8, RZ ;  /* 0x000000ff00087202 */ /* 0x001fe40000000f00 */
[----:B-123--:R-:W-:-:S05]  /*01f0*/  IADD3 R10, RZ, -R9, RZ ;  /* 0x80000009ff0a7210 */ /* 0x00efca0007ffe0ff */
        /* <DEDUP_REMOVED lines=8> */
[----:B------:R-:W0:Y:S03]  /*0280*/  @P0 LDC.64 R8, c[0x0][0x270] ;  /* 0x00009c00ff080b82 */ /* 0x000e260000000a00 */
[----:B------:R-:W-:Y:S01]  /*0290*/  IMAD R11, R11, -0xf, R0 ;  /* 0xfffffff10b0b7824 */ /* 0x000fe200078e0200 */
[----:B------:R-:W-:-:S04]  /*02a0*/  ISETP.GT.U32.AND P2, PT, R5, R2, PT ;  /* 0x000000020500720c */ /* 0x000fc80003f44070 */
[----:B------:R-:W-:Y:S02]  /*02b0*/  SHF.L.U32 R27, R11, 0x1, RZ ;  /* 0x000000010b1b7819 */ /* 0x000fe400000006ff */
[----:B------:R-:W1:Y:S02]  /*02c0*/  @P0 LDC.64 R10, c[0x0][0x220] ;  /* 0x00008800ff0a0b82 */ /* 0x000e640000000a00 */
[----:B------:R-:W-:-:S05]  /*02d0*/  SHF.R.S32.HI R19, RZ, 0x1f, R27 ;  /* 0x0000001fff137819 */ /* 0x000fca000001141b */
[-C--:B------:R-:W-:Y:S02]  /*02e0*/  @!P2 IADD3 R2, R2, -R5.reuse, RZ ;  /* 0x800000050202a210 */ /* 0x080fe40007ffe0ff */
[----:B------:R-:W-:Y:S02]  /*02f0*/  @!P2 IADD3 R15, R15, 0x1, RZ ;  /* 0x000000010f0fa810 */ /* 0x000fe40007ffe0ff */
[----:B------:R-:W-:Y:S02]  /*0300*/  ISETP.GE.U32.AND P1, PT, R2, R5, PT ;  /* 0x000000050200720c */ /* 0x000fe40003f26070 */
[----:B------:R-:W-:Y:S02]  /*0310*/  LOP3.LUT R2, R20, R7, RZ, 0x3c, !PT ;  /* 0x0000000714027212 */ /* 0x000fe400078e3cff */
[----:B------:R-:W-:Y:S02]  /*0320*/  ISETP.NE.AND P2, PT, R7, RZ, PT ;  /* 0x000000ff0700720c */ /* 0x000fe40003f45270 */
[----:B------:R-:W-:-:S02]  /*0330*/  ISETP.GE.AND P3, PT, R2, RZ, PT ;  /* 0x000000ff0200720c */ /* 0x000fc40003f66270 */
[----:B------:R-:W-:-:S05]  /*0340*/  SHF.R.S32.HI R5, RZ, 0x1f, R16 ;  /* 0x0000001fff057819 */ /* 0x000fca0000011410 */
[----:B------:R-:W-:Y:S02]  /*0350*/  @P1 IADD3 R15, R15, 0x1, RZ ;  /* 0x000000010f0f1810 */ /* 0x000fe40007ffe0ff */
[----:B------:R-:W-:-:S04]  /*0360*/  ISETP.GE.U32.AND P1, PT, R16, UR12, PT ;  /* 0x0000000c10007c0c */ /* 0x000fc8000bf26070 */
[----:B------:R-:W-:Y:S02]  /*0370*/  @!P3 IADD3 R15, -R15, RZ, RZ ;  /* 0x000000ff0f0fb210 */ /* 0x000fe40007ffe1ff */
[----:B------:R-:W-:Y:S02]  /*0380*/  @!P2 LOP3.LUT R15, RZ, R7, RZ, 0x33, !PT ;  /* 0x00000007ff0fa212 */ /* 0x000fe400078e33ff */
[----:B------:R-:W-:Y:S02]  /*0390*/  ISETP.GE.AND.EX P1, PT, R5, UR13, PT, P1 ;  /* 0x0000000d05007c0c */ /* 0x000fe4000bf26310 */
[----:B------:R-:W-:Y:S02]  /*03a0*/  IADD3 R2, -R15, RZ, RZ ;  /* 0x000000ff0f027210 */ /* 0x000fe40007ffe1ff */
[----:B------:R-:W-:Y:S02]  /*03b0*/  ISETP.GT.U32.OR P1, PT, R0, 0x1df, P1 ;  /* 0x000001df0000780c */ /* 0x000fe40000f24470 */
[----:B------:R-:W-:Y:S01]  /*03c0*/  ISETP.GE.U32.AND P2, PT, R6, UR12, PT ;  /* 0x0000000c06007c0c */ /* 0x000fe2000bf46070 */
[----:B------:R-:W-:Y:S01]  /*03d0*/  IMAD R2, R7, R2, R20 ;  /* 0x0000000207027224 */ /* 0x000fe200078e0214 */
[----:B------:R-:W-:-:S02]  /*03e0*/  SHF.R.S32.HI R7, RZ, 0x1f, R6 ;  /* 0x0000001fff077819 */ /* 0x000fc40000011406 */
[----:B------:R-:W-:Y:S01]  /*03f0*/  SHF.R.S32.HI R14, RZ, 0x1f, R15 ;  /* 0x0000001fff0e7819 */ /* 0x000fe2000001140f */
[----:B------:R-:W-:Y:S01]  /*0400*/  IMAD R2, R2, 0x1e, RZ ;  /* 0x0000001e02027824 */ /* 0x000fe200078e02ff */
[----:B------:R-:W-:-:S03]  /*0410*/  ISETP.GE.AND.EX P2, PT, R7, UR13, PT, P2 ;  /* 0x0000000d07007c0c */ /* 0x000fc6000bf46320 */
[----:B------:R-:W-:Y:S01]  /*0420*/  IMAD R14, R14, UR10, RZ ;  /* 0x0000000a0e0e7c24 */ /* 0x000fe2000f8e02ff */
[----:B------:R-:W-:Y:S01]  /*0430*/  IADD3 R26, P3, R27, R2, RZ ;  /* 0x000000021b1a7210 */ /* 0x000fe20007f7e0ff */
[----:B------:R-:W2:Y:S01]  /*0440*/  @!P1 LDC.64 R12, c[0x0][0x270] ;  /* 0x00009c00ff0c9b82 */ /* 0x000ea20000000a00 */
[----:B------:R-:W-:Y:S01]  /*0450*/  ISETP.GT.U32.OR P2, PT, R0, 0x1df, P2 ;  /* 0x000001df0000780c */ /* 0x000fe20001744470 */
[----:B------:R-:W-:Y:S01]  /*0460*/  IMAD R29, R15, UR11, R14 ;  /* 0x0000000b0f1d7c24 */ /* 0x000fe2000f8e020e */
[----:B------:R-:W-:Y:S01]  /*0470*/  LEA.HI.X.SX32 R27, R2, R19, 0x1, P3 ;  /* 0x00000013021b7211 */ /* 0x000fe200018f0eff */
[----:B0-----:R-:W-:Y:S02]  /*0480*/  @P0 IMAD R14, R3, R8, RZ ;  /* 0x00000008030e0224 */ /* 0x001fe400078e02ff */
[----:B------:R-:W-:-:S04]  /*0490*/  IMAD.WIDE.U32 R26, R15, UR10, R26 ;  /* 0x0000000a0f1a7c25 */ /* 0x000fc8000f8e001a */
[----:B------:R-:W-:Y:S01]  /*04a0*/  @P0 IMAD R21, R17, R9, R14 ;  /* 0x0000000911150224 */ /* 0x000fe200078e020e */
[----:B------:R-:W-:-:S03]  /*04b0*/  IADD3 R29, R27, R29, RZ ;  /* 0x0000001d1b1d7210 */ /* 0x000fc60007ffe0ff */
[----:B------:R-:W0:Y:S01]  /*04c0*/  @!P2 LDC.64 R18, c[0x0][0x270] ;  /* 0x00009c00ff12ab82 */ /* 0x000e220000000a00 */
[-C--:B------:R-:W-:Y:S02]  /*04d0*/  @P0 MOV R28, R26.reuse ;  /* 0x0000001a001c0202 */ /* 0x080fe40000000f00 */
[----:B------:R-:W-:Y:S02]  /*04e0*/  @!P1 MOV R22, R26 ;  /* 0x0000001a00169202 */ /* 0x000fe40000000f00 */
[----:B------:R-:W-:Y:S01]  /*04f0*/  @!P1 MOV R23, R29 ;  /* 0x0000001d00179202 */ /* 0x000fe20000000f00 */
[----:B------:R-:W-:Y:S02]  /*0500*/  @P0 IMAD.WIDE.U32 R8, R17, R8, R28 ;  /* 0x0000000811080225 */ /* 0x000fe400078e001c */
[----:B------:R-:W3:Y:S03]  /*0510*/  @!P1 LDC.64 R14, c[0x0][0x220] ;  /* 0x00008800ff0e9b82 */ /* 0x000ee60000000a00 */
[----:B------:R-:W-:Y:S01]  /*0520*/  @P0 IADD3 R9, R9, R21, RZ ;  /* 0x0000001509090210 */ /* 0x000fe20007ffe0ff */
[----:B--2---:R-:W-:Y:S01]  /*0530*/  @!P1 IMAD R21, R5, R12, RZ ;  /* 0x0000000c05159224 */ /* 0x004fe200078e02ff */
[----:B-1----:R-:W-:-:S03]  /*0540*/  @P0 LEA R10, P3, R8, R10, 0x1 ;  /* 0x0000000a080a0211 */ /* 0x002fc600078608ff */
[----:B------:R-:W-:Y:S01]  /*0550*/  @!P1 IMAD R25, R16, R13, R21 ;  /* 0x0000000d10199224 */ /* 0x000fe200078e0215 */
[----:B------:R-:W-:Y:S01]  /*0560*/  @P0 LEA.HI.X R11, R8, R11, R9, 0x1, P3 ;  /* 0x0000000b080b0211 */ /* 0x000fe200018f0c09 */
[----:B------:R-:W-:Y:S01]  /*0570*/  @!P1 IMAD.WIDE.U32 R12, R16, R12, R22 ;  /* 0x0000000c100c9225 */ /* 0x000fe200078e0016 */
[----:B------:R-:W1:Y:S01]  /*0580*/  @!P2 LDC.64 R8, c[0x0][0x220] ;  /* 0x00008800ff08ab82 */ /* 0x000e620000000a00 */
[----:B------:R-:W-:Y:S02]  /*0590*/  MOV R21, RZ ;  /* 0x000000ff00157202 */ /* 0x000fe40000000f00 */
[----:B0-----:R-:W-:Y:S01]  /*05a0*/  @!P2 IMAD R22, R7, R18, RZ ;  /* 0x000000120716a224 */ /* 0x001fe200078e02ff */
[----:B------:R-:W-:-:S03]  /*05b0*/  @!P1 IADD3 R13, R13, R25, RZ ;  /* 0x000000190d0d9210 */ /* 0x000fc60007ffe0ff */
[----:B------:R0:W2:Y:S01]  /*05c0*/  @P0 LDG.E R21, desc[UR8][R10.64] ;  /* 0x000000080a150981 */ /* 0x0000a2000c1e1900 */
[----:B------:R-:W-:Y:S01]  /*05d0*/  @!P2 IMAD R23, R6, R19, R22 ;  /* 0x000000130617a224 */ /* 0x000fe200078e0216 */
[----:B------:R-:W-:Y:S02]  /*05e0*/  MOV R19, RZ ;  /* 0x000000ff00137202 */ /* 0x000fe40000000f00 */
[C---:B---3--:R-:W-:Y:S02]  /*05f0*/  @!P1 LEA R14, P3, R12.reuse, R14, 0x1 ;  /* 0x0000000e0c0e9211 */ /* 0x048fe400078608ff */
[----:B0-----:R-:W-:Y:S02]  /*0600*/  @!P2 MOV R10, R26 ;  /* 0x0000001a000aa202 */ /* 0x001fe40000000f00 */
[----:B------:R-:W-:Y:S02]  /*0610*/  @!P2 MOV R11, R29 ;  /* 0x0000001d000ba202 */ /* 0x000fe40000000f00 */
[----:B------:R-:W-:Y:S01]  /*0620*/  @!P1 LEA.HI.X R15, R12, R15, R13, 0x1, P3 ;  /* 0x0000000f0c0f9211 */ /* 0x000fe200018f0c0d */
[----:B------:R-:W-:-:S04]  /*0630*/  @!P2 IMAD.WIDE.U32 R12, R6, R18, R10 ;  /* 0x00000012060ca225 */ /* 0x000fc800078e000a */
[----:B------:R0:W3:Y:S01]  /*0640*/  @!P1 LDG.E R19, desc[UR8][R14.64] ;  /* 0x000000080e139981 */ /* 0x0000e2000c1e1900 */
[----:B------:R-:W-:Y:S02]  /*0650*/  MOV R22, RZ ;  /* 0x000000ff00167202 */ /* 0x000fe40000000f00 */
[----:B------:R-:W-:Y:S02]  /*0660*/  @!P2 IADD3 R13, R13, R23, RZ ;  /* 0x000000170d0da210 */ /* 0x000fe40007ffe0ff */
[----:B-1----:R-:W-:-:S04]  /*0670*/  @!P2 LEA R10, P1, R12, R8, 0x1 ;  /* 0x000000080c0aa211 */ /* 0x002fc800078208ff */
[----:B------:R-:W-:-:S05]  /*0680*/  @!P2 LEA.HI.X R11, R12, R9, R13, 0x1, P1 ;  /* 0x000000090c0ba211 */ /* 0x000fca00008f0c0d */
[----:B------:R1:W4:Y:S01]  /*0690*/  @!P2 LDG.E R22, desc[UR8][R10.64] ;  /* 0x000000080a16a981 */ /* 0x000322000c1e1900 */
[----:B------:R-:W-:-:S04]  /*06a0*/  IADD3 R25, R17, 0x60, RZ ;  /* 0x0000006011197810 */ /* 0x000fc80007ffe0ff */
[----:B------:R-:W-:Y:S02]  /*06b0*/  ISETP.GE.U32.AND P1, PT, R25, UR12, PT ;  /* 0x0000000c19007c0c */ /* 0x000fe4000bf26070 */
[----:B------:R-:W-:-:S04]  /*06c0*/  SHF.R.S32.HI R23, RZ, 0x1f, R25 ;  /* 0x0000001fff177819 */ /* 0x000fc80000011419 */
[----:B------:R-:W-:-:S04]  /*06d0*/  ISETP.GE.AND.EX P1, PT, R23, UR13, PT, P1 ;  /* 0x0000000d17007c0c */ /* 0x000fc8000bf26310 */
[----:B------:R-:W-:-:S13]  /*06e0*/  ISETP.GT.U32.OR P1, PT, R0, 0x1df, P1 ;  /* 0x000001df0000780c */ /* 0x000fda0000f24470 */
[----:B------:R-:W5:Y:S02]  /*06f0*/  @!P1 LDC.64 R8, c[0x0][0x270] ;  /* 0x00009c00ff089b82 */ /* 0x000f640000000a00 */
[----:B-----5:R-:W-:-:S04]  /*0700*/  @!P1 IMAD R18, R23, R8, RZ ;  /* 0x0000000817129224 */ /* 0x020fc800078e02ff */
[----:B------:R-:W-:Y:S01]  /*0710*/  @!P1 IMAD R23, R25, R9, R18 ;  /* 0x0000000919179224 */ /* 0x000fe200078e0212 */
[----:B------:R-:W-:Y:S01]  /*0720*/  MOV R18, RZ ;  /* 0x000000ff00127202 */ /* 0x000fe20000000f00 */
[--C-:B--2---:R-:W-:Y:S02]  /*0730*/  HADD2.F32 R13, -RZ, R21.reuse.H1_H1 ;  /* 0x30000015ff0d7230 */ /* 0x104fe40000004100 */
[----:B------:R-:W-:-:S03]  /*0740*/  HADD2.F32 R12, -RZ, R21.H0_H0 ;  /* 0x20000015ff0c7230 */ /* 0x000fc60000004100 */
[----:B0-----:R-:W-:Y:S02]  /*0750*/  FMUL.FTZ R15, R13, R13 ;  /* 0x0000000d0d0f7220 */ /* 0x001fe40000410000 */
[C---:B------:R-:W-:Y:S02]  /*0760*/  FADD.FTZ R13, R12.reuse, R13 ;  /* 0x0000000d0c0d7221 */ /* 0x040fe40000010000 */
[----:B------:R-:W-:Y:S02]  /*0770*/  FFMA.FTZ R15, R12, R12, R15 ;  /* 0x0000000c0c0f7223 */ /* 0x000fe4000001000f */
[----:B------:R-:W-:Y:S02]  /*0780*/  FADD.FTZ R13, RZ, R13 ;  /* 0x0000000dff0d7221 */ /* 0x000fe40000010000 */
[----:B------:R-:W-:Y:S01]  /*0790*/  FADD.FTZ R12, RZ, R15 ;  /* 0x0000000fff0c7221 */ /* 0x000fe20000010000 */
[----:B------:R-:W-:Y:S01]  /*07a0*/  @!P1 MOV R15, R29 ;  /* 0x0000001d000f9202 */ /* 0x000fe20000000f00 */
[----:B---3--:R-:W-:-:S02]  /*07b0*/  HADD2.F32 R14, -RZ, R19.H1_H1 ;  /* 0x30000013ff0e7230 */ /* 0x008fc40000004100 */
[----:B-1----:R-:W-:-:S03]  /*07c0*/  HADD2.F32 R10, -RZ, R19.H0_H0 ;  /* 0x20000013ff0a7230 */ /* 0x002fc60000004100 */
[----:B------:R-:W-:Y:S02]  /*07d0*/  FMUL.FTZ R11, R14, R14 ;  /* 0x0000000e0e0b7220 */ /* 0x000fe40000410000 */
[C---:B------:R-:W-:Y:S02]  /*07e0*/  FADD.FTZ R14, R10.reuse, R14 ;  /* 0x0000000e0a0e7221 */ /* 0x040fe40000010000 */
[----:B------:R-:W-:Y:S02]  /*07f0*/  FFMA.FTZ R11, R10, R10, R11 ;  /* 0x0000000a0a0b7223 */ /* 0x000fe4000001000b */
[----:B------:R-:W-:Y:S02]  /*0800*/  FADD.FTZ R13, R13, R14 ;  /* 0x0000000e0d0d7221 */ /* 0x000fe40000010000 */
[----:B------:R-:W-:Y:S01]  /*0810*/  FADD.FTZ R12, R12, R11 ;  /* 0x0000000b0c0c7221 */ /* 0x000fe20000010000 */
[--C-:B----4-:R-:W-:Y:S02]  /*0820*/  HADD2.F32 R10, -RZ, R22.reuse.H1_H1 ;  /* 0x30000016ff0a7230 */ /* 0x110fe40000004100 */
[----:B------:R-:W-:-:S03]  /*0830*/  HADD2.F32 R11, -RZ, R22.H0_H0 ;  /* 0x20000016ff0b7230 */ /* 0x000fc60000004100 */
[----:B------:R-:W-:Y:S02]  /*0840*/  FMUL.FTZ R14, R10, R10 ;  /* 0x0000000a0a0e7220 */ /* 0x000fe40000410000 */
[C---:B------:R-:W-:Y:S02]  /*0850*/  FADD.FTZ R10, R11.reuse, R10 ;  /* 0x0000000a0b0a7221 */ /* 0x040fe40000010000 */
[----:B------:R-:W-:Y:S01]  /*0860*/  FFMA.FTZ R11, R11, R11, R14 ;  /* 0x0000000b0b0b7223 */ /* 0x000fe2000001000e */
[----:B------:R-:W-:-:S05]  /*0870*/  @!P1 MOV R14, R26 ;  /* 0x0000001a000e9202 */ /* 0x000fca0000000f00 */
[----:B------:R-:W-:Y:S02]  /*0880*/  @!P1 IMAD.WIDE.U32 R14, R25, R8, R14 ;  /* 0x00000008190e9225 */ /* 0x000fe400078e000e */
[----:B------:R-:W0:Y:S03]  /*0890*/  @!P1 LDC.64 R8, c[0x0][0x220] ;  /* 0x00008800ff089b82 */ /* 0x000e260000000a00 */
[----:B------:R-:W-:Y:S02]  /*08a0*/  @!P1 IADD3 R23, R15, R23, RZ ;  /* 0x000000170f179210 */ /* 0x000fe40007ffe0ff */
[----:B0-----:R-:W-:-:S04]  /*08b0*/  @!P1 LEA R8, P2, R14, R8, 0x1 ;  /* 0x000000080e089211 */ /* 0x001fc800078408ff */
[----:B------:R-:W-:-:S05]  /*08c0*/  @!P1 LEA.HI.X R9, R14, R9, R23, 0x1, P2 ;  /* 0x000000090e099211 */ /* 0x000fca00010f0c17 */
[----:B------:R-:W2:Y:S01]  /*08d0*/  @!P1 LDG.E R18, desc[UR8][R8.64] ;  /* 0x0000000808129981 */ /* 0x000ea2000c1e1900 */
[----:B------:R-:W-:Y:S01]  /*08e0*/  FADD.FTZ R10, R13, R10 ;  /* 0x0000000a0d0a7221 */ /* 0x000fe20000010000 */
[----:B------:R-:W-:Y:S01]  /*08f0*/  FADD.FTZ R11, R12, R11 ;  /* 0x0000000b0c0b7221 */ /* 0x000fe20000010000 */
[----:B------:R-:W0:Y:S01]  /*0900*/  S2UR UR6, SR_CgaCtaId ;  /* 0x00000000000679c3 */ /* 0x000e220000008800 */
[----:B------:R-:W1:Y:S01]  /*0910*/  S2R R14, SR_LANEID ;  /* 0x00000000000e7919 */ /* 0x000e620000000000 */
[----:B------:R-:W-:Y:S01]  /*0920*/  UMOV UR5, 0x400 ;  /* 0x0000040000057882 */ /* 0x000fe20000000000 */
[----:B------:R-:W-:Y:S01]  /*0930*/  ISETP.NE.AND P2, PT, R0, RZ, PT ;  /* 0x000000ff0000720c */ /* 0x000fe20003f45270 */
[----:B------:R-:W-:Y:S01]  /*0940*/  BSSY B0, `(.L_x_2445) ;  /* 0x0000051000007945 */ /* 0x000fe20003800000 */
[----:B0-----:R-:W-:Y:S01]  /*0950*/  ULEA UR5, UR6, UR5, 0x18 ;  /* 0x0000000506057291 */ /* 0x001fe2000f8ec03f */
[C---:B-1----:R-:W-:Y:S02]  /*0960*/  ISETP.GT.AND P1, PT, R14.reuse, 0x1e, PT ;  /* 0x0000001e0e00780c */ /* 0x042fe40003f24270 */
[----:B------:R-:W-:Y:S01]  /*0970*/  ISETP.NE.AND P3, PT, R14, RZ, PT ;  /* 0x000000ff0e00720c */ /* 0x000fe20003f65270 */
[----:B--2---:R-:W-:-:S02]  /*0980*/  HADD2.F32 R24, -RZ, R18.H1_H1 ;  /* 0x30000012ff187230 */ /* 0x004fc40000004100 */
[----:B------:R-:W-:-:S03]  /*0990*/  HADD2.F32 R15, -RZ, R18.H0_H0 ;  /* 0x20000012ff0f7230 */ /* 0x000fc60000004100 */
[----:B------:R-:W-:Y:S02]  /*09a0*/  FMUL.FTZ R23, R24, R24 ;  /* 0x0000001818177220 */ /* 0x000fe40000410000 */
[C---:B------:R-:W-:Y:S02]  /*09b0*/  FADD.FTZ R13, R15.reuse, R24 ;  /* 0x000000180f0d7221 */ /* 0x040fe40000010000 */
[----:B------:R-:W-:Y:S02]  /*09c0*/  FFMA.FTZ R24, R15, R15, R23 ;  /* 0x0000000f0f187223 */ /* 0x000fe40000010017 */
[----:B------:R-:W-:Y:S02]  /*09d0*/  FADD.FTZ R12, R10, R13 ;  /* 0x0000000d0a0c7221 */ /* 0x000fe40000010000 */
[----:B------:R-:W-:Y:S01]  /*09e0*/  FADD.FTZ R13, R11, R24 ;  /* 0x000000180b0d7221 */ /* 0x000fe20000010000 */
[----:B------:R-:W-:Y:S02]  /*09f0*/  SHF.R.S32.HI R11, RZ, 0x1f, R0 ;  /* 0x0000001fff0b7819 */ /* 0x000fe40000011400 */
[----:B------:R-:W0:Y:S02]  /*0a00*/  SHFL.DOWN PT, R9, R12, 0x1, 0x1f ;  /* 0x08201f000c097f89 */ /* 0x000e2400000e0000 */
[----:B------:R-:W-:-:S02]  /*0a10*/  LEA.HI R11, R11, R0, RZ, 0x5 ;  /* 0x000000000b0b7211 */ /* 0x000fc400078f28ff */
[----:B------:R-:W1:Y:S02]  /*0a20*/  SHFL.DOWN PT, R8, R13, 0x1, 0x1f ;  /* 0x08201f000d087f89 */ /* 0x000e6400000e0000 */
[----:B------:R-:W-:-:S04]  /*0a30*/  SHF.R.S32.HI R11, RZ, 0x5, R11 ;  /* 0x00000005ff0b7819 */ /* 0x000fc8000001140b */
[----:B------:R-:W-:Y:S01]  /*0a40*/  LEA R11, R11, UR5, 0x3 ;  /* 0x000000050b0b7c11 */ /* 0x000fe2000f8e18ff */
        /* <DEDUP_REMOVED lines=29> */
[----:B0-----:R-:W0:Y:S01]  /*0c20*/  LDS.128 R8, [UR5+0x20] ;  /* 0x00002005ff087984 */ /* 0x001e220008000c00 */
[----:B-1----:R-:W-:Y:S01]  /*0c30*/  FADD.FTZ R23, R12, R14 ;  /* 0x0000000e0c177221 */ /* 0x002fe20000010000 */
        /* <DEDUP_REMOVED lines=23> */
[----:B------:R-:W-:Y:S02]  /*0db0*/  FADD.FTZ R24, R24, R9 ;  /* 0x0000000918187221 */ /* 0x000fe40000010000 */
[----:B------:R-:W0:Y:S01]  /*0dc0*/  LDS.64 R8, [UR5+0x80] ;  /* 0x00008005ff087984 */ /* 0x000e220008000a00 */
[----:B------:R-:W-:Y:S01]  /*0dd0*/  FADD.FTZ R23, R23, R10 ;  /* 0x0000000a17177221 */ /* 0x000fe20000010000 */
[----:B------:R-:W-:-:S03]  /*0de0*/  FADD.FTZ R24, R24, R11 ;  /* 0x0000000b18187221 */ /* 0x000fc60000010000 */
[----:B-1----:R-:W-:Y:S01]  /*0df0*/  FADD.FTZ R23, R23, R12 ;  /* 0x0000000c17177221 */ /* 0x002fe20000010000 */
[----:B------:R-:W-:-:S03]  /*0e00*/  FADD.FTZ R24, R24, R13 ;  /* 0x0000000d18187221 */ /* 0x000fc60000010000 */
[----:B------:R-:W-:Y:S01]  /*0e10*/  FADD.FTZ R23, R23, R14 ;  /* 0x0000000e17177221 */ /* 0x000fe20000010000 */
[----:B------:R-:W-:-:S03]  /*0e20*/  FADD.FTZ R24, R24, R15 ;  /* 0x0000000f18187221 */ /* 0x000fc60000010000 */
[----:B0-----:R-:W-:Y:S01]  /*0e30*/  FADD.FTZ R12, R23, R8 ;  /* 0x00000008170c7221 */ /* 0x001fe20000010000 */
[----:B------:R-:W-:-:S07]  /*0e40*/  FADD.FTZ R13, R24, R9 ;  /* 0x00000009180d7221 */ /* 0x000fce0000010000 */
.L_x_2446:
[----:B------:R-:W-:Y:S05]  /*0e50*/  BSYNC B0 ;  /* 0x0000000000007941 */ /* 0x000fea0003800000 */
.L_x_2445:
[----:B------:R-:W1:Y:S02]  /*0e60*/  LDC R10, c[0x0][0xc] ;  /* 0x00000300ff0a7b82 */ /* 0x000e640000000800 */
[----:B-1----:R-:W-:-:S13]  /*0e70*/  ISETP.GE.U32.AND P1, PT, R10, 0x2, PT ;  /* 0x000000020a00780c */ /* 0x002fda0003f26070 */
[----:B------:R-:W-:Y:S05]  /*0e80*/  @!P1 BRA `(.L_x_2447) ;  /* 0x0000000800709947 */ /* 0x000fea0003800000 */
[----:B------:R-:W-:Y:S05]  /*0e90*/  @P2 BRA `(.L_x_2448) ;  /* 0x0000000000742947 */ /* 0x000fea0003800000 */
[----:B------:R-:W1:Y:S01]  /*0ea0*/  LDC R23, c[0x0][0x10] ;  /* 0x00000400ff177b82 */ /* 0x000e620000000800 */
[----:B0-----:R-:W0:Y:S01]  /*0eb0*/  S2R R11, SR_CTAID.Y ;  /* 0x00000000000b7919 */ /* 0x001e220000002600 */
[C---:B------:R-:W-:Y:S02]  /*0ec0*/  LOP3.LUT R8, R4.reuse, 0x1, RZ, 0xc0, !PT ;  /* 0x0000000104087812 */ /* 0x040fe400078ec0ff */
[----:B------:R-:W-:-:S04]  /*0ed0*/  LOP3.LUT P1, RZ, R4, 0x2, RZ, 0xc0, !PT ;  /* 0x0000000204ff7812 */ /* 0x000fc8000782c0ff */
[----:B------:R-:W2:Y:S01]  /*0ee0*/  LDC.64 R14, c[0x0][0x248] ;  /* 0x00009200ff0e7b82 */ /* 0x000ea20000000a00 */
[----:B-1----:R-:W-:-:S04]  /*0ef0*/  IMAD R8, R8, R23, RZ ;  /* 0x0000001708087224 */ /* 0x002fc800078e02ff */
[----:B------:R-:W-:-:S05]  /*0f00*/  IMAD R9, R8, R10, RZ ;  /* 0x0000000a08097224 */ /* 0x000fca00078e02ff */
[----:B------:R-:W-:Y:S01]  /*0f10*/  SHF.L.U32 R9, R9, 0x1, RZ ;  /* 0x0000000109097819 */ /* 0x000fe200000006ff */
[----:B0-----:R-:W-:Y:S01]  /*0f20*/  IMAD R23, R23, UR7, R11 ;  /* 0x0000000717177c24 */ /* 0x001fe2000f8e020b */
[----:B------:R-:W-:-:S03]  /*0f30*/  IADD3 R11, R8, R11, RZ ;  /* 0x0000000b080b7210 */ /* 0x000fc60007ffe0ff */
[----:B--2---:R-:W-:Y:S02]  /*0f40*/  IMAD.WIDE R14, R9, 0x4, R14 ;  /* 0x00000004090e7825 */ /* 0x004fe400078e020e */
[----:B------:R-:W0:Y:S01]  /*0f50*/  LDC.64 R8, c[0x0][0x240] ;  /* 0x00009000ff087b82 */ /* 0x000e220000000a00 */
[----:B------:R-:W-:Y:S01]  /*0f60*/  SEL R24, R10, RZ, !P1 ;  /* 0x000000ff0a187207 */ /* 0x000fe20004800000 */
[----:B------:R-:W-:Y:S01]  /*0f70*/  IMAD.WIDE.U32 R14, R23, 0x8, R14 ;  /* 0x00000008170e7825 */ /* 0x000fe200078e000e */
[----:B------:R-:W-:-:S04]  /*0f80*/  MOV R23, 0xffffffff ;  /* 0xffffffff00177802 */ /* 0x000fc80000000f00 */
[----:B------:R1:W-:Y:S01]  /*0f90*/  STG.E.64 desc[UR8][R14.64], R12 ;  /* 0x0000000c0e007986 */ /* 0x0003e2000c101b08 */
[----:B0-----:R-:W-:Y:S01]  /*0fa0*/  IMAD.WIDE.U32 R8, R11, 0x4, R8 ;  /* 0x000000040b087825 */ /* 0x001fe200078e0008 */
[----:B------:R-:W-:Y:S02]  /*0fb0*/  SEL R11, R23, 0x1, P1 ;  /* 0x00000001170b7807 */ /* 0x000fe40000800000 */
[----:B------:R-:W-:Y:S01]  /*0fc0*/  ISETP.NE.AND P1, PT, R24, -0x1, PT ;  /* 0xffffffff1800780c */ /* 0x000fe20003f25270 */
[----:B------:R-:W-:Y:S06]  /*0fd0*/  MEMBAR.ALL.GPU ;  /* 0x0000000000007992 */ /* 0x000fec000000a000 */
[----:B------:R-:W-:-:S00]  /*0fe0*/  ERRBAR ;  /* 0x00000000000079ab */ /* 0x000fc00000000000 */
[----:B------:R-:W-:Y:S06]  /*0ff0*/  CGAERRBAR ;  /* 0x00000000000075ab */ /* 0x000fec0000000000 */
[----:B------:R1:W-:Y:S01]  /*1000*/  REDG.E.ADD.S32.STRONG.GPU desc[UR8][R8.64], R11 ;  /* 0x0000000b0800798e */ /* 0x0003e2000c10e388 */
[----:B------:R-:W-:Y:S05]  /*1010*/  @!P1 BRA `(.L_x_2448) ;  /* 0x0000000000149947 */ /* 0x000fea0003800000 */
.L_x_2449:
[----:B-1----:R-:W2:Y:S04]  /*1020*/  LDG.E.STRONG.GPU R11, desc[UR8][R8.64] ;  /* 0x00000008080b7981 */ /* 0x002ea8000c1ef900 */
[----:B--2---:R-:W-:Y:S01]  /*1030*/  CCTL.IVALL ;  /* 0x00000000ff00798f */ /* 0x004fe20002000000 */
[----:B------:R-:W-:Y:S05]  /*1040*/  YIELD ;  /* 0x0000000000007946 */ /* 0x000fea0003800000 */
[----:B------:R-:W-:-:S13]  /*1050*/  ISETP.NE.AND P1, PT, R11, R24, PT ;  /* 0x000000180b00720c */ /* 0x000fda0003f25270 */
[----:B------:R-:W-:Y:S05]  /*1060*/  @P1 BRA `(.L_x_2449) ;  /* 0xfffffffc00ec1947 */ /* 0x000fea000383ffff */
.L_x_2448:
[----:B------:R-:W-:Y:S01]  /*1070*/  ISETP.NE.AND P1, PT, R10, RZ, PT ;  /* 0x000000ff0a00720c */ /* 0x000fe20003f25270 */
[----:B------:R-:W-:Y:S05]  /*1080*/  WARPSYNC.ALL ;  /* 0x0000000000007948 */ /* 0x000fea0003800000 */
[----:B------:R-:W-:Y:S07]  /*1090*/  BAR.SYNC.DEFER_BLOCKING 0x0 ;  /* 0x0000000000007b1d */ /* 0x000fee0000010000 */
[----:B------:R-:W-:Y:S05]  /*10a0*/  @!P1 BRA `(.L_x_2447) ;  /* 0x0000000400e89947 */ /* 0x000fea0003800000 */
[----:B-1----:R-:W-:Y:S01]  /*10b0*/  IADD3 R8, R10, -0x1, RZ ;  /* 0xffffffff0a087810 */ /* 0x002fe20007ffe0ff */
[----:B0-----:R-:W-:-:S03]  /*10c0*/  HFMA2.MMA R11, -RZ, RZ, 0, 0 ;  /* 0x00000000ff0b7435 */ /* 0x001fc600000001ff */
[----:B------:R-:W-:-:S13]  /*10d0*/  ISETP.GE.U32.AND P1, PT, R8, 0x3, PT ;  /* 0x000000030800780c */ /* 0x000fda0003f26070 */
[----:B------:R-:W-:Y:S05]  /*10e0*/  @!P1 BRA `(.L_x_2450) ;  /* 0x0000000400089947 */ /* 0x000fea0003800000 */
[----:B------:R-:W-:Y:S02]  /*10f0*/  LOP3.LUT R9, R10, 0x3, RZ, 0xc0, !PT ;  /* 0x000000030a097812 */ /* 0x000fe400078ec0ff */
[----:B------:R-:W-:Y:S02]  /*1100*/  MOV R11, RZ ;  /* 0x000000ff000b7202 */ /* 0x000fe40000000f00 */
[----:B------:R-:W-:-:S07]  /*1110*/  IADD3 R14, -R9, R10, RZ ;  /* 0x0000000a090e7210 */ /* 0x000fce0007ffe1ff */
.L_x_2451:
[----:B------:R-:W-:-:S13]  /*1120*/  ISETP.EQ.OR P1, PT, R11, UR7, P2 ;  /* 0x000000070b007c0c */ /* 0x000fda0009722670 */
[----:B------:R-:W0:Y:S01]  /*1130*/  @!P1 S2R R25, SR_CTAID.Y ;  /* 0x0000000000199919 */ /* 0x000e220000002600 */
[----:B------:R-:W1:Y:S01]  /*1140*/  @!P1 LDC R8, c[0x0][0x10] ;  /* 0x00000400ff089b82 */ /* 0x000e620000000800 */
[----:B------:R-:W-:-:S05]  /*1150*/  @!P1 LOP3.LUT R15, R4, 0x1, RZ, 0xc0, !PT ;  /* 0x00000001040f9812 */ /* 0x000fca00078ec0ff */
[----:B-1----:R-:W-:-:S04]  /*1160*/  @!P1 IMAD R15, R15, R8, RZ ;  /* 0x000000080f0f9224 */ /* 0x002fc800078e02ff */
[----:B------:R-:W-:Y:S02]  /*1170*/  @!P1 IMAD R15, R15, R10, RZ ;  /* 0x0000000a0f0f9224 */ /* 0x000fe400078e02ff */
[----:B0-----:R-:W-:Y:S02]  /*1180*/  @!P1 IMAD R25, R8, R11, R25 ;  /* 0x0000000b08199224 */ /* 0x001fe400078e0219 */
[----:B------:R-:W0:Y:S01]  /*1190*/  @!P1 LDC.64 R8, c[0x0][0x248] ;  /* 0x00009200ff089b82 */ /* 0x000e220000000a00 */
[----:B------:R-:W-:-:S05]  /*11a0*/  @!P1 SHF.L.U32 R15, R15, 0x1, RZ ;  /* 0x000000010f0f9819 */ /* 0x000fca00000006ff */
[----:B0-----:R-:W-:-:S04]  /*11b0*/  @!P1 IMAD.WIDE R8, R15, 0x4, R8 ;  /* 0x000000040f089825 */ /* 0x001fc800078e0208 */
[----:B------:R-:W-:-:S05]  /*11c0*/  @!P1 IMAD.WIDE.U32 R24, R25, 0x8, R8 ;  /* 0x0000000819189825 */ /* 0x000fca00078e0008 */
[----:B------:R0:W2:Y:S01]  /*11d0*/  @!P1 LDG.E.64 R8, desc[UR8][R24.64] ;  /* 0x0000000818089981 */ /* 0x0000a2000c1e1b00 */
[----:B------:R-:W-:-:S04]  /*11e0*/  IADD3 R15, R11, 0x1, RZ ;  /* 0x000000010b0f7810 */ /* 0x000fc80007ffe0ff */
[----:B------:R-:W-:-:S13]  /*11f0*/  ISETP.EQ.OR P3, PT, R15, UR7, P2 ;  /* 0x000000070f007c0c */ /* 0x000fda0009762670 */
[----:B0-----:R-:W0:Y:S01]  /*1200*/  @!P3 S2R R24, SR_CTAID.Y ;  /* 0x000000000018b919 */ /* 0x001e220000002600 */
[----:B------:R-:W0:Y:S02]  /*1210*/  @!P3 LDC R23, c[0x0][0x10] ;  /* 0x00000400ff17bb82 */ /* 0x000e240000000800 */
[----:B0-----:R-:W-:Y:S02]  /*1220*/  @!P3 IMAD R15, R15, R23, R24 ;  /* 0x000000170f0fb224 */ /* 0x001fe400078e0218 */
[----:B--2---:R-:W-:Y:S01]  /*1230*/  @!P1 FADD.FTZ R12, R12, R8 ;  /* 0x000000080c0c9221 */ /* 0x004fe20000010000 */
[----:B------:R-:W-:Y:S01]  /*1240*/  @!P3 LOP3.LUT R8, R4, 0x1, RZ, 0xc0, !PT ;  /* 0x000000010408b812 */ /* 0x000fe200078ec0ff */
[----:B------:R-:W-:-:S04]  /*1250*/  @!P1 FADD.FTZ R13, R13, R9 ;  /* 0x000000090d0d9221 */ /* 0x000fc80000010000 */
[----:B------:R-:W-:Y:S02]  /*1260*/  @!P3 IMAD R23, R8, R23, RZ ;  /* 0x000000170817b224 */ /* 0x000fe400078e02ff */
[----:B------:R-:W0:Y:S02]  /*1270*/  @!P3 LDC.64 R8, c[0x0][0x248] ;  /* 0x00009200ff08bb82 */ /* 0x000e240000000a00 */
[----:B------:R-:W-:-:S05]  /*1280*/  @!P3 IMAD R23, R23, R10, RZ ;  /* 0x0000000a1717b224 */ /* 0x000fca00078e02ff */
        /* <DEDUP_REMOVED lines=40> */
.L_x_2450:
        /* <DEDUP_REMOVED lines=19> */
.L_x_2453:
[----:B------:R-:W-:Y:S05]  /*1640*/  BSYNC B0 ;  /* 0x0000000000007941 */ /* 0x000fea0003800000 */
.L_x_2452:
[----:B------:R-:W-:Y:S05]  /*1650*/  @!P3 BRA `(.L_x_2447) ;  /* 0x00000000007cb947 */ /* 0x000fea0003800000 */
[C---:B------:R-:W-:Y:S02]  /*1660*/  IADD3 R24, R11.reuse, 0x1, RZ ;  /* 0x000000010b187810 */ /* 0x040fe40007ffe0ff */
[----:B------:R-:W-:Y:S02]  /*1670*/  IADD3 R8, R11, 0x2, RZ ;  /* 0x000000020b087810 */ /* 0x000fe40007ffe0ff */
[----:B------:R-:W-:Y:S02]  /*1680*/  ISETP.EQ.OR P3, PT, R24, UR7, P2 ;  /* 0x0000000718007c0c */ /* 0x000fe40009762670 */
[----:B------:R-:W-:-:S04]  /*1690*/  ISETP.EQ.OR P1, PT, R8, UR7, P2 ;  /* 0x0000000708007c0c */ /* 0x000fc80009722670 */
[----:B------:R-:W-:-:S07]  /*16a0*/  ISETP.EQ.OR P1, PT, R14, 0x2, P1 ;  /* 0x000000020e00780c */ /* 0x000fce0000f22670 */
[----:B------:R-:W0:Y:S01]  /*16b0*/  @!P3 S2R R15, SR_CTAID.Y ;  /* 0x00000000000fb919 */ /* 0x000e220000002600 */
[----:B------:R-:W0:Y:S05]  /*16c0*/  @!P3 LDC R11, c[0x0][0x10] ;  /* 0x00000400ff0bbb82 */ /* 0x000e2a0000000800 */
[----:B------:R-:W1:Y:S03]  /*16d0*/  @!P1 S2R R14, SR_CTAID.Y ;  /* 0x00000000000e9919 */ /* 0x000e660000002600 */
[----:B------:R-:W1:Y:S01]  /*16e0*/  @!P1 LDC R9, c[0x0][0x10] ;  /* 0x00000400ff099b82 */ /* 0x000e620000000800 */
[----:B0-----:R-:W-:Y:S01]  /*16f0*/  @!P3 IMAD R15, R24, R11, R15 ;  /* 0x0000000b180fb224 */ /* 0x001fe200078e020f */
[----:B------:R-:W-:-:S05]  /*1700*/  @!P3 LOP3.LUT R24, R4, 0x1, RZ, 0xc0, !PT ;  /* 0x000000010418b812 */ /* 0x000fca00078ec0ff */
[----:B------:R-:W-:Y:S01]  /*1710*/  @!P3 IMAD R11, R24, R11, RZ ;  /* 0x0000000b180bb224 */ /* 0x000fe200078e02ff */
[----:B------:R-:W-:Y:S01]  /*1720*/  @!P1 LOP3.LUT R24, R4, 0x1, RZ, 0xc0, !PT ;  /* 0x0000000104189812 */ /* 0x000fe200078ec0ff */
[-C--:B-1----:R-:W-:Y:S02]  /*1730*/  @!P1 IMAD R14, R8, R9.reuse, R14 ;  /* 0x00000009080e9224 */ /* 0x082fe400078e020e */
[-C--:B------:R-:W-:Y:S02]  /*1740*/  @!P3 IMAD R11, R11, R10.reuse, RZ ;  /* 0x0000000a0b0bb224 */ /* 0x080fe400078e02ff */
[----:B------:R-:W-:Y:S02]  /*1750*/  @!P1 IMAD R23, R24, R9, RZ ;  /* 0x0000000918179224 */ /* 0x000fe400078e02ff */
[----:B------:R-:W0:Y:S01]  /*1760*/  @!P3 LDC.64 R8, c[0x0][0x248] ;  /* 0x00009200ff08bb82 */ /* 0x000e220000000a00 */
[----:B------:R-:W-:Y:S01]  /*1770*/  @!P3 SHF.L.U32 R11, R11, 0x1, RZ ;  /* 0x000000010b0bb819 */ /* 0x000fe200000006ff */
[----:B------:R-:W-:-:S05]  /*1780*/  @!P1 IMAD R23, R23, R10, RZ ;  /* 0x0000000a17179224 */ /* 0x000fca00078e02ff */
[----:B------:R-:W-:Y:S01]  /*1790*/  @!P1 SHF.L.U32 R23, R23, 0x1, RZ ;  /* 0x0000000117179819 */ /* 0x000fe200000006ff */
[----:B0-----:R-:W-:Y:S02]  /*17a0*/  @!P3 IMAD.WIDE R10, R11, 0x4, R8 ;  /* 0x000000040b0ab825 */ /* 0x001fe400078e0208 */
[----:B------:R-:W0:Y:S02]  /*17b0*/  @!P1 LDC.64 R8, c[0x0][0x248] ;  /* 0x00009200ff089b82 */ /* 0x000e240000000a00 */
[----:B------:R-:W-:-:S04]  /*17c0*/  @!P3 IMAD.WIDE.U32 R24, R15, 0x8, R10 ;  /* 0x000000080f18b825 */ /* 0x000fc800078e000a */
[----:B0-----:R-:W-:-:S04]  /*17d0*/  @!P1 IMAD.WIDE R8, R23, 0x4, R8 ;  /* 0x0000000417089825 */ /* 0x001fc800078e0208 */
[----:B------:R-:W-:Y:S02]  /*17e0*/  @!P1 IMAD.WIDE.U32 R10, R14, 0x8, R8 ;  /* 0x000000080e0a9825 */ /* 0x000fe400078e0008 */
[----:B------:R-:W2:Y:S04]  /*17f0*/  @!P3 LDG.E.64 R8, desc[UR8][R24.64] ;  /* 0x000000081808b981 */ /* 0x000ea8000c1e1b00 */
[----:B------:R-:W3:Y:S01]  /*1800*/  @!P1 LDG.E.64 R10, desc[UR8][R10.64] ;  /* 0x000000080a0a9981 */ /* 0x000ee2000c1e1b00 */
[----:B--2---:R-:W-:Y:S01]  /*1810*/  @!P3 FADD.FTZ R12, R12, R8 ;  /* 0x000000080c0cb221 */ /* 0x004fe20000010000 */
[----:B------:R-:W-:-:S03]  /*1820*/  @!P3 FADD.FTZ R13, R13, R9 ;  /* 0x000000090d0db221 */ /* 0x000fc60000010000 */
[----:B---3--:R-:W-:Y:S01]  /*1830*/  @!P1 FADD.FTZ R12, R12, R10 ;  /* 0x0000000a0c0c9221 */ /* 0x008fe20000010000 */
[----:B------:R-:W-:-:S07]  /*1840*/  @!P1 FADD.FTZ R13, R13, R11 ;  /* 0x0000000b0d0d9221 */ /* 0x000fce0000010000 */
.L_x_2447:
[----:B------:R-:W-:Y:S01]  /*1850*/  ULDC.64 UR10, c[0x0][0x218] ;  /* 0x00008600000a7ab9 */ /* 0x000fe20000000a00 */
[C---:B------:R-:W-:Y:S01]  /*1860*/  LOP3.LUT P1, RZ, R0.reuse, UR7, RZ, 0xfc, !PT ;  /* 0x0000000700ff7c12 */ /* 0x040fe2000f82fcff */
[----:B------:R-:W2:Y:S01]  /*1870*/  S2UR UR6, SR_CgaCtaId ;  /* 0x00000000000679c3 */ /* 0x000ea20000008800 */
[----:B------:R-:W-:Y:S01]  /*1880*/  ISETP.EQ.U32.AND P3, PT, RZ, UR10, PT ;  /* 0x0000000aff007c0c */ /* 0x000fe2000bf62070 */
[----:B------:R-:W-:Y:S01]  /*1890*/  UMOV UR5, 0x400 ;  /* 0x0000040000057882 */ /* 0x000fe20000000000 */
[----:B-1----:R-:W-:Y:S02]  /*18a0*/  IMAD.WIDE.U32 R8, R0, -0x77777777, RZ ;  /* 0x8888888900087825 */ /* 0x002fe400078e00ff */
[----:B------:R-:W-:Y:S01]  /*18b0*/  ISETP.EQ.OR.EX P1, PT, RZ, UR11, P1, P3 ;  /* 0x0000000bff007c0c */ /* 0x000fe20008f22730 */
[----:B------:R-:W-:Y:S02]  /*18c0*/  ULDC.64 UR10, c[0x0][0x278] ;  /* 0x00009e00000a7ab9 */ /* 0x000fe40000000a00 */
[----:B------:R-:W-:Y:S01]  /*18d0*/  SHF.R.U32.HI R23, RZ, 0x3, R9 ;  /* 0x00000003ff177819 */ /* 0x000fe20000011609 */
[----:B0-----:R-:W0:Y:S04]  /*18e0*/  LDC.64 R10, c[0x0][0x228] ;  /* 0x00008a00ff0a7b82 */ /* 0x001e280000000a00 */
[----:B------:R-:W-:-:S04]  /*18f0*/  IMAD R23, R23, -0xf, R0 ;  /* 0xfffffff117177824 */ /* 0x000fc800078e0200 */
[----:B------:R-:W1:Y:S01]  /*1900*/  LDC.64 R8, c[0x0][0x230] ;  /* 0x00008c00ff087b82 */ /* 0x000e620000000a00 */
[----:B------:R-:W-:-:S04]  /*1910*/  SHF.L.U32 R23, R23, 0x1, RZ ;  /* 0x0000000117177819 */ /* 0x000fc800000006ff */
[----:B------:R-:W-:Y:S01]  /*1920*/  IADD3 R23, R23, R2, RZ ;  /* 0x0000000217177210 */ /* 0x000fe20007ffe0ff */
[----:B--2---:R-:W-:Y:S02]  /*1930*/  ULEA UR5, UR6, UR5, 0x18 ;  /* 0x0000000506057291 */ /* 0x004fe4000f8ec03f */
[----:B------:R-:W2:Y:S01]  /*1940*/  @!P1 LDC.64 R14, c[0x0][0x218] ;  /* 0x00008600ff0e9b82 */ /* 0x000ea20000000a00 */
[----:B------:R-:W-:Y:S02]  /*1950*/  ULDC UR6, c[0x0][0x2a4] ;  /* 0x0000a90000067ab9 */ /* 0x000fe40000000800 */
[----:B------:R-:W-:Y:S01]  /*1960*/  @!P1 FMUL.FTZ R25, R13, UR6 ;  /* 0x000000060d199c20 */ /* 0x000fe20008410000 */
[----:B------:R-:W-:-:S03]  /*1970*/  @!P1 FMUL.FTZ R24, R12, UR6 ;  /* 0x000000060c189c20 */ /* 0x000fc60008410000 */
[----:B------:R1:W-:Y:S01]  /*1980*/  @!P2 STS.64 [UR5+0x90], R12 ;  /* 0x0000900cff00a988 */ /* 0x0003e20008000a05 */
[----:B0-----:R-:W-:-:S04]  /*1990*/  IMAD.WIDE R10, R23, 0x4, R10 ;  /* 0x00000004170a7825 */ /* 0x001fc800078e020a */
[----:B-1----:R-:W-:-:S04]  /*19a0*/  IMAD.WIDE R12, R23, 0x4, R8 ;  /* 0x00000004170c7825 */ /* 0x002fc800078e0208 */
[----:B--2---:R-:W-:-:S05]  /*19b0*/  @!P1 IMAD.WIDE R14, R20, 0x8, R14 ;  /* 0x00000008140e9825 */ /* 0x004fca00078e020e */
[----:B------:R0:W-:Y:S01]  /*19c0*/  @!P1 STG.E.64 desc[UR8][R14.64], R24 ;  /* 0x000000180e009986 */ /* 0x0001e2000c101b08 */
[----:B------:R-:W-:Y:S06]  /*19d0*/  BAR.SYNC.DEFER_BLOCKING 0x0 ;  /* 0x0000000000007b1d */ /* 0x000fec0000010000 */
[----:B------:R-:W2:Y:S04]  /*19e0*/  LDG.E.64 R8, desc[UR8][R10.64] ;  /* 0x000000080a087981 */ /* 0x000ea8000c1e1b00 */
[----:B------:R-:W1:Y:S01]  /*19f0*/  LDS.64 R14, [UR5+0x90] ;  /* 0x00009005ff0e7984 */ /* 0x000e620008000a00 */
[----:B0-----:R-:W-:Y:S01]  /*1a00*/  HADD2.F32 R25, -RZ, R19.H0_H0 ;  /* 0x20000013ff197230 */ /* 0x001fe20000004100 */
[----:B------:R-:W-:-:S02]  /*1a10*/  ULDC.U8 UR5, c[0x0][0x28c] ;  /* 0x0000a30000057ab9 */ /* 0x000fc40000000000 */
[----:B------:R0:W2:Y:S01]  /*1a20*/  LDG.E.64 R10, desc[UR8][R12.64] ;  /* 0x000000080c0a7981 */ /* 0x0000a2000c1e1b00 */
[----:B------:R-:W-:Y:S01]  /*1a30*/  ISETP.NE.AND P4, PT, RZ, UR5, PT ;  /* 0x00000005ff007c0c */ /* 0x000fe2000bf85270 */
[----:B------:R-:W-:Y:S01]  /*1a40*/  HADD2.F32 R19, -RZ, R19.H1_H1 ;  /* 0x30000013ff137230 */ /* 0x000fe20000004100 */
[----:B------:R-:W-:Y:S02]  /*1a50*/  ISETP.GE.U32.AND P2, PT, R16, UR10, PT ;  /* 0x0000000a10007c0c */ /* 0x000fe4000bf46070 */
[----:B------:R-:W-:Y:S02]  /*1a60*/  ISETP.GE.U32.AND P3, PT, R6, UR10, PT ;  /* 0x0000000a06007c0c */ /* 0x000fe4000bf66070 */
[----:B------:R-:W-:Y:S02]  /*1a70*/  ISETP.GE.AND.EX P2, PT, R5, UR11, PT, P2 ;  /* 0x0000000b05007c0c */ /* 0x000fe4000bf46320 */
[----:B------:R-:W-:Y:S01]  /*1a80*/  ISETP.GE.AND.EX P3, PT, R7, UR11, PT, P3 ;  /* 0x0000000b07007c0c */ /* 0x000fe2000bf66330 */
[----:B0-----:R-:W-:Y:S01]  /*1a90*/  HADD2.F32 R13, -RZ, R18.H0_H0 ;  /* 0x20000012ff0d7230 */ /* 0x001fe20000004100 */
[----:B------:R-:W-:-:S02]  /*1aa0*/  ISETP.GT.U32.OR P2, PT, R0, 0x1df, P2 ;  /* 0x000001df0000780c */ /* 0x000fc40001744470 */
[----:B------:R-:W-:Y:S01]  /*1ab0*/  ISETP.GT.U32.OR P3, PT, R0, 0x1df, P3 ;  /* 0x000001df0000780c */ /* 0x000fe20001f64470 */
[----:B-1----:R-:W-:Y:S01]  /*1ac0*/  FMUL.FTZ R24, R14, UR6 ;  /* 0x000000060e187c20 */ /* 0x002fe20008410000 */
[----:B------:R-:W-:-:S03]  /*1ad0*/  HADD2.F32 R14, -RZ, R22.H0_H0 ;  /* 0x20000016ff0e7230 */ /* 0x000fc60000004100 */
[----:B------:R-:W-:-:S04]  /*1ae0*/  FMUL.FTZ R2, R24, R24 ;  /* 0x0000001818027220 */ /* 0x000fc80000410000 */
[----:B------:R-:W-:Y:S01]  /*1af0*/  FFMA.FTZ R2, R15, UR6, -R2 ;  /* 0x000000060f027c23 */ /* 0x000fe20008010802 */
[--C-:B------:R-:W-:Y:S02]  /*1b00*/  HADD2.F32 R15, -RZ, R21.reuse.H0_H0 ;  /* 0x20000015ff0f7230 */ /* 0x100fe40000004100 */
[----:B------:R-:W-:Y:S02]  /*1b10*/  HADD2.F32 R21, -RZ, R21.H1_H1 ;  /* 0x30000015ff157230 */ /* 0x000fe40000004100 */
[----:B------:R-:W-:Y:S01]  /*1b20*/  FSETP.GTU.FTZ.AND P1, PT, R2, RZ, PT ;  /* 0x000000ff0200720b */ /* 0x000fe20003f3c000 */
[--C-:B------:R-:W-:Y:S01]  /*1b30*/  FADD.FTZ R12, R15, -R24.reuse ;  /* 0x800000180f0c7221 */ /* 0x100fe20000010000 */
[----:B------:R-:W-:-:S11]  /*1b40*/  FADD.FTZ R15, R25, -R24 ;  /* 0x80000018190f7221 */ /* 0x000fd60000010000 */
[----:B------:R-:W0:Y:S02]  /*1b50*/  @P1 LDC R23, c[0x0][0x238] ;  /* 0x00008e00ff171b82 */ /* 0x000e240000000800 */
[----:B0-----:R-:W-:Y:S01]  /*1b60*/  @P1 FADD.FTZ R2, R2, R23 ;  /* 0x0000001702021221 */ /* 0x001fe20000010000 */
[----:B------:R-:W-:-:S06]  /*1b70*/  MOV R23, 0x3f800000 ;  /* 0x3f80000000177802 */ /* 0x000fcc0000000f00 */
[----:B------:R0:W1:Y:S02]  /*1b80*/  @P1 MUFU.RSQ R23, R2 ;  /* 0x0000000200171308 */ /* 0x0000640000001400 */
[--C-:B0-----:R-:W-:Y:S01]  /*1b90*/  FADD.FTZ R2, R14, -R24.reuse ;  /* 0x800000180e027221 */ /* 0x101fe20000010000 */
[----:B------:R-:W-:Y:S01]  /*1ba0*/  FADD.FTZ R14, R13, -R24 ;  /* 0x800000180d0e7221 */ /* 0x000fe20000010000 */
[-C--:B-1----:R-:W-:Y:S01]  /*1bb0*/  FMUL.FTZ R15, R15, R23.reuse ;  /* 0x000000170f0f7220 */ /* 0x082fe20000410000 */
[-C--:B------:R-:W-:Y:S01]  /*1bc0*/  FMUL.FTZ R13, R12, R23.reuse ;  /* 0x000000170c0d7220 */ /* 0x080fe20000410000 */
[-C--:B------:R-:W-:Y:S01]  /*1bd0*/  FMUL.FTZ R25, R2, R23.reuse ;  /* 0x0000001702197220 */ /* 0x080fe20000410000 */
[----:B------:R-:W-:Y:S01]  /*1be0*/  FMUL.FTZ R14, R14, R23 ;  /* 0x000000170e0e7220 */ /* 0x000fe20000410000 */
[C-C-:B--2---:R-:W-:Y:S01]  /*1bf0*/  FFMA.FTZ R12, R8.reuse, R15, R10.reuse ;  /* 0x0000000f080c7223 */ /* 0x144fe2000001000a */
[----:B------:R-:W-:Y:S02]  /*1c00*/  HADD2.F32 R15, -RZ, R22.H1_H1 ;  /* 0x30000016ff0f7230 */ /* 0x000fe40000004100 */
[----:B------:R-:W-:Y:S01]  /*1c10*/  FFMA.FTZ R2, R8, R25, R10 ;  /* 0x0000001908027223 */ /* 0x000fe2000001000a */
[----:B------:R-:W-:-:S02]  /*1c20*/  HADD2.F32 R25, -RZ, R18.H1_H1 ;  /* 0x30000012ff197230 */ /* 0x000fc40000004100 */
[C-C-:B------:R-:W-:Y:S01]  /*1c30*/  FFMA.FTZ R13, R8.reuse, R13, R10.reuse ;  /* 0x0000000d080d7223 */ /* 0x140fe2000001000a */
[----:B------:R-:W-:Y:S01]  /*1c40*/  FFMA.FTZ R14, R8, R14, R10 ;  /* 0x0000000e080e7223 */ /* 0x000fe2000001000a */
[--C-:B------:R-:W-:Y:S01]  /*1c50*/  FADD.FTZ R22, R15, -R24.reuse ;  /* 0x800000180f167221 */ /* 0x100fe20000010000 */
[----:B------:R-:W-:Y:S01]  /*1c60*/  IADD3 R15, R17, 0x60, RZ ;  /* 0x00000060110f7810 */ /* 0x000fe20007ffe0ff */
[--C-:B------:R-:W-:Y:S01]  /*1c70*/  FADD.FTZ R8, R21, -R24.reuse ;  /* 0x8000001815087221 */ /* 0x100fe20000010000 */
[--C-:B------:R-:W-:Y:S01]  /*1c80*/  FADD.FTZ R10, R19, -R24.reuse ;  /* 0x80000018130a7221 */ /* 0x100fe20000010000 */
[----:B------:R-:W-:Y:S01]  /*1c90*/  FADD.FTZ R24, R25, -R24 ;  /* 0x8000001819187221 */ /* 0x000fe20000010000 */
[----:B------:R-:W-:Y:S01]  /*1ca0*/  ISETP.GE.U32.AND P1, PT, R15, UR10, PT ;  /* 0x0000000a0f007c0c */ /* 0x000fe2000bf26070 */
[-C--:B------:R-:W-:Y:S01]  /*1cb0*/  FMUL.FTZ R22, R22, R23.reuse ;  /* 0x0000001716167220 */ /* 0x080fe20000410000 */
[----:B------:R-:W-:Y:S01]  /*1cc0*/  SHF.R.S32.HI R18, RZ, 0x1f, R15 ;  /* 0x0000001fff127819 */ /* 0x000fe2000001140f */
[-C--:B------:R-:W-:Y:S01]  /*1cd0*/  FMUL.FTZ R10, R10, R23.reuse ;  /* 0x000000170a0a7220 */ /* 0x080fe20000410000 */
[-C--:B------:R-:W-:Y:S01]  /*1ce0*/  FMUL.FTZ R24, R24, R23.reuse ;  /* 0x0000001718187220 */ /* 0x080fe20000410000 */
[----:B------:R-:W-:Y:S01]  /*1cf0*/  FMUL.FTZ R8, R8, R23 ;  /* 0x0000001708087220 */ /* 0x000fe20000410000 */
[----:B------:R-:W-:Y:S01]  /*1d00*/  ISETP.GE.AND.EX P1, PT, R18, UR11, PT, P1 ;  /* 0x0000000b12007c0c */ /* 0x000fe2000bf26310 */
[C-C-:B------:R-:W-:Y:S01]  /*1d10*/  FFMA.FTZ R21, R9.reuse, R22, R11.reuse ;  /* 0x0000001609157223 */ /* 0x140fe2000001000b */
[C-C-:B------:R-:W-:Y:S01]  /*1d20*/  FFMA.FTZ R19, R9.reuse, R10, R11.reuse ;  /* 0x0000000a09137223 */ /* 0x140fe2000001000b */
[C-C-:B------:R-:W-:Y:S01]  /*1d30*/  FFMA.FTZ R23, R9.reuse, R24, R11.reuse ;  /* 0x0000001809177223 */ /* 0x140fe2000001000b */
[----:B------:R-:W-:Y:S01]  /*1d40*/  ISETP.GT.U32.OR P1, PT, R0, 0x1df, P1 ;  /* 0x000001df0000780c */ /* 0x000fe20000f24470 */
        /* <DEDUP_REMOVED lines=12> */
.L_x_2454:
[----:B------:R-:W-:Y:S04]  /*1e10*/  BSSY B0, `(.L_x_2455) ;  /* 0x000000e000007945 */ /* 0x000fe80003800000 */
[----:B------:R-:W-:Y:S05]  /*1e20*/  @!P0 BRA `(.L_x_2456) ;  /* 0x0000000000308947 */ /* 0x000fea0003800000 */
[----:B------:R-:W-:Y:S01]  /*1e30*/  ULDC.64 UR10, c[0x0][0x270] ;  /* 0x00009c00000a7ab9 */ /* 0x000fe20000000a00 */
[----:B------:R-:W-:Y:S01]  /*1e40*/  MOV R8, R26 ;  /* 0x0000001a00087202 */ /* 0x000fe20000000f00 */
[----:B------:R-:W-:Y:S01]  /*1e50*/  IMAD R10, R3, UR10, RZ ;  /* 0x0000000a030a7c24 */ /* 0x000fe2000f8e02ff */
[----:B------:R-:W-:Y:S02]  /*1e60*/  MOV R9, R29 ;  /* 0x0000001d00097202 */ /* 0x000fe40000000f00 */
[----:B------:R-:W-:Y:S01]  /*1e70*/  F2FP.F16.F32.PACK_AB R13, R22, R13 ;  /* 0x0000000d160d723e */ /* 0x000fe200000000ff */
[C---:B------:R-:W-:Y:S02]  /*1e80*/  IMAD R11, R17.reuse, UR11, R10 ;  /* 0x0000000b110b7c24 */ /* 0x040fe4000f8e020a */
[----:B------:R-:W-:Y:S01]  /*1e90*/  IMAD.WIDE.U32 R8, R17, UR10, R8 ;  /* 0x0000000a11087c25 */ /* 0x000fe2000f8e0008 */
[----:B------:R-:W-:-:S04]  /*1ea0*/  ULDC.64 UR10, c[0x0][0x210] ;  /* 0x00008400000a7ab9 */ /* 0x000fc80000000a00 */
[----:B------:R-:W-:Y:S02]  /*1eb0*/  IADD3 R11, R9, R11, RZ ;  /* 0x0000000b090b7210 */ /* 0x000fe40007ffe0ff */
[----:B------:R-:W-:-:S04]  /*1ec0*/  LEA R10, P5, R8, UR10, 0x1 ;  /* 0x0000000a080a7c11 */ /* 0x000fc8000f8a08ff */
[----:B------:R-:W-:-:S05]  /*1ed0*/  LEA.HI.X R11, R8, UR11, R11, 0x1, P5 ;  /* 0x0000000b080b7c11 */ /* 0x000fca000a8f0c0b */
[----:B------:R0:W-:Y:S04]  /*1ee0*/  STG.E desc[UR8][R10.64], R13 ;  /* 0x0000000d0a007986 */ /* 0x0001e8000c101908 */
.L_x_2456:
[----:B------:R-:W-:Y:S05]  /*1ef0*/  BSYNC B0 ;  /* 0x0000000000007941 */ /* 0x000fea0003800000 */
.L_x_2455:
        /* <DEDUP_REMOVED lines=11> */
.L_x_2457:
[----:B------:R-:W-:Y:S04]  /*1fb0*/  BSSY B0, `(.L_x_2458) ;  /* 0x000000e000007945 */ /* 0x000fe80003800000 */
        /* <DEDUP_REMOVED lines=9> */
[----:B0-----:R-:W-:-:S02]  /*2050*/  LEA R10, P2, R8, UR10, 0x1 ;  /* 0x0000000a080a7c11 */ /* 0x001fc4000f8408ff */
[----:B------:R-:W-:-:S04]  /*2060*/  IADD3 R5, R9, R5, RZ ;  /* 0x0000000509057210 */ /* 0x000fc80007ffe0ff */
[----:B------:R-:W-:-:S05]  /*2070*/  LEA.HI.X R11, R8, UR11, R5, 0x1, P2 ;  /* 0x0000000b080b7c11 */ /* 0x000fca00090f0c05 */
[----:B------:R1:W-:Y:S02]  /*2080*/  STG.E desc[UR8][R10.64], R19 ;  /* 0x000000130a007986 */ /* 0x0003e4000c101908 */
.L_x_2459:
[----:B------:R-:W-:Y:S05]  /*2090*/  BSYNC B0 ;  /* 0x0000000000007941 */ /* 0x000fea0003800000 */
.L_x_2458:
        /* <DEDUP_REMOVED lines=11> */
.L_x_2460:
        /* <DEDUP_REMOVED lines=10> */
[----:B01----:R-:W-:-:S02]  /*21f0*/  LEA R10, P2, R8, UR10, 0x1 ;  /* 0x0000000a080a7c11 */ /* 0x003fc4000f8408ff */
[----:B------:R-:W-:-:S04]  /*2200*/  IADD3 R7, R9, R7, RZ ;  /* 0x0000000709077210 */ /* 0x000fc80007ffe0ff */
[----:B------:R-:W-:-:S05]  /*2210*/  LEA.HI.X R11, R8, UR11, R7, 0x1, P2 ;  /* 0x0000000b080b7c11 */ /* 0x000fca00090f0c07 */
[----:B------:R2:W-:Y:S02]  /*2220*/  STG.E desc[UR8][R10.64], R21 ;  /* 0x000000150a007986 */ /* 0x0005e4000c101908 */
.L_x_2462:
[----:B------:R-:W-:Y:S05]  /*2230*/  BSYNC B0 ;  /* 0x0000000000007941 */ /* 0x000fea0003800000 */
.L_x_2461:
        /* <DEDUP_REMOVED lines=11> */
.L_x_2463:
[----:B------:R-:W-:Y:S04]  /*22f0*/  BSSY B0, `(.L_x_2464) ;  /* 0x000000e000007945 */ /* 0x000fe80003800000 */
[----:B------:R-:W-:Y:S05]  /*2300*/  @P1 BRA `(.L_x_2465) ;  /* 0x0000000000301947 */ /* 0x000fea0003800000 */
[----:B------:R-:W-:Y:S01]  /*2310*/  ULDC.64 UR10, c[0x0][0x270] ;  /* 0x00009c00000a7ab9 */ /* 0x000fe20000000a00 */
[----:B------:R-:W-:Y:S01]  /*2320*/  MOV R8, R26 ;  /* 0x0000001a00087202 */ /* 0x000fe20000000f00 */
[----:B------:R-:W-:Y:S01]  /*2330*/  IMAD R18, R18, UR10, RZ ;  /* 0x0000000a12127c24 */ /* 0x000fe2000f8e02ff */
[----:B------:R-:W-:Y:S02]  /*2340*/  MOV R9, R29 ;  /* 0x0000001d00097202 */ /* 0x000fe40000000f00 */
[----:B------:R-:W-:Y:S01]  /*2350*/  F2FP.F16.F32.PACK_AB R23, R23, R14 ;  /* 0x0000000e1717723e */ /* 0x000fe200000000ff */
[----:B------:R-:W-:-:S04]  /*2360*/  IMAD.WIDE.U32 R8, R15, UR10, R8 ;  /* 0x0000000a0f087c25 */ /* 0x000fc8000f8e0008 */
[----:B------:R-:W-:Y:S01]  /*2370*/  IMAD R15, R15, UR11, R18 ;  /* 0x0000000b0f0f7c24 */ /* 0x000fe2000f8e0212 */
[----:B------:R-:W-:Y:S02]  /*2380*/  ULDC.64 UR10, c[0x0][0x210] ;  /* 0x00008400000a7ab9 */ /* 0x000fe40000000a00 */
[----:B012---:R-:W-:Y:S02]  /*2390*/  LEA R10, P1, R8, UR10, 0x1 ;  /* 0x0000000a080a7c11 */ /* 0x007fe4000f8208ff */
[----:B------:R-:W-:-:S04]  /*23a0*/  IADD3 R15, R9, R15, RZ ;  /* 0x0000000f090f7210 */ /* 0x000fc80007ffe0ff */
[----:B------:R-:W-:-:S05]  /*23b0*/  LEA.HI.X R11, R8, UR11, R15, 0x1, P1 ;  /* 0x0000000b080b7c11 */ /* 0x000fca00088f0c0f */
[----:B------:R3:W-:Y:S02]  /*23c0*/  STG.E desc[UR8][R10.64], R23 ;  /* 0x000000170a007986 */ /* 0x0007e4000c101908 */
.L_x_2465:
[----:B------:R-:W-:Y:S05]  /*23d0*/  BSYNC B0 ;  /* 0x0000000000007941 */ /* 0x000fea0003800000 */
.L_x_2464:
[----:B------:R-:W4:Y:S01]  /*23e0*/  LDC R5, c[0x0][0x10] ;  /* 0x00000400ff057b82 */ /* 0x000f220000000800 */
[----:B------:R-:W-:Y:S02]  /*23f0*/  IADD3 R4, R4, 0x1, RZ ;  /* 0x0000000104047810 */ /* 0x000fe40007ffe0ff */
[----:B----4-:R-:W-:-:S04]  /*2400*/  IADD3 R20, R5, R20, RZ ;  /* 0x0000001405147210 */ /* 0x010fc80007ffe0ff */
[----:B------:R-:W-:-:S13]  /*2410*/  ISETP.GE.AND P1, PT, R20, UR4, PT ;  /* 0x0000000414007c0c */ /* 0x000fda000bf26270 */
[----:B------:R-:W-:Y:S05]  /*2420*/  @!P1 BRA `(.L_x_2466) ;  /* 0xffffffdc004c9947 */ /* 0x000fea000383ffff */
[----:B------:R-:W-:Y:S05]  /*2430*/  EXIT ;  /* 0x000000000000794d */ /* 0x000fea0003800000 */
.L_x_2467:
        /* <DEDUP_REMOVED lines=12> */
.L_x_3300:


//--------------------- .text._Z35group_norm_nhwc_fwd_one_pass_kernelI11Fp16IOFp32WLi256ELi30ELi480EEv26Group_norm_nhwc_fwd_params --------------------------
	.section	.text._Z35group_norm_nhwc_fwd_one_pass_kernelI11Fp16IOFp32WLi256ELi30ELi480EEv26Group_norm_nhwc_fwd_params,"ax",@progbits
	.align	128
        .global         _Z35group_norm_nhwc_fwd_one_pass_kernelI11Fp16IOFp32WLi256ELi30ELi480EEv26Group_norm_nhwc_fwd_params
        .type           _Z35group_norm_nhwc_fwd_one_pass_kernelI11Fp16IOFp32WLi256ELi30ELi480EEv26Group_norm_nhwc_fwd_params,@function
        .size           _Z35group_norm_nhwc_fwd_one_pass_kernelI11Fp16IOFp32WLi256ELi30ELi480EEv26Group_norm_nhwc_fwd_params,(.L_x_3301 - _Z35group_norm_nhwc_fwd_one_pass_kernelI11Fp16IOFp32WLi256ELi30ELi480EEv26Group_norm_nhwc_fwd_params)
        .other          _Z35group_norm_nhwc_fwd_one_pass_kernelI11Fp16IOFp32WLi256ELi30ELi480EEv26Group_norm_nhwc_fwd_params,@"STO_CUDA_ENTRY STV_DEFAULT"
_Z35group_norm_nhwc_fwd_one_pass_kernelI11Fp16IOFp32WLi256ELi30ELi480EEv26Group_norm_nhwc_fwd_params:
.text._Z35group_norm_nhwc_fwd_one_pass_kernelI11Fp16IOFp32WLi256ELi30ELi480EEv26Group_norm_nhwc_fwd_params:
[----:B------:R-:W-:Y:S08]  /*0000*/  LDC R1, c[0x0][0x28] ;  /* 0x00000a00ff017b82 */ /* 0x000ff00000000800 */
[----:B------:R-:W0:Y:S01]  /*0010*/  S2UR UR7, SR_CTAID.Y ;  /* 0x00000000000779c3 */ /* 0x000e220000002600 */
[----:B------:R-:W-:Y:S01]  /*0020*/  ULDC UR5, c[0x0][0x288] ;  /* 0x0000a20000057ab9 */ /* 0x000fe20000000800 */
[----:B------:R-:W-:-:S02]  /*0030*/  ULDC UR4, c[0x0][0x258] ;  /* 0x0000960000047ab9 */ /* 0x000fc40000000800 */
[----:B------:R-:W-:-:S04]  /*0040*/  UIMAD UR5, UR5, UR4, URZ ;  /* 0x00000004050572a4 */ /* 0x000fc8000f8e023f */
[----:B0-----:R-:W-:-:S06]  /*0050*/  UISETP.GE.AND UP0, UPT, UR7, UR5, UPT ;  /* 0x000000050700728c */ /* 0x001fcc000bf06270 */
[----:B------:R-:W-:-:S13]  /*0060*/  PLOP3.LUT P0, PT, PT, PT, UP0, 0x80, 0x0 ;  /* 0x000000000000781c */ /* 0x000fda0003f0f008 */
        /* <DEDUP_REMOVED lines=16> */
[----:B------:R-:W-:Y:S01]  /*0170*/  IMAD R6, R5, -0xf, R0 ;  /* 0xfffffff105067824 */ /* 0x000fe200078e0200 */
[----:B------:R-:W-:Y:S02]  /*0180*/  UMOV UR6, UR7 ;  /* 0x0000000700067c82 */ /* 0x000fe40008000000 */
[----:B------:R-:W-:-:S02]  /*0190*/  IADD3 R3, R21, 0x20, RZ ;  /* 0x0000002015037810 */ /* 0x000fc40007ffe0ff */
[C---:B------:R-:W-:Y:S02]  /*01a0*/  IADD3 R4, R21.reuse, 0x40, RZ ;  /* 0x0000004015047810 */ /* 0x040fe40007ffe0ff */
[C---:B------:R-:W-:Y:S02]  /*01b0*/  IADD3 R5, R21.reuse, 0x60, RZ ;  /* 0x0000006015057810 */ /* 0x040fe40007ffe0ff */
[----:B------:R-:W-:Y:S02]  /*01c0*/  ISETP.LT.U32.AND P1, PT, R21, UR10, PT ;  /* 0x0000000a15007c0c */ /* 0x000fe4000bf21070 */
[----:B------:R-:W-:Y:S02]  /*01d0*/  SHF.R.S32.HI R7, RZ, 0x1f, R21 ;  /* 0x0000001fff077819 */ /* 0x000fe40000011415 */
[----:B------:R-:W-:Y:S02]  /*01e0*/  ISETP.LT.U32.AND P2, PT, R3, UR10, PT ;  /* 0x0000000a03007c0c */ /* 0x000fe4000bf41070 */
[----:B------:R-:W-:-:S02]  /*01f0*/  ISETP.LT.U32.AND P3, PT, R4, UR10, PT ;  /* 0x0000000a04007c0c */ /* 0x000fc4000bf61070 */
[----:B------:R-:W-:Y:S02]  /*0200*/  SHF.R.S32.HI R9, RZ, 0x1f, R3 ;  /* 0x0000001fff097819 */ /* 0x000fe40000011403 */
[----:B------:R-:W-:Y:S02]  /*0210*/  SHF.R.S32.HI R11, RZ, 0x1f, R4 ;  /* 0x0000001fff0b7819 */ /* 0x000fe40000011404 */
[----:B------:R-:W-:Y:S02]  /*0220*/  ISETP.LT.U32.AND P0, PT, R5, UR10, PT ;  /* 0x0000000a05007c0c */ /* 0x000fe4000bf01070 */
[----:B------:R-:W-:Y:S02]  /*0230*/  SHF.R.S32.HI R37, RZ, 0x1f, R5 ;  /* 0x0000001fff257819 */ /* 0x000fe40000011405 */
[----:B------:R-:W-:Y:S02]  /*0240*/  SHF.R.S32.HI R8, RZ, 0x5, R8 ;  /* 0x00000005ff087819 */ /* 0x000fe40000011408 */
[----:B------:R-:W-:-:S02]  /*0250*/  SHF.L.U32 R6, R6, 0x1, RZ ;  /* 0x0000000106067819 */ /* 0x000fc400000006ff */
[----:B------:R-:W-:Y:S02]  /*0260*/  IADD3 R10, R21, 0xe0, RZ ;  /* 0x000000e0150a7810 */ /* 0x000fe40007ffe0ff */
[----:B------:R-:W-:Y:S02]  /*0270*/  ISETP.LT.AND.EX P1, PT, R7, UR11, !P4, P1 ;  /* 0x0000000b07007c0c */ /* 0x000fe4000e721310 */
[----:B------:R-:W-:Y:S02]  /*0280*/  ISETP.LT.AND.EX P2, PT, R9, UR11, !P4, P2 ;  /* 0x0000000b09007c0c */ /* 0x000fe4000e741320 */
[----:B------:R-:W-:Y:S02]  /*0290*/  ISETP.LT.AND.EX P3, PT, R11, UR11, !P4, P3 ;  /* 0x0000000b0b007c0c */ /* 0x000fe4000e761330 */
[----:B------:R-:W-:Y:S01]  /*02a0*/  ISETP.LT.AND.EX P4, PT, R37, UR11, !P4, P0 ;  /* 0x0000000b25007c0c */ /* 0x000fe2000e781300 */
[----:B------:R-:W-:Y:S01]  /*02b0*/  ULDC.64 UR10, c[0x0][0x208] ;  /* 0x00008200000a7ab9 */ /* 0x000fe20000000a00 */
[----:B------:R-:W-:Y:S01]  /*02c0*/  LEA R8, R8, UR4, 0x3 ;  /* 0x0000000408087c11 */ /* 0x000fe2000f8e18ff */
[----:B0-----:R-:W-:-:S10]  /*02d0*/  UMOV UR4, URZ ;  /* 0x0000003f00047c82 */ /* 0x001fd40008000000 */
.L_x_2504:
[----:B0-----:R-:W0:Y:S01]  /*02e0*/  LDC R18, c[0x0][0x288] ;  /* 0x0000a200ff127b82 */ /* 0x001e220000000800 */
[----:B------:R-:W-:Y:S01]  /*02f0*/  ULDC.64 UR16, c[0x0][0x278] ;  /* 0x00009e0000107ab9 */ /* 0x000fe20000000a00 */
[----:B------:R-:W-:-:S06]  /*0300*/  ULDC.64 UR14, c[0x0][0x280] ;  /* 0x0000a000000e7ab9 */ /* 0x000fcc0000000a00 */
[----:B-1----:R-:W1:Y:S08]  /*0310*/  @P2 LDC.64 R28, c[0x0][0x270] ;  /* 0x00009c00ff1c2b82 */ /* 0x002e700000000a00 */
[----:B------:R-:W2:Y:S01]  /*0320*/  @P3 LDC.64 R30, c[0x0][0x270] ;  /* 0x00009c00ff1e3b82 */ /* 0x000ea20000000a00 */
[----:B0-----:R-:W-:-:S07]  /*0330*/  IABS R15, R18 ;  /* 0x00000012000f7213 */ /* 0x001fce0000000000 */
[----:B------:R-:W0:Y:S01]  /*0340*/  @P4 LDC.64 R26, c[0x0][0x270] ;  /* 0x00009c00ff1a4b82 */ /* 0x000e220000000a00 */
[----:B------:R-:W3:Y:S01]  /*0350*/  I2F.RP R14, R15 ;  /* 0x0000000f000e7306 */ /* 0x000ee20000209400 */
[----:B-1----:R-:W-:-:S04]  /*0360*/  @P2 IMAD R20, R9, R28, RZ ;  /* 0x0000001c09142224 */ /* 0x002fc800078e02ff */
[----:B------:R-:W-:-:S03]  /*0370*/  @P2 IMAD R25, R3, R29, R20 ;  /* 0x0000001d03192224 */ /* 0x000fc600078e0214 */
[----:B---3--:R-:W1:Y:S01]  /*0380*/  MUFU.RCP R14, R14 ;  /* 0x0000000e000e7308 */ /* 0x008e620000001000 */
[----:B0-----:R-:W-:Y:S01]  /*0390*/  @P4 IMAD R38, R37, R26, RZ ;  /* 0x0000001a25264224 */ /* 0x001fe200078e02ff */
[----:B-1----:R-:W-:-:S06]  /*03a0*/  IADD3 R12, R14, 0xffffffe, RZ ;  /* 0x0ffffffe0e0c7810 */ /* 0x002fcc0007ffe0ff */
[----:B------:R0:W1:Y:S02]  /*03b0*/  F2I.FTZ.U32.TRUNC.NTZ R13, R12 ;  /* 0x0000000c000d7305 */ /* 0x000064000021f000 */
[----:B0-----:R-:W-:Y:S01]  /*03c0*/  HFMA2.MMA R12, -RZ, RZ, 0, 0 ;  /* 0x00000000ff0c7435 */ /* 0x001fe200000001ff */
[----:B-1----:R-:W-:-:S05]  /*03d0*/  IADD3 R16, RZ, -R13, RZ ;  /* 0x8000000dff107210 */ /* 0x002fca0007ffe0ff */
[----:B------:R-:W-:Y:S01]  /*03e0*/  IMAD R17, R16, R15, RZ ;  /* 0x0000000f10117224 */ /* 0x000fe200078e02ff */
[----:B------:R-:W-:-:S03]  /*03f0*/  IABS R16, UR6 ;  /* 0x0000000600107c13 */ /* 0x000fc60008000000 */
[----:B------:R-:W-:Y:S01]  /*0400*/  IMAD.HI.U32 R13, R13, R17, R12 ;  /* 0x000000110d0d7227 */ /* 0x000fe200078e000c */
[----:B------:R-:W-:Y:S01]  /*0410*/  LOP3.LUT R12, R18, UR6, RZ, 0x3c, !PT ;  /* 0x00000006120c7c12 */ /* 0x000fe2000f8e3cff */
[----:B------:R-:W0:Y:S03]  /*0420*/  LDC R17, c[0x0][0x294] ;  /* 0x0000a500ff117b82 */ /* 0x000e260000000800 */
[----:B------:R-:W-:Y:S01]  /*0430*/  ISETP.GE.AND P5, PT, R12, RZ, PT ;  /* 0x000000ff0c00720c */ /* 0x000fe20003fa6270 */
[----:B------:R-:W-:-:S05]  /*0440*/  IMAD.HI.U32 R13, R13, R16, RZ ;  /* 0x000000100d0d7227 */ /* 0x000fca00078e00ff */
[----:B------:R-:W-:-:S05]  /*0450*/  IADD3 R14, -R13, RZ, RZ ;  /* 0x000000ff0d0e7210 */ /* 0x000fca0007ffe1ff */
[----:B------:R-:W-:-:S05]  /*0460*/  IMAD R14, R15, R14, R16 ;  /* 0x0000000e0f0e7224 */ /* 0x000fca00078e0210 */
[----:B------:R-:W-:-:S13]  /*0470*/  ISETP.GT.U32.AND P6, PT, R15, R14, PT ;  /* 0x0000000e0f00720c */ /* 0x000fda0003fc4070 */
[-C--:B------:R-:W-:Y:S02]  /*0480*/  @!P6 IADD3 R14, R14, -R15.reuse, RZ ;  /* 0x8000000f0e0ee210 */ /* 0x080fe40007ffe0ff */
[----:B------:R-:W-:Y:S02]  /*0490*/  @!P6 IADD3 R13, R13, 0x1, RZ ;  /* 0x000000010d0de810 */ /* 0x000fe40007ffe0ff */
[----:B------:R-:W-:Y:S02]  /*04a0*/  ISETP.GE.U32.AND P0, PT, R14, R15, PT ;  /* 0x0000000f0e00720c */ /* 0x000fe40003f06070 */
[----:B------:R-:W-:-:S11]  /*04b0*/  ISETP.NE.AND P6, PT, R18, RZ, PT ;  /* 0x000000ff1200720c */ /* 0x000fd60003fc5270 */
[----:B------:R-:W-:-:S04]  /*04c0*/  @P0 IADD3 R13, R13, 0x1, RZ ;  /* 0x000000010d0d0810 */ /* 0x000fc80007ffe0ff */
[----:B------:R-:W-:Y:S01]  /*04d0*/  MOV R15, R13 ;  /* 0x0000000d000f7202 */ /* 0x000fe20000000f00 */
[----:B------:R-:W-:-:S03]  /*04e0*/  IMAD.WIDE.U32 R12, R0, -0x77777777, RZ ;  /* 0x88888889000c7825 */ /* 0x000fc600078e00ff */
[----:B------:R-:W-:Y:S02]  /*04f0*/  @!P5 IADD3 R15, -R15, RZ, RZ ;  /* 0x000000ff0f0fd210 */ /* 0x000fe40007ffe1ff */
[----:B------:R-:W-:Y:S02]  /*0500*/  @!P6 LOP3.LUT R15, RZ, R18, RZ, 0x33, !PT ;  /* 0x00000012ff0fe212 */ /* 0x000fe400078e33ff */
[----:B------:R-:W-:Y:S02]  /*0510*/  SHF.R.U32.HI R36, RZ, 0x3, R13 ;  /* 0x00000003ff247819 */ /* 0x000fe4000001160d */
[----:B------:R-:W-:Y:S01]  /*0520*/  IADD3 R39, -R15, RZ, RZ ;  /* 0x000000ff0f277210 */ /* 0x000fe20007ffe1ff */
[----:B------:R-:W1:Y:S01]  /*0530*/  @P1 LDC.64 R12, c[0x0][0x270] ;  /* 0x00009c00ff0c1b82 */ /* 0x000e620000000a00 */
[----:B------:R-:W-:Y:S01]  /*0540*/  SHF.R.S32.HI R14, RZ, 0x1f, R15 ;  /* 0x0000001fff0e7819 */ /* 0x000fe2000001140f */
[----:B0-----:R-:W-:Y:S02]  /*0550*/  IMAD R36, R17, UR9, R36 ;  /* 0x0000000911247c24 */ /* 0x001fe4000f8e0224 */
[----:B------:R-:W-:Y:S01]  /*0560*/  IMAD R39, R18, R39, UR6 ;  /* 0x0000000612277e24 */ /* 0x000fe2000f8e0227 */
[----:B------:R-:W-:Y:S01]  /*0570*/  SHF.R.S32.HI R18, RZ, 0x1f, R6 ;  /* 0x0000001fff127819 */ /* 0x000fe20000011406 */
[----:B------:R-:W-:Y:S01]  /*0580*/  IMAD R14, R14, UR14, RZ ;  /* 0x0000000e0e0e7c24 */ /* 0x000fe2000f8e02ff */
[----:B------:R-:W-:Y:S01]  /*0590*/  IADD3 R34, R36, 0x80, RZ ;  /* 0x0000008024227810 */ /* 0x000fe20007ffe0ff */
[----:B------:R-:W-:Y:S01]  /*05a0*/  IMAD R39, R39, 0x1e, RZ ;  /* 0x0000001e27277824 */ /* 0x000fe200078e02ff */
[----:B------:R-:W0:Y:S01]  /*05b0*/  @P1 LDC.64 R16, c[0x0][0x220] ;  /* 0x00008800ff101b82 */ /* 0x000e220000000a00 */
[----:B------:R-:W-:Y:S01]  /*05c0*/  IMAD R53, R15, UR15, R14 ;  /* 0x0000000f0f357c24 */ /* 0x000fe2000f8e020e */
[----:B------:R-:W-:-:S02]  /*05d0*/  ISETP.GE.U32.AND P5, PT, R34, UR16, PT ;  /* 0x0000001022007c0c */ /* 0x000fc4000bfa6070 */
[----:B------:R-:W-:Y:S02]  /*05e0*/  IADD3 R50, P0, R6, R39, RZ ;  /* 0x0000002706327210 */ /* 0x000fe40007f1e0ff */
[----:B------:R-:W-:Y:S02]  /*05f0*/  SHF.R.S32.HI R35, RZ, 0x1f, R34 ;  /* 0x0000001fff237819 */ /* 0x000fe40000011422 */
[----:B------:R-:W-:Y:S02]  /*0600*/  LEA.HI.X.SX32 R51, R39, R18, 0x1, P0 ;  /* 0x0000001227337211 */ /* 0x000fe400000f0eff */
[----:B------:R-:W-:Y:S01]  /*0610*/  ISETP.GE.AND.EX P5, PT, R35, UR17, PT, P5 ;  /* 0x0000001123007c0c */ /* 0x000fe2000bfa6350 */
[----:B------:R-:W3:Y:S01]  /*0620*/  @P2 LDC.64 R18, c[0x0][0x220] ;  /* 0x00008800ff122b82 */ /* 0x000ee20000000a00 */
[----:B------:R-:W-:Y:S01]  /*0630*/  IADD3 R32, R36, 0xa0, RZ ;  /* 0x000000a024207810 */ /* 0x000fe20007ffe0ff */
[----:B------:R-:W-:Y:S01]  /*0640*/  IMAD.WIDE.U32 R50, R15, UR14, R50 ;  /* 0x0000000e0f327c25 */ /* 0x000fe2000f8e0032 */
[----:B------:R-:W-:-:S02]  /*0650*/  ISETP.LT.U32.AND P5, PT, R0, 0x1e0, !P5 ;  /* 0x000001e00000780c */ /* 0x000fc40006fa1070 */
[----:B------:R-:W-:Y:S01]  /*0660*/  ISETP.GE.U32.AND P0, PT, R32, UR16, PT ;  /* 0x0000001020007c0c */ /* 0x000fe2000bf06070 */
[----:B-1----:R-:W-:Y:S01]  /*0670*/  @P1 IMAD R14, R7, R12, RZ ;  /* 0x0000000c070e1224 */ /* 0x002fe200078e02ff */
[----:B------:R-:W-:Y:S02]  /*0680*/  IADD3 R53, R51, R53, RZ ;  /* 0x0000003533357210 */ /* 0x000fe40007ffe0ff */
[-C--:B------:R-:W-:Y:S01]  /*0690*/  @P1 MOV R52, R50.reuse ;  /* 0x0000003200341202 */ /* 0x080fe20000000f00 */
[C---:B------:R-:W-:Y:S01]  /*06a0*/  @P1 IMAD R23, R21.reuse, R13, R14 ;  /* 0x0000000d15171224 */ /* 0x040fe200078e020e */
[----:B------:R-:W-:Y:S01]  /*06b0*/  SHF.R.S32.HI R33, RZ, 0x1f, R32 ;  /* 0x0000001fff217819 */ /* 0x000fe20000011420 */
[----:B------:R-:W1:Y:S01]  /*06c0*/  @P3 LDC.64 R14, c[0x0][0x220] ;  /* 0x00008800ff0e3b82 */ /* 0x000e620000000a00 */
[----:B------:R-:W-:Y:S01]  /*06d0*/  @P3 MOV R20, R50 ;  /* 0x0000003200143202 */ /* 0x000fe20000000f00 */
[----:B------:R-:W-:Y:S01]  /*06e0*/  @P1 IMAD.WIDE.U32 R12, R21, R12, R52 ;  /* 0x0000000c150c1225 */ /* 0x000fe200078e0034 */
[----:B------:R-:W-:-:S03]  /*06f0*/  ISETP.GE.AND.EX P0, PT, R33, UR17, PT, P0 ;  /* 0x0000001121007c0c */ /* 0x000fc6000bf06300 */
[----:B--2---:R-:W-:Y:S01]  /*0700*/  @P3 IMAD R21, R11, R30, RZ ;  /* 0x0000001e0b153224 */ /* 0x004fe200078e02ff */
[----:B------:R-:W-:Y:S02]  /*0710*/  @P1 IADD3 R13, R13, R23, RZ ;  /* 0x000000170d0d1210 */ /* 0x000fe40007ffe0ff */
[----:B0-----:R-:W-:Y:S01]  /*0720*/  @P1 LEA R16, P6, R12, R16, 0x1 ;  /* 0x000000100c101211 */ /* 0x001fe200078c08ff */
[----:B------:R-:W0:Y:S01]  /*0730*/  @P5 LDC.64 R22, c[0x0][0x270] ;  /* 0x00009c00ff165b82 */ /* 0x000e220000000a00 */
[----:B------:R-:W-:Y:S01]  /*0740*/  ISETP.LT.U32.AND P0, PT, R0, 0x1e0, !P0 ;  /* 0x000001e00000780c */ /* 0x000fe20004701070 */
[----:B------:R-:W-:Y:S01]  /*0750*/  @P3 IMAD R41, R4, R31, R21 ;  /* 0x0000001f04293224 */ /* 0x000fe200078e0215 */
[----:B------:R-:W-:Y:S02]  /*0760*/  @P1 LEA.HI.X R17, R12, R17, R13, 0x1, P6 ;  /* 0x000000110c111211 */ /* 0x000fe400030f0c0d */
[----:B------:R-:W-:Y:S02]  /*0770*/  @P2 MOV R12, R50 ;  /* 0x00000032000c2202 */ /* 0x000fe40000000f00 */
[----:B------:R-:W-:-:S02]  /*0780*/  @P2 MOV R13, R53 ;  /* 0x00000035000d2202 */ /* 0x000fc40000000f00 */
[----:B------:R-:W-:Y:S01]  /*0790*/  @P3 MOV R21, R53 ;  /* 0x0000003500153202 */ /* 0x000fe20000000f00 */
[----:B------:R-:W-:-:S03]  /*07a0*/  @P2 IMAD.WIDE.U32 R28, R3, R28, R12 ;  /* 0x0000001c031c2225 */ /* 0x000fc600078e000c */
[----:B------:R-:W2:Y:S01]  /*07b0*/  @P4 LDC.64 R12, c[0x0][0x220] ;  /* 0x00008800ff0c4b82 */ /* 0x000ea20000000a00 */
[----:B------:R-:W-:Y:S01]  /*07c0*/  @P3 IMAD.WIDE.U32 R30, R4, R30, R20 ;  /* 0x0000001e041e3225 */ /* 0x000fe200078e0014 */
[----:B------:R-:W-:Y:S02]  /*07d0*/  @P2 IADD3 R29, R29, R25, RZ ;  /* 0x000000191d1d2210 */ /* 0x000fe40007ffe0ff */
[----:B---3--:R-:W-:-:S04]  /*07e0*/  @P2 LEA R18, P6, R28, R18, 0x1 ;  /* 0x000000121c122211 */ /* 0x008fc800078c08ff */
[----:B------:R-:W3:Y:S01]  /*07f0*/  @P5 LDC.64 R24, c[0x0][0x220] ;  /* 0x00008800ff185b82 */ /* 0x000ee20000000a00 */
[----:B------:R-:W-:Y:S02]  /*0800*/  @P2 LEA.HI.X R19, R28, R19, R29, 0x1, P6 ;  /* 0x000000131c132211 */ /* 0x000fe400030f0c1d */
[----:B------:R-:W-:Y:S02]  /*0810*/  @P3 IADD3 R28, R31, R41, RZ ;  /* 0x000000291f1c3210 */ /* 0x000fe40007ffe0ff */
[C---:B-1----:R-:W-:Y:S02]  /*0820*/  @P3 LEA R14, P6, R30.reuse, R14, 0x1 ;  /* 0x0000000e1e0e3211 */ /* 0x042fe400078c08ff */
[----:B------:R-:W-:Y:S01]  /*0830*/  @P4 MOV R29, R53 ;  /* 0x00000035001d4202 */ /* 0x000fe20000000f00 */
[----:B------:R-:W1:Y:S01]  /*0840*/  @P0 LDC.64 R20, c[0x0][0x270] ;  /* 0x00009c00ff140b82 */ /* 0x000e620000000a00 */
[----:B------:R-:W-:Y:S01]  /*0850*/  @P3 LEA.HI.X R15, R30, R15, R28, 0x1, P6 ;  /* 0x0000000f1e0f3211 */ /* 0x000fe200030f0c1c */
[----:B0-----:R-:W-:Y:S01]  /*0860*/  @P5 IMAD R30, R35, R22, RZ ;  /* 0x00000016231e5224 */ /* 0x001fe200078e02ff */
[-C--:B------:R-:W-:Y:S01]  /*0870*/  @P4 MOV R28, R50.reuse ;  /* 0x00000032001c4202 */ /* 0x080fe20000000f00 */
[C---:B------:R-:W-:Y:S01]  /*0880*/  @P4 IMAD R35, R5.reuse, R27, R38 ;  /* 0x0000001b05234224 */ /* 0x040fe200078e0226 */
[----:B------:R-:W-:Y:S01]  /*0890*/  @P5 MOV R31, R53 ;  /* 0x00000035001f5202 */ /* 0x000fe20000000f00 */
[C---:B------:R-:W-:Y:S01]  /*08a0*/  @P5 IMAD R41, R34.reuse, R23, R30 ;  /* 0x0000001722295224 */ /* 0x040fe200078e021e */
[----:B------:R-:W-:Y:S01]  /*08b0*/  @P5 MOV R30, R50 ;  /* 0x00000032001e5202 */ /* 0x000fe20000000f00 */
[----:B------:R-:W-:Y:S01]  /*08c0*/  @P4 IMAD.WIDE.U32 R28, R5, R26, R28 ;  /* 0x0000001a051c4225 */ /* 0x000fe200078e001c */
[----:B------:R-:W-:Y:S01]  /*08d0*/  HFMA2.MMA R38, -RZ, RZ, 0, 0 ;  /* 0x00000000ff267435 */ /* 0x000fe200000001ff */
[----:B------:R-:W0:Y:S02]  /*08e0*/  @P0 LDC.64 R26, c[0x0][0x220] ;  /* 0x00008800ff1a0b82 */ /* 0x000e240000000a00 */
[----:B------:R-:W-:Y:S01]  /*08f0*/  @P5 IMAD.WIDE.U32 R22, R34, R22, R30 ;  /* 0x0000001622165225 */ /* 0x000fe200078e001e */
[----:B------:R-:W-:-:S02]  /*0900*/  @P4 IADD3 R29, R29, R35, RZ ;  /* 0x000000231d1d4210 */ /* 0x000fc40007ffe0ff */
[C---:B--2---:R-:W-:Y:S02]  /*0910*/  @P4 LEA R12, P6, R28.reuse, R12, 0x1 ;  /* 0x0000000c1c0c4211 */ /* 0x044fe400078c08ff */
[----:B------:R-:W-:Y:S02]  /*0920*/  @P5 IADD3 R23, R23, R41, RZ ;  /* 0x0000002917175210 */ /* 0x000fe40007ffe0ff */
[----:B------:R-:W-:Y:S02]  /*0930*/  @P4 LEA.HI.X R13, R28, R13, R29, 0x1, P6 ;  /* 0x0000000d1c0d4211 */ /* 0x000fe400030f0c1d */
[----:B---3--:R-:W-:Y:S02]  /*0940*/  @P5 LEA R24, P6, R22, R24, 0x1 ;  /* 0x0000001816185211 */ /* 0x008fe400078c08ff */
[----:B------:R-:W-:Y:S01]  /*0950*/  IADD3 R35, R36, 0xc0, RZ ;  /* 0x000000c024237810 */ /* 0x000fe20007ffe0ff */
[----:B-1----:R-:W-:Y:S01]  /*0960*/  @P0 IMAD R33, R33, R20, RZ ;  /* 0x0000001421210224 */ /* 0x002fe200078e02ff */
[----:B------:R-:W-:-:S02]  /*0970*/  @P5 LEA.HI.X R25, R22, R25, R23, 0x1, P6 ;  /* 0x0000001916195211 */ /* 0x000fc400030f0c17 */
[----:B------:R-:W-:Y:S01]  /*0980*/  @P0 MOV R22, R50 ;  /* 0x0000003200160202 */ /* 0x000fe20000000f00 */
[C---:B------:R-:W-:Y:S01]  /*0990*/  @P0 IMAD R21, R32.reuse, R21, R33 ;  /* 0x0000001520150224 */ /* 0x040fe200078e0221 */
[----:B------:R-:W-:Y:S01]  /*09a0*/  @P0 MOV R23, R53 ;  /* 0x0000003500170202 */ /* 0x000fe20000000f00 */
[----:B------:R1:W2:Y:S02]  /*09b0*/  @P5 LDG.E R38, desc[UR10][R24.64] ;  /* 0x0000000a18265981 */ /* 0x0002a4000c1e1900 */
[----:B------:R-:W-:Y:S01]  /*09c0*/  @P0 IMAD.WIDE.U32 R32, R32, R20, R22 ;  /* 0x0000001420200225 */ /* 0x000fe200078e0016 */
[----:B------:R-:W-:Y:S02]  /*09d0*/  ISETP.GE.U32.AND P6, PT, R35, UR16, PT ;  /* 0x0000001023007c0c */ /* 0x000fe4000bfc6070 */
[----:B------:R-:W-:Y:S02]  /*09e0*/  SHF.R.S32.HI R31, RZ, 0x1f, R35 ;  /* 0x0000001fff1f7819 */ /* 0x000fe40000011423 */
[----:B------:R-:W-:-:S02]  /*09f0*/  @P0 IADD3 R21, R33, R21, RZ ;  /* 0x0000001521150210 */ /* 0x000fc40007ffe0ff */
[C---:B0-----:R-:W-:Y:S02]  /*0a00*/  @P0 LEA R20, P5, R32.reuse, R26, 0x1 ;  /* 0x0000001a20140211 */ /* 0x041fe400078a08ff */
[----:B------:R-:W-:Y:S02]  /*0a10*/  ISETP.GE.AND.EX P6, PT, R31, UR17, PT, P6 ;  /* 0x000000111f007c0c */ /* 0x000fe4000bfc6360 */
[----:B------:R-:W-:Y:S02]  /*0a20*/  @P0 LEA.HI.X R21, R32, R27, R21, 0x1, P5 ;  /* 0x0000001b20150211 */ /* 0x000fe400028f0c15 */
[----:B------:R-:W-:Y:S02]  /*0a30*/  SHF.R.S32.HI R41, RZ, 0x1f, R10 ;  /* 0x0000001fff297819 */ /* 0x000fe4000001140a */
[----:B------:R-:W-:Y:S02]  /*0a40*/  ISETP.GE.U32.AND P5, PT, R10, UR16, PT ;  /* 0x000000100a007c0c */ /* 0x000fe4000bfa6070 */
[----:B------:R-:W-:-:S02]  /*0a50*/  ISETP.LT.U32.AND P6, PT, R0, 0x1e0, !P6 ;  /* 0x000001e00000780c */ /* 0x000fc400077c1070 */
[----:B------:R-:W-:-:S04]  /*0a60*/  ISETP.GE.AND.EX P5, PT, R41, UR17, PT, P5 ;  /* 0x0000001129007c0c */ /* 0x000fc8000bfa6350 */
[----:B------:R-:W-:Y:S01]  /*0a70*/  ISETP.GT.U32.OR P5, PT, R0, 0x1df, P5 ;  /* 0x000001df0000780c */ /* 0x000fe20002fa4470 */
[----:B------:R-:W-:-:S06]  /*0a80*/  HFMA2.MMA R40, -RZ, RZ, 0, 0 ;  /* 0x00000000ff287435 */ /* 0x000fcc00000001ff */
[----:B------:R-:W0:Y:S01]  /*0a90*/  @P6 LDC.64 R22, c[0x0][0x270] ;  /* 0x00009c00ff166b82 */ /* 0x000e220000000a00 */
[----:B------:R-:W-:-:S03]  /*0aa0*/  CS2R R42, SRZ ;  /* 0x00000000002a7805 */ /* 0x000fc6000001ff00 */
[----:B------:R-:W3:Y:S04]  /*0ab0*/  @P2 LDG.E R40, desc[UR10][R18.64] ;  /* 0x0000000a12282981 */ /* 0x000ee8000c1e1900 */
[----:B-1----:R-:W1:Y:S01]  /*0ac0*/  @!P5 LDC.64 R24, c[0x0][0x270] ;  /* 0x00009c00ff18db82 */ /* 0x002e620000000a00 */
[----:B------:R-:W4:Y:S01]  /*0ad0*/  @P1 LDG.E R42, desc[UR10][R16.64] ;  /* 0x0000000a102a1981 */ /* 0x000f22000c1e1900 */
[----:B------:R-:W-:-:S03]  /*0ae0*/  CS2R R44, SRZ ;  /* 0x00000000002c7805 */ /* 0x000fc6000001ff00 */
[----:B------:R-:W5:Y:S03]  /*0af0*/  @P3 LDG.E R43, desc[UR10][R14.64] ;  /* 0x0000000a0e2b3981 */ /* 0x000f66000c1e1900 */
[----:B------:R-:W1:Y:S01]  /*0b00*/  @P6 LDC.64 R28, c[0x0][0x220] ;  /* 0x00008800ff1c6b82 */ /* 0x000e620000000a00 */
[----:B------:R0:W2:Y:S04]  /*0b10*/  @P4 LDG.E R44, desc[UR10][R12.64] ;  /* 0x0000000a0c2c4981 */ /* 0x0000a8000c1e1900 */
[----:B------:R2:W2:Y:S03]  /*0b20*/  @P0 LDG.E R45, desc[UR10][R20.64] ;  /* 0x0000000a142d0981 */ /* 0x0004a6000c1e1900 */
[----:B------:R-:W1:Y:S01]  /*0b30*/  @!P5 LDC.64 R26, c[0x0][0x220] ;  /* 0x00008800ff1adb82 */ /* 0x000e620000000a00 */
[----:B0-----:R-:W-:Y:S01]  /*0b40*/  @P6 IMAD R30, R31, R22, RZ ;  /* 0x000000161f1e6224 */ /* 0x001fe200078e02ff */
[----:B------:R-:W-:-:S02]  /*0b50*/  @P6 MOV R12, R50 ;  /* 0x00000032000c6202 */ /* 0x000fc40000000f00 */
[----:B------:R-:W-:Y:S01]  /*0b60*/  @P6 MOV R13, R53 ;  /* 0x00000035000d6202 */ /* 0x000fe20000000f00 */
[----:B------:R-:W-:Y:S02]  /*0b70*/  @P6 IMAD R19, R35, R23, R30 ;  /* 0x0000001723136224 */ /* 0x000fe400078e021e */
[----:B-1----:R-:W-:Y:S02]  /*0b80*/  @!P5 IMAD R16, R41, R24, RZ ;  /* 0x000000182910d224 */ /* 0x002fe400078e02ff */
[----:B------:R-:W-:Y:S01]  /*0b90*/  @P6 IMAD.WIDE.U32 R22, R35, R22, R12 ;  /* 0x0000001623166225 */ /* 0x000fe200078e000c */
[----:B------:R-:W-:Y:S02]  /*0ba0*/  @!P5 MOV R12, R50 ;  /* 0x00000032000cd202 */ /* 0x000fe40000000f00 */
        /* <DEDUP_REMOVED lines=8> */
[C---:B------:R-:W-:Y:S01]  /*0c30*/  @!P5 LEA R26, P0, R24.reuse, R26, 0x1 ;  /* 0x0000001a181ad211 */ /* 0x040fe200078008ff */
[----:B------:R-:W2:Y:S03]  /*0c40*/  @P6 LDG.E R46, desc[UR10][R28.64] ;  /* 0x0000000a1c2e6981 */ /* 0x000ea6000c1e1900 */
[----:B------:R-:W-:-:S05]  /*0c50*/  @!P5 LEA.HI.X R27, R24, R27, R12, 0x1, P0 ;  /* 0x0000001b181bd211 */ /* 0x000fca00000f0c0c */
[----:B------:R-:W2:Y:S01]  /*0c60*/  @!P5 LDG.E R47, desc[UR10][R26.64] ;  /* 0x0000000a1a2fd981 */ /* 0x000ea2000c1e1900 */
[C---:B------:R-:W-:Y:S02]  /*0c70*/  ISETP.GT.AND P0, PT, R2.reuse, 0x1e, PT ;  /* 0x0000001e0200780c */ /* 0x040fe40003f04270 */
[----:B------:R-:W-:Y:S01]  /*0c80*/  ISETP.NE.AND P5, PT, R2, RZ, PT ;  /* 0x000000ff0200720c */ /* 0x000fe20003fa5270 */
[----:B------:R-:W0:Y:S01]  /*0c90*/  LDC R48, c[0x0][0xc] ;  /* 0x00000300ff307b82 */ /* 0x000e220000000800 */
[----:B------:R-:W-:Y:S01]  /*0ca0*/  BSSY B0, `(.L_x_2468) ;  /* 0x000007f000007945 */ /* 0x000fe20003800000 */
[--C-:B---3--:R-:W-:Y:S02]  /*0cb0*/  HADD2.F32 R15, -RZ, R40.reuse.H1_H1 ;  /* 0x30000028ff0f7230 */ /* 0x108fe40000004100 */
[----:B------:R-:W-:Y:S02]  /*0cc0*/  HADD2.F32 R14, -RZ, R40.H0_H0 ;  /* 0x20000028ff0e7230 */ /* 0x000fe40000004100 */
[----:B----4-:R-:W-:-:S02]  /*0cd0*/  HADD2.F32 R13, -RZ, R42.H1_H1 ;  /* 0x3000002aff0d7230 */ /* 0x010fc40000004100 */
[----:B------:R-:W-:Y:S01]  /*0ce0*/  FMUL.FTZ R17, R15, R15 ;  /* 0x0000000f0f117220 */ /* 0x000fe20000410000 */
[----:B------:R-:W-:Y:S02]  /*0cf0*/  HADD2.F32 R12, -RZ, R42.H0_H0 ;  /* 0x2000002aff0c7230 */ /* 0x000fe40000004100 */
[C---:B------:R-:W-:Y:S01]  /*0d00*/  FADD.FTZ R16, R14.reuse, R15 ;  /* 0x0000000f0e107221 */ /* 0x040fe20000010000 */
[--C-:B-----5:R-:W-:Y:S02]  /*0d10*/  HADD2.F32 R18, -RZ, R43.reuse.H1_H1 ;  /* 0x3000002bff127230 */ /* 0x120fe40000004100 */
[----:B------:R-:W-:Y:S01]  /*0d20*/  FMUL.FTZ R15, R13, R13 ;  /* 0x0000000d0d0f7220 */ /* 0x000fe20000410000 */
[----:B------:R-:W-:Y:S01]  /*0d30*/  FFMA.FTZ R14, R14, R14, R17 ;  /* 0x0000000e0e0e7223 */ /* 0x000fe20000010011 */
[----:B------:R-:W-:Y:S02]  /*0d40*/  HADD2.F32 R17, -RZ, R43.H0_H0 ;  /* 0x2000002bff117230 */ /* 0x000fe40000004100 */
[C---:B------:R-:W-:Y:S01]  /*0d50*/  FADD.FTZ R13, R12.reuse, R13 ;  /* 0x0000000d0c0d7221 */ /* 0x040fe20000010000 */
[----:B------:R-:W-:Y:S01]  /*0d60*/  FFMA.FTZ R15, R12, R12, R15 ;  /* 0x0000000c0c0f7223 */ /* 0x000fe2000001000f */
[----:B--2---:R-:W-:-:S02]  /*0d70*/  HADD2.F32 R20, -RZ, R44.H1_H1 ;  /* 0x3000002cff147230 */ /* 0x004fc40000004100 */
[----:B------:R-:W-:Y:S01]  /*0d80*/  FMUL.FTZ R12, R18, R18 ;  /* 0x00000012120c7220 */ /* 0x000fe20000410000 */
[----:B------:R-:W-:Y:S02]  /*0d90*/  HADD2.F32 R19, -RZ, R44.H0_H0 ;  /* 0x2000002cff137230 */ /* 0x000fe40000004100 */
[C---:B------:R-:W-:Y:S01]  /*0da0*/  FADD.FTZ R18, R17.reuse, R18 ;  /* 0x0000001211127221 */ /* 0x040fe20000010000 */
[----:B------:R-:W-:Y:S01]  /*0db0*/  FADD.FTZ R15, RZ, R15 ;  /* 0x0000000fff0f7221 */ /* 0x000fe20000010000 */
[----:B------:R-:W-:Y:S01]  /*0dc0*/  FADD.FTZ R13, RZ, R13 ;  /* 0x0000000dff0d7221 */ /* 0x000fe20000010000 */
[----:B------:R-:W-:Y:S01]  /*0dd0*/  FFMA.FTZ R17, R17, R17, R12 ;  /* 0x0000001111117223 */ /* 0x000fe2000001000c */
[----:B------:R-:W-:Y:S01]  /*0de0*/  FMUL.FTZ R12, R20, R20 ;  /* 0x00000014140c7220 */ /* 0x000fe20000410000 */
[----:B------:R-:W-:Y:S01]  /*0df0*/  FADD.FTZ R14, R15, R14 ;  /* 0x0000000e0f0e7221 */ /* 0x000fe20000010000 */
[----:B------:R-:W-:Y:S01]  /*0e00*/  FADD.FTZ R13, R13, R16 ;  /* 0x000000100d0d7221 */ /* 0x000fe20000010000 */
[----:B------:R-:W-:Y:S01]  /*0e10*/  FADD.FTZ R20, R19, R20 ;  /* 0x0000001413147221 */ /* 0x000fe20000010000 */
[----:B------:R-:W-:-:S02]  /*0e20*/  HADD2.F32 R15, -RZ, R38.H1_H1 ;  /* 0x30000026ff0f7230 */ /* 0x000fc40000004100 */
[----:B------:R-:W-:Y:S01]  /*0e30*/  FFMA.FTZ R19, R19, R19, R12 ;  /* 0x0000001313137223 */ /* 0x000fe2000001000c */
[----:B------:R-:W-:Y:S02]  /*0e40*/  HADD2.F32 R12, -RZ, R38.H0_H0 ;  /* 0x20000026ff0c7230 */ /* 0x000fe40000004100 */
[----:B------:R-:W-:Y:S01]  /*0e50*/  FADD.FTZ R13, R13, R18 ;  /* 0x000000120d0d7221 */ /* 0x000fe20000010000 */
[----:B------:R-:W-:Y:S01]  /*0e60*/  FADD.FTZ R14, R14, R17 ;  /* 0x000000110e0e7221 */ /* 0x000fe20000010000 */
[--C-:B------:R-:W-:Y:S02]  /*0e70*/  HADD2.F32 R18, -RZ, R45.reuse.H1_H1 ;  /* 0x3000002dff127230 */ /* 0x100fe40000004100 */
[----:B------:R-:W-:Y:S01]  /*0e80*/  FMUL.FTZ R17, R15, R15 ;  /* 0x0000000f0f117220 */ /* 0x000fe20000410000 */
[----:B------:R-:W-:Y:S01]  /*0e90*/  FADD.FTZ R16, R12, R15 ;  /* 0x0000000f0c107221 */ /* 0x000fe20000010000 */
[----:B------:R-:W-:Y:S02]  /*0ea0*/  HADD2.F32 R15, -RZ, R45.H0_H0 ;  /* 0x2000002dff0f7230 */ /* 0x000fe40000004100 */
[----:B------:R-:W-:Y:S01]  /*0eb0*/  FADD.FTZ R14, R14, R19 ;  /* 0x000000130e0e7221 */ /* 0x000fe20000010000 */
[----:B------:R-:W-:Y:S01]  /*0ec0*/  FFMA.FTZ R17, R12, R12, R17 ;  /* 0x0000000c0c117223 */ /* 0x000fe20000010011 */
[----:B------:R-:W-:Y:S01]  /*0ed0*/  FMUL.FTZ R12, R18, R18 ;  /* 0x00000012120c7220 */ /* 0x000fe20000410000 */
[----:B------:R-:W-:-:S02]  /*0ee0*/  FADD.FTZ R18, R15, R18 ;  /* 0x000000120f127221 */ /* 0x000fc40000010000 */
[----:B------:R-:W-:Y:S01]  /*0ef0*/  FADD.FTZ R14, R14, R17 ;  /* 0x000000110e0e7221 */ /* 0x000fe20000010000 */
[----:B------:R-:W-:Y:S01]  /*0f00*/  FFMA.FTZ R15, R15, R15, R12 ;  /* 0x0000000f0f0f7223 */ /* 0x000fe2000001000c */
[----:B------:R-:W-:Y:S01]  /*0f10*/  FADD.FTZ R13, R13, R20 ;  /* 0x000000140d0d7221 */ /* 0x000fe20000010000 */
[--C-:B------:R-:W-:Y:S02]  /*0f20*/  HADD2.F32 R19, -RZ, R46.reuse.H1_H1 ;  /* 0x3000002eff137230 */ /* 0x100fe40000004100 */
[----:B------:R-:W-:Y:S01]  /*0f30*/  FADD.FTZ R14, R14, R15 ;  /* 0x0000000f0e0e7221 */ /* 0x000fe20000010000 */
[----:B------:R-:W-:Y:S02]  /*0f40*/  HADD2.F32 R12, -RZ, R46.H0_H0 ;  /* 0x2000002eff0c7230 */ /* 0x000fe40000004100 */
[----:B------:R-:W-:Y:S01]  /*0f50*/  FADD.FTZ R13, R13, R16 ;  /* 0x000000100d0d7221 */ /* 0x000fe20000010000 */
[----:B------:R-:W-:Y:S01]  /*0f60*/  FMUL.FTZ R17, R19, R19 ;  /* 0x0000001313117220 */ /* 0x000fe20000410000 */
[----:B------:R-:W-:-:S02]  /*0f70*/  HADD2.F32 R15, -RZ, R47.H1_H1 ;  /* 0x3000002fff0f7230 */ /* 0x000fc40000004100 */
[C---:B------:R-:W-:Y:S01]  /*0f80*/  FADD.FTZ R16, R12.reuse, R19 ;  /* 0x000000130c107221 */ /* 0x040fe20000010000 */
[----:B------:R-:W-:Y:S01]  /*0f90*/  FFMA.FTZ R17, R12, R12, R17 ;  /* 0x0000000c0c117223 */ /* 0x000fe20000010011 */
[----:B------:R-:W-:Y:S01]  /*0fa0*/  FADD.FTZ R13, R13, R18 ;  /* 0x000000120d0d7221 */ /* 0x000fe20000010000 */
[----:B------:R-:W-:Y:S02]  /*0fb0*/  HADD2.F32 R12, -RZ, R47.H0_H0 ;  /* 0x2000002fff0c7230 */ /* 0x000fe40000004100 */
[----:B------:R-:W-:Y:S01]  /*0fc0*/  FMUL.FTZ R19, R15, R15 ;  /* 0x0000000f0f137220 */ /* 0x000fe20000410000 */
[----:B------:R-:W-:Y:S01]  /*0fd0*/  FADD.FTZ R14, R14, R17 ;  /* 0x000000110e0e7221 */ /* 0x000fe20000010000 */
[----:B------:R-:W-:Y:S01]  /*0fe0*/  FADD.FTZ R13, R13, R16 ;  /* 0x000000100d0d7221 */ /* 0x000fe20000010000 */
[C---:B------:R-:W-:Y:S01]  /*0ff0*/  FADD.FTZ R16, R12.reuse, R15 ;  /* 0x0000000f0c107221 */ /* 0x040fe20000010000 */
[----:B------:R-:W-:-:S03]  /*1000*/  FFMA.FTZ R19, R12, R12, R19 ;  /* 0x0000000c0c137223 */ /* 0x000fc60000010013 */
[----:B------:R-:W-:Y:S01]  /*1010*/  FADD.FTZ R13, R13, R16 ;  /* 0x000000100d0d7221 */ /* 0x000fe20000010000 */
[----:B------:R-:W-:-:S04]  /*1020*/  FADD.FTZ R14, R14, R19 ;  /* 0x000000130e0e7221 */ /* 0x000fc80000010000 */
[----:B------:R-:W1:Y:S04]  /*1030*/  SHFL.DOWN PT, R12, R13, 0x1, 0x1f ;  /* 0x08201f000d0c7f89 */ /* 0x000e6800000e0000 */
[----:B------:R-:W2:Y:S01]  /*1040*/  SHFL.DOWN PT, R15, R14, 0x1, 0x1f ;  /* 0x08201f000e0f7f89 */ /* 0x000ea200000e0000 */
[----:B-1----:R-:W-:Y:S01]  /*1050*/  @!P0 FADD.FTZ R13, R13, R12 ;  /* 0x0000000c0d0d8221 */ /* 0x002fe20000010000 */
[----:B--2---:R-:W-:-:S04]  /*1060*/  @!P0 FADD.FTZ R14, R14, R15 ;  /* 0x0000000f0e0e8221 */ /* 0x004fc80000010000 */
[----:B------:R-:W1:Y:S04]  /*1070*/  SHFL.DOWN PT, R12, R13, 0x2, 0x1f ;  /* 0x08401f000d0c7f89 */ /* 0x000e6800000e0000 */
[----:B------:R-:W2:Y:S01]  /*1080*/  SHFL.DOWN PT, R15, R14, 0x2, 0x1f ;  /* 0x08401f000e0f7f89 */ /* 0x000ea200000e0000 */
[----:B------:R-:W-:-:S13]  /*1090*/  ISETP.GT.AND P0, PT, R2, 0x1d, PT ;  /* 0x0000001d0200780c */ /* 0x000fda0003f04270 */
        /* <DEDUP_REMOVED lines=17> */
[----:B------:R-:W-:Y:S02]  /*11b0*/  MOV R32, R13 ;  /* 0x0000000d00207202 */ /* 0x000fe40000000f00 */
[----:B------:R-:W-:-:S05]  /*11c0*/  MOV R33, R14 ;  /* 0x0000000e00217202 */ /* 0x000fca0000000f00 */
[----:B------:R1:W-:Y:S01]  /*11d0*/  @!P5 STS.64 [R8+0x10], R32 ;  /* 0x000010200800d388 */ /* 0x0003e20000000a00 */
[----:B------:R-:W-:Y:S01]  /*11e0*/  BAR.SYNC.DEFER_BLOCKING 0x0 ;  /* 0x0000000000007b1d */ /* 0x000fe20000010000 */
[----:B------:R-:W-:Y:S02]  /*11f0*/  ISETP.NE.AND P5, PT, R0, RZ, PT ;  /* 0x000000ff0000720c */ /* 0x000fe40003fa5270 */
[----:B0-----:R-:W-:-:S11]  /*1200*/  ISETP.GE.U32.AND P0, PT, R48, 0x2, PT ;  /* 0x000000023000780c */ /* 0x001fd60003f06070 */
[----:B-1----:R-:W-:Y:S05]  /*1210*/  @P5 BRA `(.L_x_2469) ;  /* 0x00000000009c5947 */ /* 0x002fea0003800000 */
[----:B------:R-:W0:Y:S01]  /*1220*/  S2UR UR8, SR_CgaCtaId ;  /* 0x00000000000879c3 */ /* 0x000e220000008800 */
[----:B------:R-:W-:Y:S02]  /*1230*/  UMOV UR7, 0x400 ;  /* 0x0000040000077882 */ /* 0x000fe40000000000 */
[----:B0-----:R-:W-:-:S09]  /*1240*/  ULEA UR7, UR8, UR7, 0x18 ;  /* 0x0000000708077291 */ /* 0x001fd2000f8ec03f */
        /* <DEDUP_REMOVED lines=36> */
.L_x_2469:
[----:B------:R-:W-:Y:S05]  /*1490*/  BSYNC B0 ;  /* 0x0000000000007941 */ /* 0x000fea0003800000 */
.L_x_2468:
[----:B------:R-:W-:Y:S05]  /*14a0*/  @!P0 BRA `(.L_x_2470) ;  /* 0x0000001000788947 */ /* 0x000fea0003800000 */
[----:B------:R-:W0:Y:S01]  /*14b0*/  LDC R12, c[0x0][0x10] ;  /* 0x00000400ff0c7b82 */ /* 0x000e220000000800 */
[----:B------:R-:W1:Y:S01]  /*14c0*/  S2R R13, SR_CTAID.Y ;  /* 0x00000000000d7919 */ /* 0x000e620000002600 */
[----:B------:R-:W-:-:S06]  /*14d0*/  ULOP3.LUT UR7, UR4, 0x1, URZ, 0xc0, !UPT ;  /* 0x0000000104077892 */ /* 0x000fcc000f8ec03f */
[----:B------:R-:W2:Y:S08]  /*14e0*/  LDC.64 R14, c[0x0][0x240] ;  /* 0x00009000ff0e7b82 */ /* 0x000eb00000000a00 */
[----:B------:R-:W3:Y:S01]  /*14f0*/  LDC.64 R20, c[0x0][0x248] ;  /* 0x00009200ff147b82 */ /* 0x000ee20000000a00 */
[----:B0-----:R-:W-:-:S04]  /*1500*/  IMAD R16, R12, UR7, RZ ;  /* 0x000000070c107c24 */ /* 0x001fc8000f8e02ff */
[C---:B------:R-:W-:Y:S01]  /*1510*/  IMAD R18, R16.reuse, R48, RZ ;  /* 0x0000003010127224 */ /* 0x040fe200078e02ff */
[----:B-1----:R-:W-:-:S04]  /*1520*/  IADD3 R17, R16, R13, RZ ;  /* 0x0000000d10117210 */ /* 0x002fc80007ffe0ff */
[----:B------:R-:W-:Y:S01]  /*1530*/  SHF.L.U32 R19, R18, 0x1, RZ ;  /* 0x0000000112137819 */ /* 0x000fe200000006ff */
[----:B--2---:R-:W-:-:S04]  /*1540*/  IMAD.WIDE.U32 R14, R17, 0x4, R14 ;  /* 0x00000004110e7825 */ /* 0x004fc800078e000e */
[----:B---3--:R-:W-:Y:S01]  /*1550*/  IMAD.WIDE R20, R19, 0x4, R20 ;  /* 0x0000000413147825 */ /* 0x008fe200078e0214 */
[----:B------:R-:W-:Y:S06]  /*1560*/  @P5 BRA `(.L_x_2471) ;  /* 0x0000000000505947 */ /* 0x000fec0003800000 */
[----:B------:R-:W-:Y:S01]  /*1570*/  ULOP3.LUT UP0, URZ, UR4, 0x2, URZ, 0xc0, !UPT ;  /* 0x00000002043f7892 */ /* 0x000fe2000f80c03f */
[----:B------:R-:W-:Y:S01]  /*1580*/  IMAD R17, R12, UR9, R13 ;  /* 0x000000090c117c24 */ /* 0x000fe2000f8e020d */
[----:B------:R-:W-:Y:S02]  /*1590*/  UMOV UR7, 0xffffffff ;  /* 0xffffffff00077882 */ /* 0x000fe40000000000 */
[----:B------:R-:W-:Y:S01]  /*15a0*/  USEL UR7, UR7, 0x1, UP0 ;  /* 0x0000000107077887 */ /* 0x000fe20008000000 */
[----:B------:R-:W-:Y:S01]  /*15b0*/  IMAD.WIDE.U32 R16, R17, 0x8, R20 ;  /* 0x0000000811107825 */ /* 0x000fe200078e0014 */
[----:B------:R-:W-:-:S04]  /*15c0*/  PLOP3.LUT P0, PT, PT, PT, UP0, 0x80, 0x0 ;  /* 0x000000000000781c */ /* 0x000fc80003f0f008 */
[----:B------:R-:W-:Y:S01]  /*15d0*/  SEL R19, R48, RZ, !P0 ;  /* 0x000000ff30137207 */ /* 0x000fe20004000000 */
[----:B------:R0:W-:Y:S01]  /*15e0*/  STG.E.64 desc[UR10][R16.64], R32 ;  /* 0x0000002010007986 */ /* 0x0001e2000c101b0a */
[----:B------:R-:W-:Y:S02]  /*15f0*/  MOV R23, UR7 ;  /* 0x0000000700177c02 */ /* 0x000fe40008000f00 */
[----:B------:R-:W-:Y:S01]  /*1600*/  ISETP.NE.AND P0, PT, R19, -0x1, PT ;  /* 0xffffffff1300780c */ /* 0x000fe20003f05270 */
[----:B------:R-:W-:Y:S06]  /*1610*/  MEMBAR.ALL.GPU ;  /* 0x0000000000007992 */ /* 0x000fec000000a000 */
[----:B------:R-:W-:-:S00]  /*1620*/  ERRBAR ;  /* 0x00000000000079ab */ /* 0x000fc00000000000 */
[----:B------:R-:W-:Y:S06]  /*1630*/  CGAERRBAR ;  /* 0x00000000000075ab */ /* 0x000fec0000000000 */
[----:B------:R0:W-:Y:S01]  /*1640*/  REDG.E.ADD.S32.STRONG.GPU desc[UR10][R14.64], R23 ;  /* 0x000000170e00798e */ /* 0x0001e2000c10e38a */
[----:B------:R-:W-:Y:S05]  /*1650*/  @!P0 BRA `(.L_x_2471) ;  /* 0x0000000000148947 */ /* 0x000fea0003800000 */
.L_x_2472:
[----:B0-----:R-:W2:Y:S04]  /*1660*/  LDG.E.STRONG.GPU R16, desc[UR10][R14.64] ;  /* 0x0000000a0e107981 */ /* 0x001ea8000c1ef900 */
[----:B--2---:R-:W-:Y:S01]  /*1670*/  CCTL.IVALL ;  /* 0x00000000ff00798f */ /* 0x004fe20002000000 */
[----:B------:R-:W-:Y:S05]  /*1680*/  YIELD ;  /* 0x0000000000007946 */ /* 0x000fea0003800000 */
[----:B------:R-:W-:-:S13]  /*1690*/  ISETP.NE.AND P0, PT, R16, R19, PT ;  /* 0x000000131000720c */ /* 0x000fda0003f05270 */
[----:B------:R-:W-:Y:S05]  /*16a0*/  @P0 BRA `(.L_x_2472) ;  /* 0xfffffffc00ec0947 */ /* 0x000fea000383ffff */
.L_x_2471:
        /* <DEDUP_REMOVED lines=8> */
[----:B------:R-:W-:-:S04]  /*1730*/  LOP3.LUT R15, R48, 0x3, RZ, 0xc0, !PT ;  /* 0x00000003300f7812 */ /* 0x000fc800078ec0ff */
[----:B------:R-:W-:Y:S02]  /*1740*/  IADD3 R14, -R15, R48, RZ ;  /* 0x000000300f0e7210 */ /* 0x000fe40007ffe1ff */
[----:B------:R-:W-:Y:S02]  /*1750*/  MOV R15, RZ ;  /* 0x000000ff000f7202 */ /* 0x000fe40000000f00 */
[----:B------:R-:W-:-:S13]  /*1760*/  ISETP.GT.AND P0, PT, R14, RZ, PT ;  /* 0x000000ff0e00720c */ /* 0x000fda0003f04270 */
[----:B------:R-:W-:Y:S05]  /*1770*/  @!P0 BRA `(.L_x_2474) ;  /* 0x0000000800d88947 */ /* 0x000fea0003800000 */
[----:B------:R-:W-:Y:S02]  /*1780*/  ISETP.GT.AND P6, PT, R14, 0xc, PT ;  /* 0x0000000c0e00780c */ /* 0x000fe40003fc4270 */
[----:B------:R-:W-:-:S11]  /*1790*/  PLOP3.LUT P0, PT, PT, PT, PT, 0x80, 0x0 ;  /* 0x000000000000781c */ /* 0x000fd60003f0f070 */
[----:B------:R-:W-:Y:S05]  /*17a0*/  @!P6 BRA `(.L_x_2475) ;  /* 0x0000000400d0e947 */ /* 0x000fea0003800000 */
[----:B------:R-:W-:-:S13]  /*17b0*/  PLOP3.LUT P0, PT, PT, PT, PT, 0x8, 0x0 ;  /* 0x000000000000781c */ /* 0x000fda0003f0e170 */
.L_x_2476:
        /* <DEDUP_REMOVED lines=115> */
.L_x_2475:
[----:B------:R-:W-:-:S13]  /*1ef0*/  ISETP.GT.AND P6, PT, R14, 0x4, PT ;  /* 0x000000040e00780c */ /* 0x000fda0003fc4270 */
[----:B------:R-:W-:Y:S05]  /*1f00*/  @!P6 BRA `(.L_x_2477) ;  /* 0x0000000000ece947 */ /* 0x000fea0003800000 */
[C---:B------:R-:W-:Y:S02]  /*1f10*/  IADD3 R19, R15.reuse, 0x1, RZ ;  /* 0x000000010f137810 */ /* 0x040fe40007ffe0ff */
[----:B------:R-:W-:Y:S02]  /*1f20*/  ISETP.EQ.OR P0, PT, R15, UR9, P5 ;  /* 0x000000090f007c0c */ /* 0x000fe4000af02670 */
[----:B------:R-:W-:-:S11]  /*1f30*/  ISETP.EQ.OR P6, PT, R19, UR9, P5 ;  /* 0x0000000913007c0c */ /* 0x000fd6000afc2670 */
[--C-:B------:R-:W-:Y:S02]  /*1f40*/  @!P0 IMAD R17, R15, R12, R13.reuse ;  /* 0x0000000c0f118224 */ /* 0x100fe400078e020d */
[----:B------:R-:W-:Y:S02]  /*1f50*/  @!P6 IMAD R19, R12, R19, R13 ;  /* 0x000000130c13e224 */ /* 0x000fe400078e020d */
[----:B------:R-:W-:-:S04]  /*1f60*/  @!P0 IMAD.WIDE.U32 R16, R17, 0x8, R20 ;  /* 0x0000000811108825 */ /* 0x000fc800078e0014 */
[----:B------:R-:W-:Y:S02]  /*1f70*/  @!P6 IMAD.WIDE.U32 R18, R19, 0x8, R20 ;  /* 0x000000081312e825 */ /* 0x000fe400078e0014 */
[----:B------:R-:W2:Y:S04]  /*1f80*/  @!P0 LDG.E.64 R16, desc[UR10][R16.64] ;  /* 0x0000000a10108981 */ /* 0x000ea8000c1e1b00 */
[----:B------:R-:W3:Y:S01]  /*1f90*/  @!P6 LDG.E.64 R18, desc[UR10][R18.64] ;  /* 0x0000000a1212e981 */ /* 0x000ee2000c1e1b00 */
[C---:B------:R-:W-:Y:S02]  /*1fa0*/  IADD3 R23, R15.reuse, 0x2, RZ ;  /* 0x000000020f177810 */ /* 0x040fe40007ffe0ff */
[----:B------:R-:W-:Y:S01]  /*1fb0*/  IADD3 R25, R15, 0x3, RZ ;  /* 0x000000030f197810 */ /* 0x000fe20007ffe0ff */
[----:B--2---:R-:W-:Y:S01]  /*1fc0*/  @!P0 FADD.FTZ R32, R32, R16 ;  /* 0x0000001020208221 */ /* 0x004fe20000010000 */
[----:B------:R-:W-:Y:S01]  /*1fd0*/  @!P0 FADD.FTZ R33, R33, R17 ;  /* 0x0000001121218221 */ /* 0x000fe20000010000 */
[----:B------:R-:W-:-:S02]  /*1fe0*/  ISETP.EQ.OR P0, PT, R23, UR9, P5 ;  /* 0x0000000917007c0c */ /* 0x000fc4000af02670 */
[----:B---3--:R-:W-:Y:S01]  /*1ff0*/  @!P6 FADD.FTZ R32, R32, R18 ;  /* 0x000000122020e221 */ /* 0x008fe20000010000 */
[----:B------:R-:W-:Y:S01]  /*2000*/  @!P6 FADD.FTZ R33, R33, R19 ;  /* 0x000000132121e221 */ /* 0x000fe20000010000 */
[----:B------:R-:W-:-:S09]  /*2010*/  ISETP.EQ.OR P6, PT, R25, UR9, P5 ;  /* 0x0000000919007c0c */ /* 0x000fd2000afc2670 */
[----:B------:R-:W-:-:S04]  /*2020*/  @!P0 IMAD R23, R12, R23, R13 ;  /* 0x000000170c178224 */ /* 0x000fc800078e020d */
[----:B------:R-:W-:Y:S02]  /*2030*/  @!P6 IMAD R25, R12, R25, R13 ;  /* 0x000000190c19e224 */ /* 0x000fe400078e020d */
        /* <DEDUP_REMOVED lines=40> */
.L_x_2477:
[----:B------:R-:W-:-:S13]  /*22c0*/  ISETP.NE.OR P0, PT, R14, RZ, P0 ;  /* 0x000000ff0e00720c */ /* 0x000fda0000705670 */
[----:B------:R-:W-:Y:S05]  /*22d0*/  @!P0 BRA `(.L_x_2473) ;  /* 0x00000000007c8947 */ /* 0x000fea0003800000 */
.L_x_2474:
        /* <DEDUP_REMOVED lines=31> */
.L_x_2473:
        /* <DEDUP_REMOVED lines=11> */
.L_x_2479:
[----:B------:R-:W-:Y:S05]  /*2580*/  BSYNC B0 ;  /* 0x0000000000007941 */ /* 0x000fea0003800000 */
.L_x_2478:
        /* <DEDUP_REMOVED lines=16> */
.L_x_2470:
[----:B------:R-:W-:Y:S01]  /*2690*/  ULDC.64 UR14, c[0x0][0x218] ;  /* 0x00008600000e7ab9 */ /* 0x000fe20000000a00 */
[----:B------:R-:W-:Y:S01]  /*26a0*/  LOP3.LUT P0, RZ, R0, UR9, RZ, 0xfc, !PT ;  /* 0x0000000900ff7c12 */ /* 0x000fe2000f80fcff */
[----:B------:R-:W1:Y:S01]  /*26b0*/  S2UR UR8, SR_CgaCtaId ;  /* 0x00000000000879c3 */ /* 0x000e620000008800 */
[----:B------:R-:W-:Y:S01]  /*26c0*/  ISETP.EQ.U32.AND P6, PT, RZ, UR14, PT ;  /* 0x0000000eff007c0c */ /* 0x000fe2000bfc2070 */
[----:B------:R-:W-:Y:S01]  /*26d0*/  UMOV UR7, 0x400 ;  /* 0x0000040000077882 */ /* 0x000fe20000000000 */
[----:B0-----:R-:W-:Y:S02]  /*26e0*/  MOV R17, UR6 ;  /* 0x0000000600117c02 */ /* 0x001fe40008000f00 */
[----:B------:R-:W-:Y:S02]  /*26f0*/  ISETP.EQ.OR.EX P0, PT, RZ, UR15, P0, P6 ;  /* 0x0000000fff007c0c */ /* 0x000fe40008702760 */
[----:B------:R-:W-:Y:S01]  /*2700*/  IADD3 R39, R6, R39, RZ ;  /* 0x0000002706277210 */ /* 0x000fe20007ffe0ff */
[----:B------:R-:W0:Y:S08]  /*2710*/  LDC.64 R14, c[0x0][0x228] ;  /* 0x00008a00ff0e7b82 */ /* 0x000e300000000a00 */
        /* <DEDUP_REMOVED lines=11> */
[----:B------:R-:W-:Y:S01]  /*27d0*/  BAR.SYNC.DEFER_BLOCKING 0x0 ;  /* 0x0000000000007b1d */ /* 0x000fe20000010000 */
[----:B------:R-:W-:Y:S01]  /*27e0*/  ISETP.NE.AND P6, PT, RZ, UR12, PT ;  /* 0x0000000cff007c0c */ /* 0x000fe2000bfc5270 */
[----:B------:R-:W-:-:S06]  /*27f0*/  HADD2.F32 R25, -RZ, R42.H1_H1 ;  /* 0x3000002aff197230 */ /* 0x000fcc0000004100 */
[----:B0-----:R-:W0:Y:S01]  /*2800*/  LDC R21, c[0x0][0x294] ;  /* 0x0000a500ff157b82 */ /* 0x001e220000000800 */
[----:B------:R1:W2:Y:S04]  /*2810*/  LDG.E.64 R12, desc[UR10][R22.64] ;  /* 0x0000000a160c7981 */ /* 0x0002a8000c1e1b00 */
[----:B------:R-:W2:Y:S01]  /*2820*/  LDG.E.64 R14, desc[UR10][R14.64] ;  /* 0x0000000a0e0e7981 */ /* 0x000ea2000c1e1b00 */
[----:B------:R-:W-:-:S03]  /*2830*/  IMAD.WIDE.U32 R18, R0, -0x77777777, RZ ;  /* 0x8888888900127825 */ /* 0x000fc600078e00ff */
[----:B------:R-:W3:Y:S01]  /*2840*/  LDS.64 R16, [UR7+0x90] ;  /* 0x00009007ff107984 */ /* 0x000ee20008000a00 */
[----:B------:R-:W-:Y:S01]  /*2850*/  HADD2.F32 R27, -RZ, R40.H0_H0 ;  /* 0x20000028ff1b7230 */ /* 0x000fe20000004100 */
[----:B------:R-:W-:Y:S01]  /*2860*/  SHF.R.U32.HI R20, RZ, 0x3, R19 ;  /* 0x00000003ff147819 */ /* 0x000fe20000011613 */
[----:B-1----:R-:W-:Y:S02]  /*2870*/  HADD2.F32 R23, -RZ, R42.H0_H0 ;  /* 0x2000002aff177230 */ /* 0x002fe40000004100 */
[----:B------:R-:W-:Y:S02]  /*2880*/  HADD2.F32 R29, -RZ, R40.H1_H1 ;  /* 0x30000028ff1d7230 */ /* 0x000fe40000004100 */
[----:B---3--:R-:W-:-:S04]  /*2890*/  FMUL.FTZ R16, R16, UR8 ;  /* 0x0000000810107c20 */ /* 0x008fc80008410000 */
[----:B------:R-:W-:Y:S01]  /*28a0*/  FMUL.FTZ R24, R16, R16 ;  /* 0x0000001010187220 */ /* 0x000fe20000410000 */
[--C-:B------:R-:W-:Y:S01]  /*28b0*/  FADD.FTZ R18, R23, -R16.reuse ;  /* 0x8000001017127221 */ /* 0x100fe20000010000 */
[--C-:B------:R-:W-:Y:S01]  /*28c0*/  FADD.FTZ R22, R25, -R16.reuse ;  /* 0x8000001019167221 */ /* 0x100fe20000010000 */
[----:B------:R-:W-:Y:S01]  /*28d0*/  FADD.FTZ R26, R27, -R16 ;  /* 0x800000101b1a7221 */ /* 0x000fe20000010000 */
[----:B------:R-:W-:Y:S01]  /*28e0*/  FFMA.FTZ R17, R17, UR8, -R24 ;  /* 0x0000000811117c23 */ /* 0x000fe20008010818 */
[----:B------:R-:W-:-:S04]  /*28f0*/  FADD.FTZ R27, R29, -R16 ;  /* 0x800000101d1b7221 */ /* 0x000fc80000010000 */
[----:B------:R-:W-:-:S13]  /*2900*/  FSETP.GTU.FTZ.AND P0, PT, R17, RZ, PT ;  /* 0x000000ff1100720b */ /* 0x000fda0003f1c000 */
[----:B------:R-:W-:Y:S01]  /*2910*/  VOTEU.ANY UP0, P0 ;  /* 0x00000000003f7886 */ /* 0x000fe20000000100 */
[----:B------:R-:W-:-:S04]  /*2920*/  PLOP3.LUT P0, PT, PT, PT, UP0, 0x80, 0x0 ;  /* 0x000000000000781c */ /* 0x000fc80003f0f008 */
[----:B------:R-:W-:-:S09]  /*2930*/  @UP0 ULDC UR7, c[0x0][0x238] ;  /* 0x00008e0000070ab9 */ /* 0x000fd20000000800 */
[----:B------:R-:W-:Y:S01]  /*2940*/  @P0 FADD.FTZ R17, R17, UR7 ;  /* 0x0000000711110e21 */ /* 0x000fe20008010000 */
[----:B------:R-:W-:-:S05]  /*2950*/  UMOV UR7, 0x3f800000 ;  /* 0x3f80000000077882 */ /* 0x000fca0000000000 */
[----:B------:R-:W1:Y:S02]  /*2960*/  @P0 MUFU.RSQ R17, R17 ;  /* 0x0000001100110308 */ /* 0x000e640000001400 */
[----:B-1----:R-:W-:-:S13]  /*2970*/  @P0 R2UR UR8, R17 ;  /* 0x00000000110802ca */ /* 0x002fda00000e0000 */
[----:B------:R-:W-:Y:S02]  /*2980*/  @UP0 UMOV UR7, UR8 ;  /* 0x0000000800070c82 */ /* 0x000fe40008000000 */
[----:B------:R-:W-:Y:S01]  /*2990*/  FMUL.FTZ R17, R18, UR7 ;  /* 0x0000000712117c20 */ /* 0x000fe20008410000 */
[----:B------:R-:W-:-:S03]  /*29a0*/  FMUL.FTZ R22, R22, UR7 ;  /* 0x0000000716167c20 */ /* 0x000fc60008410000 */
[----:B--2---:R-:W-:Y:S01]  /*29b0*/  FFMA.FTZ R17, R12, R17, R14 ;  /* 0x000000110c117223 */ /* 0x004fe2000001000e */
[----:B------:R-:W-:Y:S01]  /*29c0*/  FFMA.FTZ R24, R13, R22, R15 ;  /* 0x000000160d187223 */ /* 0x000fe2000001000f */
[----:B0-----:R-:W-:Y:S06]  /*29d0*/  @!P6 BRA `(.L_x_2480) ;  /* 0x000000000028e947 */ /* 0x001fec0003800000 */
        /* <DEDUP_REMOVED lines=10> */
.L_x_2480:
        /* <DEDUP_REMOVED lines=14> */
.L_x_2482:
[----:B------:R-:W-:Y:S05]  /*2b60*/  BSYNC B0 ;  /* 0x0000000000007941 */ /* 0x000fea0003800000 */
.L_x_2481:
[----:B0-----:R-:W-:Y:S01]  /*2b70*/  FMUL.FTZ R17, R26, UR7 ;  /* 0x000000071a117c20 */ /* 0x001fe20008410000 */
[----:B------:R-:W-:Y:S01]  /*2b80*/  FMUL.FTZ R18, R27, UR7 ;  /* 0x000000071b127c20 */ /* 0x000fe20008410000 */
[--C-:B------:R-:W-:Y:S02]  /*2b90*/  HADD2.F32 R27, -RZ, R43.reuse.H0_H0 ;  /* 0x2000002bff1b7230 */ /* 0x100fe40000004100 */
[----:B------:R-:W-:Y:S02]  /*2ba0*/  HADD2.F32 R43, -RZ, R43.H1_H1 ;  /* 0x3000002bff2b7230 */ /* 0x000fe40000004100 */
        /* <DEDUP_REMOVED lines=13> */
.L_x_2483:
        /* <DEDUP_REMOVED lines=14> */
.L_x_2485:
[----:B------:R-:W-:Y:S05]  /*2d60*/  BSYNC B0 ;  /* 0x0000000000007941 */ /* 0x000fea0003800000 */
.L_x_2484:
[--C-:B0-----:R-:W-:Y:S01]  /*2d70*/  FADD.FTZ R17, R27, -R16.reuse ;  /* 0x800000101b117221 */ /* 0x101fe20000010000 */
[----:B------:R-:W-:Y:S01]  /*2d80*/  FADD.FTZ R18, R43, -R16 ;  /* 0x800000102b127221 */ /* 0x000fe20000010000 */
[--C-:B------:R-:W-:Y:S02]  /*2d90*/  HADD2.F32 R19, -RZ, R44.reuse.H0_H0 ;  /* 0x2000002cff137230 */ /* 0x100fe40000004100 */
[----:B------:R-:W-:Y:S02]  /*2da0*/  HADD2.F32 R27, -RZ, R44.H1_H1 ;  /* 0x3000002cff1b7230 */ /* 0x000fe40000004100 */
[----:B------:R-:W-:Y:S01]  /*2db0*/  FMUL.FTZ R17, R17, UR7 ;  /* 0x0000000711117c20 */ /* 0x000fe20008410000 */
[----:B------:R-:W-:Y:S01]  /*2dc0*/  FMUL.FTZ R18, R18, UR7 ;  /* 0x0000000712127c20 */ /* 0x000fe20008410000 */
[----:B------:R-:W-:Y:S02]  /*2dd0*/  IMAD R21, R21, UR9, R20 ;  /* 0x0000000915157c24 */ /* 0x000fe4000f8e0214 */
[--C-:B------:R-:W-:Y:S01]  /*2de0*/  FADD.FTZ R26, R19, -R16.reuse ;  /* 0x80000010131a7221 */ /* 0x100fe20000010000 */
[----:B------:R-:W-:Y:S01]  /*2df0*/  FADD.FTZ R27, R27, -R16 ;  /* 0x800000101b1b7221 */ /* 0x000fe20000010000 */
        /* <DEDUP_REMOVED lines=13> */
.L_x_2486:
        /* <DEDUP_REMOVED lines=14> */
.L_x_2488:
[----:B------:R-:W-:Y:S05]  /*2fb0*/  BSYNC B0 ;  /* 0x0000000000007941 */ /* 0x000fea0003800000 */
.L_x_2487:
[----:B------:R-:W-:Y:S01]  /*2fc0*/  FMUL.FTZ R19, R26, UR7 ;  /* 0x000000071a137c20 */ /* 0x000fe20008410000 */
[----:B------:R-:W-:Y:S01]  /*2fd0*/  FMUL.FTZ R18, R27, UR7 ;  /* 0x000000071b127c20 */ /* 0x000fe20008410000 */
[----:B------:R-:W-:Y:S01]  /*2fe0*/  HADD2.F32 R27, -RZ, R38.H0_H0 ;  /* 0x20000026ff1b7230 */ /* 0x000fe20000004100 */
[----:B0-----:R-:W-:Y:S01]  /*2ff0*/  IADD3 R17, R21, 0x80, RZ ;  /* 0x0000008015117810 */ /* 0x001fe20007ffe0ff */
        /* <DEDUP_REMOVED lines=13> */
.L_x_2489:
        /* <DEDUP_REMOVED lines=14> */
.L_x_2491:
[----:B------:R-:W-:Y:S05]  /*31b0*/  BSYNC B0 ;  /* 0x0000000000007941 */ /* 0x000fea0003800000 */
.L_x_2490:
[----:B------:R-:W-:Y:S01]  /*31c0*/  HADD2.F32 R23, -RZ, R38.H1_H1 ;  /* 0x30000026ff177230 */ /* 0x000fe20000004100 */
[----:B0-----:R-:W-:Y:S01]  /*31d0*/  IADD3 R18, R21, 0xa0, RZ ;  /* 0x000000a015127810 */ /* 0x001fe20007ffe0ff */
[----:B------:R-:W-:Y:S01]  /*31e0*/  ULDC.64 UR14, c[0x0][0x278] ;  /* 0x00009e00000e7ab9 */ /* 0x000fe20000000a00 */
[----:B------:R-:W-:Y:S01]  /*31f0*/  SHF.R.S32.HI R30, RZ, 0x1f, R17 ;  /* 0x0000001fff1e7819 */ /* 0x000fe20000011411 */
[--C-:B------:R-:W-:Y:S01]  /*3200*/  FADD.FTZ R20, R27, -R16.reuse ;  /* 0x800000101b147221 */ /* 0x100fe20000010000 */
[----:B------:R-:W-:Y:S01]  /*3210*/  ISETP.GE.U32.AND P5, PT, R17, UR14, PT ;  /* 0x0000000e11007c0c */ /* 0x000fe2000bfa6070 */
[----:B------:R-:W-:Y:S01]  /*3220*/  FADD.FTZ R22, R23, -R16 ;  /* 0x8000001017167221 */ /* 0x000fe20000010000 */
[----:B------:R-:W-:Y:S01]  /*3230*/  ISETP.GE.U32.AND P0, PT, R18, UR14, PT ;  /* 0x0000000e12007c0c */ /* 0x000fe2000bf06070 */
[--C-:B------:R-:W-:Y:S01]  /*3240*/  HADD2.F32 R25, -RZ, R45.reuse.H0_H0 ;  /* 0x2000002dff197230 */ /* 0x100fe20000004100 */
[----:B------:R-:W-:Y:S01]  /*3250*/  SHF.R.S32.HI R19, RZ, 0x1f, R18 ;  /* 0x0000001fff137819 */ /* 0x000fe20000011412 */
[----:B------:R-:W-:Y:S01]  /*3260*/  HADD2.F32 R29, -RZ, R45.H1_H1 ;  /* 0x3000002dff1d7230 */ /* 0x000fe20000004100 */
[----:B------:R-:W-:Y:S01]  /*3270*/  ISETP.GE.AND.EX P5, PT, R30, UR15, PT, P5 ;  /* 0x0000000f1e007c0c */ /* 0x000fe2000bfa6350 */
[----:B------:R-:W-:Y:S01]  /*3280*/  FMUL.FTZ R23, R20, UR7 ;  /* 0x0000000714177c20 */ /* 0x000fe20008410000 */
[----:B------:R-:W-:Y:S01]  /*3290*/  ISETP.GE.AND.EX P0, PT, R19, UR15, PT, P0 ;  /* 0x0000000f13007c0c */ /* 0x000fe2000bf06300 */
[----:B------:R-:W-:Y:S01]  /*32a0*/  FMUL.FTZ R22, R22, UR7 ;  /* 0x0000000716167c20 */ /* 0x000fe20008410000 */
[C---:B------:R-:W-:Y:S01]  /*32b0*/  ISETP.LT.U32.AND P5, PT, R0.reuse, 0x1e0, !P5 ;  /* 0x000001e00000780c */ /* 0x040fe20006fa1070 */
[--C-:B------:R-:W-:Y:S01]  /*32c0*/  FADD.FTZ R28, R25, -R16.reuse ;  /* 0x80000010191c7221 */ /* 0x100fe20000010000 */
[----:B------:R-:W-:Y:S01]  /*32d0*/  ISETP.LT.U32.AND P0, PT, R0, 0x1e0, !P0 ;  /* 0x000001e00000780c */ /* 0x000fe20004701070 */
[----:B------:R-:W-:Y:S01]  /*32e0*/  FADD.FTZ R29, R29, -R16 ;  /* 0x800000101d1d7221 */ /* 0x000fe20000010000 */
[----:B------:R-:W-:Y:S01]  /*32f0*/  FFMA.FTZ R20, R12, R23, R14 ;  /* 0x000000170c147223 */ /* 0x000fe2000001000e */
[----:B------:R-:W-:Y:S01]  /*3300*/  FFMA.FTZ R27, R13, R22, R15 ;  /* 0x000000160d1b7223 */ /* 0x000fe2000001000f */
[----:B------:R-:W-:Y:S09]  /*3310*/  @!P6 BRA `(.L_x_2492) ;  /* 0x000000000028e947 */ /* 0x000ff20003800000 */
        /* <DEDUP_REMOVED lines=10> */
.L_x_2492:
[----:B------:R-:W-:Y:S04]  /*33c0*/  BSSY B0, `(.L_x_2493) ;  /* 0x000000e000007945 */ /* 0x000fe80003800000 */
[----:B------:R-:W-:Y:S05]  /*33d0*/  @!P5 BRA `(.L_x_2494) ;  /* 0x000000000030d947 */ /* 0x000fea0003800000 */
        /* <DEDUP_REMOVED lines=12> */
.L_x_2494:
[----:B------:R-:W-:Y:S05]  /*34a0*/  BSYNC B0 ;  /* 0x0000000000007941 */ /* 0x000fea0003800000 */
.L_x_2493:
[----:B------:R-:W-:Y:S01]  /*34b0*/  FMUL.FTZ R23, R28, UR7 ;  /* 0x000000071c177c20 */ /* 0x000fe20008410000 */
[----:B------:R-:W-:Y:S01]  /*34c0*/  FMUL.FTZ R20, R29, UR7 ;  /* 0x000000071d147c20 */ /* 0x000fe20008410000 */
[----:B------:R-:W-:Y:S01]  /*34d0*/  HADD2.F32 R29, -RZ, R46.H0_H0 ;  /* 0x2000002eff1d7230 */ /* 0x000fe20000004100 */
[----:B------:R-:W-:Y:S01]  /*34e0*/  IADD3 R17, R21, 0xc0, RZ ;  /* 0x000000c015117810 */ /* 0x000fe20007ffe0ff */
[----:B0-----:R-:W-:Y:S01]  /*34f0*/  FFMA.FTZ R24, R12, R23, R14 ;  /* 0x000000170c187223 */ /* 0x001fe2000001000e */
        /* <DEDUP_REMOVED lines=12> */
.L_x_2495:
        /* <DEDUP_REMOVED lines=14> */
.L_x_2497:
[----:B------:R-:W-:Y:S05]  /*36a0*/  BSYNC B0 ;  /* 0x0000000000007941 */ /* 0x000fea0003800000 */
.L_x_2496:
[----:B0-----:R-:W-:Y:S02]  /*36b0*/  HADD2.F32 R19, -RZ, R46.H1_H1 ;  /* 0x3000002eff137230 */ /* 0x001fe40000004100 */
[--C-:B------:R-:W-:Y:S01]  /*36c0*/  FADD.FTZ R18, R29, -R16.reuse ;  /* 0x800000101d127221 */ /* 0x100fe20000010000 */
[--C-:B------:R-:W-:Y:S01]  /*36d0*/  HADD2.F32 R23, -RZ, R47.reuse.H0_H0 ;  /* 0x2000002fff177230 */ /* 0x100fe20000004100 */
[----:B------:R-:W-:Y:S01]  /*36e0*/  ISETP.GE.U32.AND P5, PT, R10, UR14, PT ;  /* 0x0000000e0a007c0c */ /* 0x000fe2000bfa6070 */
[----:B------:R-:W-:Y:S02]  /*36f0*/  HADD2.F32 R47, -RZ, R47.H1_H1 ;  /* 0x3000002fff2f7230 */ /* 0x000fe40000004100 */
[--C-:B------:R-:W-:Y:S01]  /*3700*/  FADD.FTZ R20, R19, -R16.reuse ;  /* 0x8000001013147221 */ /* 0x100fe20000010000 */
[----:B------:R-:W-:Y:S01]  /*3710*/  ISETP.GE.U32.AND P0, PT, R17, UR14, PT ;  /* 0x0000000e11007c0c */ /* 0x000fe2000bf06070 */
[--C-:B------:R-:W-:Y:S01]  /*3720*/  FADD.FTZ R22, R23, -R16.reuse ;  /* 0x8000001017167221 */ /* 0x100fe20000010000 */
[----:B------:R-:W-:Y:S01]  /*3730*/  SHF.R.S32.HI R24, RZ, 0x1f, R17 ;  /* 0x0000001fff187819 */ /* 0x000fe20000011411 */
[----:B------:R-:W-:Y:S01]  /*3740*/  FADD.FTZ R16, R47, -R16 ;  /* 0x800000102f107221 */ /* 0x000fe20000010000 */
[----:B------:R-:W-:Y:S01]  /*3750*/  FMUL.FTZ R19, R18, UR7 ;  /* 0x0000000712137c20 */ /* 0x000fe20008410000 */
[----:B------:R-:W-:Y:S01]  /*3760*/  ISETP.GE.AND.EX P5, PT, R41, UR15, PT, P5 ;  /* 0x0000000f29007c0c */ /* 0x000fe2000bfa6350 */
[----:B------:R-:W-:Y:S01]  /*3770*/  FMUL.FTZ R23, R22, UR7 ;  /* 0x0000000716177c20 */ /* 0x000fe20008410000 */
[----:B------:R-:W-:Y:S01]  /*3780*/  FMUL.FTZ R18, R16, UR7 ;  /* 0x0000000710127c20 */ /* 0x000fe20008410000 */
[----:B------:R-:W-:Y:S01]  /*3790*/  ISETP.GE.AND.EX P0, PT, R24, UR15, PT, P0 ;  /* 0x0000000f18007c0c */ /* 0x000fe2000bf06300 */
[----:B------:R-:W-:Y:S01]  /*37a0*/  FMUL.FTZ R20, R20, UR7 ;  /* 0x0000000714147c20 */ /* 0x000fe20008410000 */
        /* <DEDUP_REMOVED lines=17> */
.L_x_2498:
        /* <DEDUP_REMOVED lines=14> */
.L_x_2500:
[----:B------:R-:W-:Y:S05]  /*39a0*/  BSYNC B0 ;  /* 0x0000000000007941 */ /* 0x000fea0003800000 */
.L_x_2499:
        /* <DEDUP_REMOVED lines=11> */
.L_x_2501:
[----:B------:R-:W-:Y:S04]  /*3a60*/  BSSY B0, `(.L_x_2502) ;  /* 0x000000d000007945 */ /* 0x000fe80003800000 */
[----:B------:R-:W-:Y:S05]  /*3a70*/  @P5 BRA `(.L_x_2503) ;  /* 0x00000000002c5947 */ /* 0x000fea0003800000 */
[----:B------:R-:W-:Y:S01]  /*3a80*/  ULDC.64 UR14, c[0x0][0x270] ;  /* 0x00009c00000e7ab9 */ /* 0x000fe20000000a00 */
[----:B------:R-:W-:Y:S01]  /*3a90*/  MOV R51, R53 ;  /* 0x0000003500337202 */ /* 0x000fe20000000f00 */
[----:B------:R-:W-:Y:S01]  /*3aa0*/  IMAD R41, R41, UR14, RZ ;  /* 0x0000000e29297c24 */ /* 0x000fe2000f8e02ff */
[----:B------:R-:W-:Y:S01]  /*3ab0*/  F2FP.F16.F32.PACK_AB R19, R19, R12 ;  /* 0x0000000c1313723e */ /* 0x000fe200000000ff */
[----:B------:R-:W-:-:S04]  /*3ac0*/  IMAD.WIDE.U32 R50, R10, UR14, R50 ;  /* 0x0000000e0a327c25 */ /* 0x000fc8000f8e0032 */
[----:B------:R-:W-:Y:S01]  /*3ad0*/  IMAD R41, R10, UR15, R41 ;  /* 0x0000000f0a297c24 */ /* 0x000fe2000f8e0229 */
[----:B------:R-:W-:Y:S02]  /*3ae0*/  ULDC.64 UR14, c[0x0][0x210] ;  /* 0x00008400000e7ab9 */ /* 0x000fe40000000a00 */
[----:B0-----:R-:W-:Y:S02]  /*3af0*/  LEA R14, P0, R50, UR14, 0x1 ;  /* 0x0000000e320e7c11 */ /* 0x001fe4000f8008ff */
[----:B------:R-:W-:-:S04]  /*3b00*/  IADD3 R41, R51, R41, RZ ;  /* 0x0000002933297210 */ /* 0x000fc80007ffe0ff */
[----:B------:R-:W-:-:S05]  /*3b10*/  LEA.HI.X R15, R50, UR15, R41, 0x1, P0 ;  /* 0x0000000f320f7c11 */ /* 0x000fca00080f0c29 */
[----:B------:R1:W-:Y:S02]  /*3b20*/  STG.E desc[UR10][R14.64], R19 ;  /* 0x000000130e007986 */ /* 0x0003e4000c10190a */
.L_x_2503:
[----:B------:R-:W-:Y:S05]  /*3b30*/  BSYNC B0 ;  /* 0x0000000000007941 */ /* 0x000fea0003800000 */
.L_x_2502:
[----:B------:R-:W-:Y:S01]  /*3b40*/  ULDC UR7, c[0x0][0x10] ;  /* 0x0000040000077ab9 */ /* 0x000fe20000000800 */
[----:B------:R-:W-:Y:S02]  /*3b50*/  UIADD3 UR4, UR4, 0x1, URZ ;  /* 0x0000000104047890 */ /* 0x000fe4000fffe03f */
[----:B------:R-:W-:-:S04]  /*3b60*/  UIADD3 UR6, UR7, UR6, URZ ;  /* 0x0000000607067290 */ /* 0x000fc8000fffe03f */
[----:B------:R-:W-:-:S06]  /*3b70*/  UISETP.GE.AND UP0, UPT, UR6, UR5, UPT ;  /* 0x000000050600728c */ /* 0x000fcc000bf06270 */
[----:B------:R-:W-:-:S13]  /*3b80*/  PLOP3.LUT P0, PT, PT, PT, UP0, 0x80, 0x0 ;  /* 0x000000000000781c */ /* 0x000fda0003f0f008 */
[----:B------:R-:W-:Y:S05]  /*3b90*/  @!P0 BRA `(.L_x_2504) ;  /* 0xffffffc400d08947 */ /* 0x000fea000383ffff */
[----:B------:R-:W-:Y:S05]  /*3ba0*/  EXIT ;  /* 0x000000000000794d */ /* 0x000fea0003800000 */
.L_x_2505:
        /* <DEDUP_REMOVED lines=13> */
.L_x_3301:


//--------------------- .text._Z35group_norm_nhwc_fwd_one_pass_kernelI11Fp16IOFp32WLi512ELi30ELi480EEv26Group_norm_nhwc_fwd_params --------------------------
	.section	.text._Z35group_norm_nhwc_fwd_one_pass_kernelI11Fp16IOFp32WLi512ELi30ELi480EEv26Group_norm_nhwc_fwd_params,"ax",@progbits
	.align	128
        .global         _Z35group_norm_nhwc_fwd_one_pass_kernelI11Fp16IOFp32WLi512ELi30ELi480EEv26Group_norm_nhwc_fwd_params
        .type           _Z35group_norm_nhwc_fwd_one_pass_kernelI11Fp16IOFp32WLi512ELi30ELi480EEv26Group_norm_nhwc_fwd_params,@function
        .size           _Z35group_norm_nhwc_fwd_one_pass_kernelI11Fp16IOFp32WLi512ELi30ELi480EEv26Group_norm_nhwc_fwd_params,(.L_x_3302 - _Z35group_norm_nhwc_fwd_one_pass_kernelI11Fp16IOFp32WLi512ELi30ELi480EEv26Group_norm_nhwc_fwd_params)
        .other          _Z35group_norm_nhwc_fwd_one_pass_kernelI11Fp16IOFp32WLi512ELi30ELi480EEv26Group_norm_nhwc_fwd_params,@"STO_CUDA_ENTRY STV_DEFAULT"
_Z35group_norm_nhwc_fwd_one_pass_kernelI11Fp16IOFp32WLi512ELi30ELi480EEv26Group_norm_nhwc_fwd_params:
.text._Z35group_norm_nhwc_fwd_one_pass_kernelI11Fp16IOFp32WLi512ELi30ELi480EEv26Group_norm_nhwc_fwd_params:
        /* <DEDUP_REMOVED lines=17> */
[----:B------:R-:W-:Y:S01]  /*0110*/  SHF.R.U32.HI R2, RZ, 0x3, R5 ;  /* 0x00000003ff027819 */ /* 0x000fe20000011605 */
[----:B------:R-:W0:Y:S01]  /*0120*/  S2R R4, SR_LANEID ;  /* 0x0000000000047919 */ /* 0x000e220000000000 */
[----:B------:R-:W-:Y:S01]  /*0130*/  LEA.HI R0, R0, R3, RZ, 0x5 ;  /* 0x0000000300007211 */ /* 0x000fe200078f28ff */
[----:B--2---:R-:W-:Y:S02]  /*0140*/  ULEA UR5, UR6, UR5, 0x18 ;  /* 0x0000000506057291 */ /* 0x004fe4000f8ec03f */
[----:B-1----:R-:W-:Y:S01]  /*0150*/  IMAD R5, R7, UR7, R2 ;  /* 0x0000000707057c24 */ /* 0x002fe2000f8e0202 */
[----:B------:R-:W-:Y:S01]  /*0160*/  SHF.R.S32.HI R0, RZ, 0x5, R0 ;  /* 0x00000005ff007819 */ /* 0x000fe20000011400 */
[----:B------:R-:W-:-:S03]  /*0170*/  IMAD R39, R2, -0xf, R3 ;  /* 0xfffffff102277824 */ /* 0x000fc600078e0203 */
[C---:B------:R-:W-:Y:S02]  /*0180*/  ISETP.GE.U32.AND P0, PT, R5.reuse, UR8, PT ;  /* 0x0000000805007c0c */ /* 0x040fe4000bf06070 */
[----:B------:R-:W-:Y:S02]  /*0190*/  SHF.R.S32.HI R7, RZ, 0x1f, R5 ;  /* 0x0000001fff077819 */ /* 0x000fe40000011405 */
[----:B------:R-:W-:Y:S02]  /*01a0*/  IADD3 R9, R5, 0x20, RZ ;  /* 0x0000002005097810 */ /* 0x000fe40007ffe0ff */
[----:B------:R-:W-:Y:S01]  /*01b0*/  ISETP.GE.AND.EX P0, PT, R7, UR9, PT, P0 ;  /* 0x0000000907007c0c */ /* 0x000fe2000bf06300 */
[----:B------:R-:W-:Y:S01]  /*01c0*/  ULDC.64 UR8, c[0x0][0x208] ;  /* 0x0000820000087ab9 */ /* 0x000fe20000000a00 */
[----:B------:R-:W-:Y:S02]  /*01d0*/  SHF.L.U32 R39, R39, 0x1, RZ ;  /* 0x0000000127277819 */ /* 0x000fe400000006ff */
[----:B------:R-:W-:-:S02]  /*01e0*/  LEA R8, R0, UR5, 0x3 ;  /* 0x0000000500087c11 */ /* 0x000fc4000f8e18ff */
[C---:B------:R-:W-:Y:S02]  /*01f0*/  IADD3 R10, R5.reuse, 0x40, RZ ;  /* 0x00000040050a7810 */ /* 0x040fe40007ffe0ff */
[----:B------:R-:W-:Y:S02]  /*0200*/  IADD3 R11, R5, 0x60, RZ ;  /* 0x00000060050b7810 */ /* 0x000fe40007ffe0ff */
[----:B------:R-:W-:Y:S02]  /*0210*/  ISETP.LT.U32.AND P0, PT, R3, 0x1e0, !P0 ;  /* 0x000001e00300780c */ /* 0x000fe40004701070 */
[C---:B------:R-:W-:Y:S02]  /*0220*/  IADD3 R24, R5.reuse, 0x80, RZ ;  /* 0x0000008005187810 */ /* 0x040fe40007ffe0ff */
[C---:B------:R-:W-:Y:S02]  /*0230*/  IADD3 R25, R5.reuse, 0xa0, RZ ;  /* 0x000000a005197810 */ /* 0x040fe40007ffe0ff */
[----:B------:R-:W-:-:S02]  /*0240*/  IADD3 R26, R5, 0x180, RZ ;  /* 0x00000180051a7810 */ /* 0x000fc40007ffe0ff */
[C---:B------:R-:W-:Y:S02]  /*0250*/  IADD3 R27, R5.reuse, 0x1a0, RZ ;  /* 0x000001a0051b7810 */ /* 0x040fe40007ffe0ff */
[----:B------:R-:W-:Y:S02]  /*0260*/  IADD3 R28, R5, 0x1c0, RZ ;  /* 0x000001c0051c7810 */ /* 0x000fe40007ffe0ff */
[----:B0-----:R-:W-:-:S07]  /*0270*/  SHF.R.S32.HI R29, RZ, 0x1f, R9 ;  /* 0x0000001fff1d7819 */ /* 0x001fce0000011409 */
.L_x_2563:
[----:B0-----:R-:W0:Y:S01]  /*0280*/  LDC R19, c[0x0][0x288] ;  /* 0x0000a200ff137b82 */ /* 0x001e220000000800 */
[----:B------:R-:W-:Y:S01]  /*0290*/  ULDC.64 UR14, c[0x0][0x278] ;  /* 0x00009e00000e7ab9 */ /* 0x000fe20000000a00 */
[----:B------:R-:W-:Y:S01]  /*02a0*/  SHF.R.S32.HI R31, RZ, 0x1f, R10 ;  /* 0x0000001fff1f7819 */ /* 0x000fe2000001140a */
[----:B------:R-:W-:Y:S01]  /*02b0*/  ULDC.64 UR12, c[0x0][0x280] ;  /* 0x0000a000000c7ab9 */ /* 0x000fe20000000a00 */
[----:B------:R-:W-:Y:S02]  /*02c0*/  ISETP.GE.U32.AND P4, PT, R9, UR14, PT ;  /* 0x0000000e09007c0c */ /* 0x000fe4000bf86070 */
[----:B------:R-:W-:Y:S02]  /*02d0*/  ISETP.GE.U32.AND P6, PT, R10, UR14, PT ;  /* 0x0000000e0a007c0c */ /* 0x000fe4000bfc6070 */
[----:B------:R-:W-:Y:S01]  /*02e0*/  ISETP.GE.AND.EX P4, PT, R29, UR15, PT, P4 ;  /* 0x0000000f1d007c0c */ /* 0x000fe2000bf86340 */
[----:B------:R-:W1:Y:S01]  /*02f0*/  @P0 LDC.64 R44, c[0x0][0x220] ;  /* 0x00008800ff2c0b82 */ /* 0x000e620000000a00 */
[----:B------:R-:W-:-:S02]  /*0300*/  ISETP.GE.AND.EX P6, PT, R31, UR15, PT, P6 ;  /* 0x0000000f1f007c0c */ /* 0x000fc4000bfc6360 */
[----:B------:R-:W-:Y:S02]  /*0310*/  ISETP.LT.U32.AND P4, PT, R3, 0x1e0, !P4 ;  /* 0x000001e00300780c */ /* 0x000fe40006781070 */
[----:B------:R-:W-:Y:S02]  /*0320*/  SHF.R.S32.HI R33, RZ, 0x1f, R11 ;  /* 0x0000001fff217819 */ /* 0x000fe4000001140b */
[----:B------:R-:W-:Y:S02]  /*0330*/  ISETP.GE.U32.AND P5, PT, R11, UR14, PT ;  /* 0x0000000e0b007c0c */ /* 0x000fe4000bfa6070 */
[----:B------:R-:W-:Y:S02]  /*0340*/  ISETP.GT.U32.OR P6, PT, R3, 0x1df, P6 ;  /* 0x000001df0300780c */ /* 0x000fe400037c4470 */
[----:B------:R-:W-:Y:S02]  /*0350*/  ISETP.GE.AND.EX P5, PT, R33, UR15, PT, P5 ;  /* 0x0000000f21007c0c */ /* 0x000fe4000bfa6350 */
[----:B------:R-:W-:-:S02]  /*0360*/  SHF.R.S32.HI R35, RZ, 0x1f, R24 ;  /* 0x0000001fff237819 */ /* 0x000fc40000011418 */
[----:B0--3--:R-:W-:Y:S01]  /*0370*/  IABS R15, R19 ;  /* 0x00000013000f7213 */ /* 0x009fe20000000000 */
[----:B------:R-:W0:Y:S01]  /*0380*/  @P4 LDC.64 R50, c[0x0][0x220] ;  /* 0x00008800ff324b82 */ /* 0x000e220000000a00 */
[----:B------:R-:W-:Y:S02]  /*0390*/  ISETP.GT.U32.OR P5, PT, R3, 0x1df, P5 ;  /* 0x000001df0300780c */ /* 0x000fe40002fa4470 */
[----:B------:R-:W2:Y:S01]  /*03a0*/  I2F.RP R0, R15 ;  /* 0x0000000f00007306 */ /* 0x000ea20000209400 */
[----:B------:R-:W-:Y:S02]  /*03b0*/  SHF.R.S32.HI R37, RZ, 0x1f, R25 ;  /* 0x0000001fff257819 */ /* 0x000fe40000011419 */
[----:B------:R-:W-:-:S05]  /*03c0*/  MOV R30, RZ ;  /* 0x000000ff001e7202 */ /* 0x000fca0000000f00 */
[----:B--2---:R-:W2:Y:S02]  /*03d0*/  MUFU.RCP R0, R0 ;  /* 0x0000000000007308 */ /* 0x004ea40000001000 */
[----:B--2---:R-:W-:-:S06]  /*03e0*/  IADD3 R12, R0, 0xffffffe, RZ ;  /* 0x0ffffffe000c7810 */ /* 0x004fcc0007ffe0ff */
[----:B------:R2:W3:Y:S02]  /*03f0*/  F2I.FTZ.U32.TRUNC.NTZ R13, R12 ;  /* 0x0000000c000d7305 */ /* 0x0004e4000021f000 */
[----:B--2---:R-:W-:Y:S02]  /*0400*/  MOV R12, RZ ;  /* 0x000000ff000c7202 */ /* 0x004fe40000000f00 */
[----:B---3--:R-:W-:-:S05]  /*0410*/  IADD3 R2, RZ, -R13, RZ ;  /* 0x8000000dff027210 */ /* 0x008fca0007ffe0ff */
        /* <DEDUP_REMOVED lines=11> */
[----:B------:R-:W2:Y:S01]  /*04d0*/  @P0 LDC.64 R14, c[0x0][0x270] ;  /* 0x00009c00ff0e0b82 */ /* 0x000ea20000000a00 */
[----:B------:R-:W-:Y:S02]  /*04e0*/  ISETP.NE.AND P2, PT, R19, RZ, PT ;  /* 0x000000ff1300720c */ /* 0x000fe40003f45270 */
[----:B------:R-:W-:-:S07]  /*04f0*/  ISETP.GE.AND P3, PT, R0, RZ, PT ;  /* 0x000000ff0000720c */ /* 0x000fce0003f66270 */
[----:B------:R-:W-:-:S04]  /*0500*/  @P1 IADD3 R13, R13, 0x1, RZ ;  /* 0x000000010d0d1810 */ /* 0x000fc80007ffe0ff */
[----:B------:R-:W-:-:S04]  /*0510*/  MOV R17, R13 ;  /* 0x0000000d00117202 */ /* 0x000fc80000000f00 */
[----:B------:R-:W-:Y:S02]  /*0520*/  @!P3 IADD3 R17, -R17, RZ, RZ ;  /* 0x000000ff1111b210 */ /* 0x000fe40007ffe1ff */
[----:B------:R-:W-:Y:S02]  /*0530*/  @!P2 LOP3.LUT R17, RZ, R19, RZ, 0x33, !PT ;  /* 0x00000013ff11a212 */ /* 0x000fe400078e33ff */
[----:B------:R-:W-:Y:S02]  /*0540*/  ISETP.GE.U32.AND P3, PT, R24, UR14, PT ;  /* 0x0000000e18007c0c */ /* 0x000fe4000bf66070 */
[----:B------:R-:W-:Y:S02]  /*0550*/  IADD3 R13, -R17, RZ, RZ ;  /* 0x000000ff110d7210 */ /* 0x000fe40007ffe1ff */
[----:B------:R-:W-:Y:S02]  /*0560*/  SHF.R.S32.HI R0, RZ, 0x1f, R17 ;  /* 0x0000001fff007819 */ /* 0x000fe40000011411 */
[----:B------:R-:W-:Y:S01]  /*0570*/  ISETP.GE.AND.EX P3, PT, R35, UR15, PT, P3 ;  /* 0x0000000f23007c0c */ /* 0x000fe2000bf66330 */
[----:B------:R-:W-:Y:S01]  /*0580*/  IMAD R42, R19, R13, R38 ;  /* 0x0000000d132a7224 */ /* 0x000fe200078e0226 */
[----:B------:R-:W-:Y:S01]  /*0590*/  SHF.R.S32.HI R19, RZ, 0x1f, R39 ;  /* 0x0000001fff137819 */ /* 0x000fe20000011427 */
[----:B------:R-:W3:Y:S01]  /*05a0*/  @P4 LDC.64 R12, c[0x0][0x270] ;  /* 0x00009c00ff0c4b82 */ /* 0x000ee20000000a00 */
[----:B------:R-:W-:Y:S01]  /*05b0*/  IMAD R0, R0, UR12, RZ ;  /* 0x0000000c00007c24 */ /* 0x000fe2000f8e02ff */
[----:B------:R-:W-:Y:S01]  /*05c0*/  ISETP.GT.U32.OR P3, PT, R3, 0x1df, P3 ;  /* 0x000001df0300780c */ /* 0x000fe20001f64470 */
[----:B------:R-:W-:-:S02]  /*05d0*/  IMAD R42, R42, 0x1e, RZ ;  /* 0x0000001e2a2a7824 */ /* 0x000fc400078e02ff */
[----:B------:R-:W-:Y:S02]  /*05e0*/  IMAD R57, R17, UR13, R0 ;  /* 0x0000000d11397c24 */ /* 0x000fe4000f8e0200 */
[----:B--2---:R-:W-:Y:S01]  /*05f0*/  @P0 IMAD R0, R7, R14, RZ ;  /* 0x0000000e07000224 */ /* 0x004fe200078e02ff */
[----:B------:R-:W-:-:S03]  /*0600*/  IADD3 R54, P1, R39, R42, RZ ;  /* 0x0000002a27367210 */ /* 0x000fc60007f3e0ff */
[----:B------:R-:W-:Y:S01]  /*0610*/  @P0 IMAD R21, R5, R15, R0 ;  /* 0x0000000f05150224 */ /* 0x000fe200078e0200 */
[----:B------:R-:W-:-:S03]  /*0620*/  LEA.HI.X.SX32 R55, R42, R19, 0x1, P1 ;  /* 0x000000132a377211 */ /* 0x000fc600008f0eff */
[----:B------:R-:W-:Y:S02]  /*0630*/  IMAD.WIDE.U32 R54, R17, UR12, R54 ;  /* 0x0000000c11367c25 */ /* 0x000fe4000f8e0036 */
[----:B------:R-:W2:Y:S03]  /*0640*/  @!P6 LDC.64 R16, c[0x0][0x270] ;  /* 0x00009c00ff10eb82 */ /* 0x000ea60000000a00 */
[----:B------:R-:W-:Y:S01]  /*0650*/  IADD3 R57, R55, R57, RZ ;  /* 0x0000003937397210 */ /* 0x000fe20007ffe0ff */
[----:B---3--:R-:W-:Y:S01]  /*0660*/  @P4 IMAD R0, R29, R12, RZ ;  /* 0x0000000c1d004224 */ /* 0x008fe200078e02ff */
[-C--:B------:R-:W-:Y:S02]  /*0670*/  @P4 MOV R18, R54.reuse ;  /* 0x0000003600124202 */ /* 0x080fe40000000f00 */
[----:B------:R-:W-:Y:S01]  /*0680*/  @P4 MOV R19, R57 ;  /* 0x0000003900134202 */ /* 0x000fe20000000f00 */
[----:B------:R-:W-:Y:S01]  /*0690*/  @P4 IMAD R23, R9, R13, R0 ;  /* 0x0000000d09174224 */ /* 0x000fe200078e0200 */
[----:B------:R-:W-:-:S02]  /*06a0*/  @P0 MOV R56, R54 ;  /* 0x0000003600380202 */ /* 0x000fc40000000f00 */
[----:B------:R-:W-:Y:S01]  /*06b0*/  @!P6 MOV R46, R54 ;  /* 0x00000036002ee202 */ /* 0x000fe20000000f00 */
[----:B------:R-:W-:Y:S01]  /*06c0*/  @P4 IMAD.WIDE.U32 R12, R9, R12, R18 ;  /* 0x0000000c090c4225 */ /* 0x000fe200078e0012 */
[----:B------:R-:W-:Y:S01]  /*06d0*/  @!P6 MOV R47, R57 ;  /* 0x00000039002fe202 */ /* 0x000fe20000000f00 */
[----:B------:R-:W3:Y:S02]  /*06e0*/  @!P5 LDC.64 R18, c[0x0][0x270] ;  /* 0x00009c00ff12db82 */ /* 0x000ee40000000a00 */
[----:B------:R-:W-:Y:S01]  /*06f0*/  @P0 IMAD.WIDE.U32 R14, R5, R14, R56 ;  /* 0x0000000e050e0225 */ /* 0x000fe200078e0038 */
[----:B------:R-:W-:Y:S02]  /*0700*/  @P4 IADD3 R2, R13, R23, RZ ;  /* 0x000000170d024210 */ /* 0x000fe40007ffe0ff */
[----:B0-----:R-:W-:Y:S02]  /*0710*/  @P4 LEA R50, P2, R12, R50, 0x1 ;  /* 0x000000320c324211 */ /* 0x001fe400078408ff */
[----:B------:R-:W-:-:S02]  /*0720*/  @P0 IADD3 R0, R15, R21, RZ ;  /* 0x000000150f000210 */ /* 0x000fc40007ffe0ff */
[----:B-1----:R-:W-:Y:S01]  /*0730*/  @P0 LEA R44, P1, R14, R44, 0x1 ;  /* 0x0000002c0e2c0211 */ /* 0x002fe200078208ff */
[----:B------:R-:W0:Y:S01]  /*0740*/  @!P6 LDC.64 R20, c[0x0][0x220] ;  /* 0x00008800ff14eb82 */ /* 0x000e220000000a00 */
[----:B------:R-:W-:Y:S01]  /*0750*/  @P4 LEA.HI.X R51, R12, R51, R2, 0x1, P2 ;  /* 0x000000330c334211 */ /* 0x000fe200010f0c02 */
[-C--:B--2---:R-:W-:Y:S01]  /*0760*/  @!P6 IMAD R2, R31, R16.reuse, RZ ;  /* 0x000000101f02e224 */ /* 0x084fe200078e02ff */
[----:B------:R-:W-:Y:S01]  /*0770*/  @P0 LEA.HI.X R45, R14, R45, R0, 0x1, P1 ;  /* 0x0000002d0e2d0211 */ /* 0x000fe200008f0c00 */
[C---:B------:R-:W-:Y:S01]  /*0780*/  @!P6 IMAD.WIDE.U32 R46, R10.reuse, R16, R46 ;  /* 0x000000100a2ee225 */ /* 0x040fe200078e002e */
[----:B------:R-:W-:Y:S01]  /*0790*/  ISETP.GE.U32.AND P1, PT, R25, UR14, PT ;  /* 0x0000000e19007c0c */ /* 0x000fe2000bf26070 */
[----:B------:R1:W2:Y:S01]  /*07a0*/  @P4 LDG.E R30, desc[UR8][R50.64] ;  /* 0x00000008321e4981 */ /* 0x0002a2000c1e1900 */
[----:B------:R-:W-:Y:S01]  /*07b0*/  IADD3 R0, R5, 0xc0, RZ ;  /* 0x000000c005007810 */ /* 0x000fe20007ffe0ff */
[----:B------:R-:W1:Y:S01]  /*07c0*/  @!P5 LDC.64 R12, c[0x0][0x220] ;  /* 0x00008800ff0cdb82 */ /* 0x000e620000000a00 */
[----:B------:R-:W-:Y:S01]  /*07d0*/  ISETP.GE.AND.EX P1, PT, R37, UR15, PT, P1 ;  /* 0x0000000f25007c0c */ /* 0x000fe2000bf26310 */
[----:B------:R-:W-:Y:S01]  /*07e0*/  @!P6 IMAD R17, R10, R17, R2 ;  /* 0x000000110a11e224 */ /* 0x000fe200078e0202 */
[----:B------:R-:W-:-:S02]  /*07f0*/  ISETP.GE.U32.AND P2, PT, R0, UR14, PT ;  /* 0x0000000e00007c0c */ /* 0x000fc4000bf46070 */
[----:B------:R-:W-:Y:S01]  /*0800*/  SHF.R.S32.HI R41, RZ, 0x1f, R0 ;  /* 0x0000001fff297819 */ /* 0x000fe20000011400 */
[----:B---3--:R-:W-:Y:S01]  /*0810*/  @!P5 IMAD R2, R33, R18, RZ ;  /* 0x000000122102d224 */ /* 0x008fe200078e02ff */
[----:B------:R-:W-:Y:S01]  /*0820*/  ISETP.GT.U32.OR P1, PT, R3, 0x1df, P1 ;  /* 0x000001df0300780c */ /* 0x000fe20000f24470 */
[----:B------:R-:W3:Y:S01]  /*0830*/  @!P3 LDC.64 R14, c[0x0][0x270] ;  /* 0x00009c00ff0ebb82 */ /* 0x000ee20000000a00 */
[----:B------:R-:W-:Y:S02]  /*0840*/  ISETP.GE.AND.EX P2, PT, R41, UR15, PT, P2 ;  /* 0x0000000f29007c0c */ /* 0x000fe4000bf46320 */
[----:B------:R-:W-:Y:S02]  /*0850*/  @!P5 MOV R22, R54 ;  /* 0x000000360016d202 */ /* 0x000fe40000000f00 */
[----:B------:R-:W-:Y:S02]  /*0860*/  ISETP.GT.U32.OR P2, PT, R3, 0x1df, P2 ;  /* 0x000001df0300780c */ /* 0x000fe40001744470 */
[----:B------:R-:W-:Y:S01]  /*0870*/  @!P5 MOV R23, R57 ;  /* 0x000000390017d202 */ /* 0x000fe20000000f00 */
[----:B------:R-:W-:Y:S01]  /*0880*/  @!P5 IMAD R43, R11, R19, R2 ;  /* 0x000000130b2bd224 */ /* 0x000fe200078e0202 */
[----:B------:R-:W-:-:S02]  /*0890*/  @!P6 IADD3 R2, R47, R17, RZ ;  /* 0x000000112f02e210 */ /* 0x000fc40007ffe0ff */
[----:B------:R-:W4:Y:S01]  /*08a0*/  @!P3 LDC.64 R16, c[0x0][0x220] ;  /* 0x00008800ff10bb82 */ /* 0x000f220000000a00 */
[----:B------:R-:W-:Y:S01]  /*08b0*/  @!P5 IMAD.WIDE.U32 R22, R11, R18, R22 ;  /* 0x000000120b16d225 */ /* 0x000fe200078e0016 */
[----:B0-----:R-:W-:-:S06]  /*08c0*/  @!P6 LEA R48, P4, R46, R20, 0x1 ;  /* 0x000000142e30e211 */ /* 0x001fcc00078808ff */
[----:B------:R-:W0:Y:S01]  /*08d0*/  @!P1 LDC.64 R18, c[0x0][0x270] ;  /* 0x00009c00ff129b82 */ /* 0x000e220000000a00 */
[----:B------:R-:W-:Y:S02]  /*08e0*/  @!P6 LEA.HI.X R49, R46, R21, R2, 0x1, P4 ;  /* 0x000000152e31e211 */ /* 0x000fe400020f0c02 */
[----:B------:R-:W-:Y:S02]  /*08f0*/  @!P5 IADD3 R2, R23, R43, RZ ;  /* 0x0000002b1702d210 */ /* 0x000fe40007ffe0ff */
[----:B-1----:R-:W-:-:S03]  /*0900*/  @!P5 LEA R50, P4, R22, R12, 0x1 ;  /* 0x0000000c1632d211 */ /* 0x002fc600078808ff */
[----:B------:R-:W1:Y:S01]  /*0910*/  @!P2 LDC.64 R20, c[0x0][0x270] ;  /* 0x00009c00ff14ab82 */ /* 0x000e620000000a00 */
[----:B------:R-:W-:Y:S02]  /*0920*/  @!P5 LEA.HI.X R51, R22, R13, R2, 0x1, P4 ;  /* 0x0000000d1633d211 */ /* 0x000fe400020f0c02 */
[----:B------:R-:W-:Y:S02]  /*0930*/  @!P3 MOV R22, R54 ;  /* 0x000000360016b202 */ /* 0x000fe40000000f00 */
[----:B------:R-:W-:Y:S01]  /*0940*/  @!P3 MOV R23, R57 ;  /* 0x000000390017b202 */ /* 0x000fe20000000f00 */
[-C--:B---3--:R-:W-:Y:S01]  /*0950*/  @!P3 IMAD R12, R35, R14.reuse, RZ ;  /* 0x0000000e230cb224 */ /* 0x088fe200078e02ff */
[----:B------:R-:W-:Y:S02]  /*0960*/  IADD3 R40, R5, 0xe0, RZ ;  /* 0x000000e005287810 */ /* 0x000fe40007ffe0ff */
[----:B------:R-:W-:Y:S02]  /*0970*/  MOV R34, RZ ;  /* 0x000000ff00227202 */ /* 0x000fe40000000f00 */
[----:B------:R-:W-:Y:S01]  /*0980*/  MOV R32, RZ ;  /* 0x000000ff00207202 */ /* 0x000fe20000000f00 */
[----:B------:R-:W-:Y:S01]  /*0990*/  @!P3 IMAD.WIDE.U32 R22, R24, R14, R22 ;  /* 0x0000000e1816b225 */ /* 0x000fe200078e0016 */
[----:B------:R-:W-:-:S02]  /*09a0*/  ISETP.GE.U32.AND P4, PT, R40, UR14, PT ;  /* 0x0000000e28007c0c */ /* 0x000fc4000bf86070 */
[----:B------:R-:W-:Y:S01]  /*09b0*/  SHF.R.S32.HI R47, RZ, 0x1f, R40 ;  /* 0x0000001fff2f7819 */ /* 0x000fe20000011428 */
[----:B------:R-:W-:Y:S01]  /*09c0*/  @!P3 IMAD R15, R24, R15, R12 ;  /* 0x0000000f180fb224 */ /* 0x000fe200078e020c */
[----:B------:R-:W3:Y:S01]  /*09d0*/  @!P5 LDG.E R34, desc[UR8][R50.64] ;  /* 0x000000083222d981 */ /* 0x000ee2000c1e1900 */
[----:B------:R-:W5:Y:S01]  /*09e0*/  @!P1 LDC.64 R12, c[0x0][0x220] ;  /* 0x00008800ff0c9b82 */ /* 0x000f620000000a00 */
[----:B------:R-:W-:Y:S02]  /*09f0*/  ISETP.GE.AND.EX P5, PT, R47, UR15, PT, P4 ;  /* 0x0000000f2f007c0c */ /* 0x000fe4000bfa6340 */
[----:B------:R4:W3:Y:S01]  /*0a00*/  @!P6 LDG.E R32, desc[UR8][R48.64] ;  /* 0x000000083020e981 */ /* 0x0008e2000c1e1900 */
[----:B------:R-:W-:Y:S02]  /*0a10*/  @!P3 IADD3 R2, R23, R15, RZ ;  /* 0x0000000f1702b210 */ /* 0x000fe40007ffe0ff */
[----:B------:R-:W-:Y:S02]  /*0a20*/  ISETP.GT.U32.OR P5, PT, R3, 0x1df, P5 ;  /* 0x000001df0300780c */ /* 0x000fe40002fa4470 */
[----:B------:R-:W5:Y:S01]  /*0a30*/  @!P2 LDC.64 R14, c[0x0][0x220] ;  /* 0x00008800ff0eab82 */ /* 0x000f620000000a00 */
[----:B----4-:R-:W-:Y:S01]  /*0a40*/  @!P3 LEA R48, P4, R22, R16, 0x1 ;  /* 0x000000101630b211 */ /* 0x010fe200078808ff */
[----:B0-----:R-:W-:-:S03]  /*0a50*/  @!P1 IMAD R16, R37, R18, RZ ;  /* 0x0000001225109224 */ /* 0x001fc600078e02ff */
[----:B------:R-:W-:Y:S01]  /*0a60*/  @!P3 LEA.HI.X R49, R22, R17, R2, 0x1, P4 ;  /* 0x000000111631b211 */ /* 0x000fe200020f0c02 */
[----:B------:R-:W-:Y:S01]  /*0a70*/  @!P1 IMAD R43, R25, R19, R16 ;  /* 0x00000013192b9224 */ /* 0x000fe200078e0210 */
[----:B------:R-:W-:Y:S01]  /*0a80*/  @!P1 MOV R16, R54 ;  /* 0x0000003600109202 */ /* 0x000fe20000000f00 */
[----:B-1----:R-:W-:Y:S01]  /*0a90*/  @!P2 IMAD R2, R41, R20, RZ ;  /* 0x000000142902a224 */ /* 0x002fe200078e02ff */
[----:B------:R-:W-:Y:S02]  /*0aa0*/  @!P1 MOV R17, R57 ;  /* 0x0000003900119202 */ /* 0x000fe40000000f00 */
[----:B------:R-:W-:Y:S01]  /*0ab0*/  IADD3 R41, R5, 0x100, RZ ;  /* 0x0000010005297810 */ /* 0x000fe20007ffe0ff */
[----:B------:R-:W-:-:S03]  /*0ac0*/  @!P1 IMAD.WIDE.U32 R18, R25, R18, R16 ;  /* 0x0000001219129225 */ /* 0x000fc600078e0010 */
[----:B------:R-:W-:Y:S02]  /*0ad0*/  ISETP.GE.U32.AND P4, PT, R41, UR14, PT ;  /* 0x0000000e29007c0c */ /* 0x000fe4000bf86070 */
[----:B------:R-:W-:Y:S02]  /*0ae0*/  SHF.R.S32.HI R51, RZ, 0x1f, R41 ;  /* 0x0000001fff337819 */ /* 0x000fe40000011429 */
[----:B------:R-:W-:Y:S02]  /*0af0*/  @!P2 MOV R16, R54 ;  /* 0x000000360010a202 */ /* 0x000fe40000000f00 */
[----:B------:R-:W-:Y:S01]  /*0b00*/  @!P2 MOV R17, R57 ;  /* 0x000000390011a202 */ /* 0x000fe20000000f00 */
[C---:B------:R-:W-:Y:S01]  /*0b10*/  @!P2 IMAD R53, R0.reuse, R21, R2 ;  /* 0x000000150035a224 */ /* 0x040fe200078e0202 */
[----:B------:R-:W-:Y:S01]  /*0b20*/  ISETP.GE.AND.EX P4, PT, R51, UR15, PT, P4 ;  /* 0x0000000f33007c0c */ /* 0x000fe2000bf86340 */
[----:B------:R-:W-:-:S03]  /*0b30*/  @!P2 IMAD.WIDE.U32 R20, R0, R20, R16 ;  /* 0x000000140014a225 */ /* 0x000fc600078e0010 */
[----:B------:R-:W0:Y:S01]  /*0b40*/  @!P5 LDC.64 R16, c[0x0][0x270] ;  /* 0x00009c00ff10db82 */ /* 0x000e220000000a00 */
[----:B------:R-:W-:Y:S02]  /*0b50*/  ISETP.GT.U32.OR P4, PT, R3, 0x1df, P4 ;  /* 0x000001df0300780c */ /* 0x000fe40002784470 */
[----:B------:R-:W-:Y:S02]  /*0b60*/  @!P1 IADD3 R0, R19, R43, RZ ;  /* 0x0000002b13009210 */ /* 0x000fe40007ffe0ff */
[C---:B-----5:R-:W-:Y:S02]  /*0b70*/  @!P1 LEA R58, P6, R18.reuse, R12, 0x1 ;  /* 0x0000000c123a9211 */ /* 0x060fe400078c08ff */
[----:B------:R-:W-:Y:S02]  /*0b80*/  MOV R36, RZ ;  /* 0x000000ff00247202 */ /* 0x000fe40000000f00 */
[----:B------:R-:W-:Y:S02]  /*0b90*/  @!P1 LEA.HI.X R59, R18, R13, R0, 0x1, P6 ;  /* 0x0000000d123b9211 */ /* 0x000fe400030f0c00 */
[----:B------:R-:W-:Y:S01]  /*0ba0*/  IADD3 R23, R5, 0x120, RZ ;  /* 0x0000012005177810 */ /* 0x000fe20007ffe0ff */
[----:B------:R-:W1:Y:S01]  /*0bb0*/  @!P5 LDC.64 R18, c[0x0][0x220] ;  /* 0x00008800ff12db82 */ /* 0x000e620000000a00 */
[----:B------:R-:W-:Y:S01]  /*0bc0*/  @!P2 IADD3 R0, R21, R53, RZ ;  /* 0x000000351500a210 */ /* 0x000fe20007ffe0ff */
[----:B------:R4:W5:Y:S01]  /*0bd0*/  @!P3 LDG.E R36, desc[UR8][R48.64] ;  /* 0x000000083024b981 */ /* 0x000962000c1e1900 */
[----:B------:R-:W-:-:S02]  /*0be0*/  @!P2 LEA R52, P6, R20, R14, 0x1 ;  /* 0x0000000e1434a211 */ /* 0x000fc400078c08ff */
[----:B------:R-:W-:Y:S02]  /*0bf0*/  ISETP.GE.U32.AND P3, PT, R23, UR14, PT ;  /* 0x0000000e17007c0c */ /* 0x000fe4000bf66070 */
[----:B------:R-:W-:Y:S02]  /*0c00*/  SHF.R.S32.HI R43, RZ, 0x1f, R23 ;  /* 0x0000001fff2b7819 */ /* 0x000fe40000011417 */
[----:B------:R-:W-:Y:S02]  /*0c10*/  @!P2 LEA.HI.X R53, R20, R15, R0, 0x1, P6 ;  /* 0x0000000f1435a211 */ /* 0x000fe400030f0c00 */
[----:B------:R-:W1:Y:S01]  /*0c20*/  @!P4 LDC.64 R20, c[0x0][0x270] ;  /* 0x00009c00ff14cb82 */ /* 0x000e620000000a00 */
[----:B------:R-:W-:Y:S02]  /*0c30*/  MOV R0, RZ ;  /* 0x000000ff00007202 */ /* 0x000fe40000000f00 */
[----:B------:R-:W-:Y:S02]  /*0c40*/  ISETP.GE.AND.EX P3, PT, R43, UR15, PT, P3 ;  /* 0x0000000f2b007c0c */ /* 0x000fe4000bf66330 */
[----:B------:R-:W-:-:S02]  /*0c50*/  IADD3 R46, R5, 0x140, RZ ;  /* 0x00000140052e7810 */ /* 0x000fc40007ffe0ff */
[----:B------:R-:W-:Y:S01]  /*0c60*/  ISETP.GT.U32.OR P3, PT, R3, 0x1df, P3 ;  /* 0x000001df0300780c */ /* 0x000fe20001f64470 */
[----:B------:R4:W5:Y:S01]  /*0c70*/  @!P2 LDG.E R0, desc[UR8][R52.64] ;  /* 0x000000083400a981 */ /* 0x000962000c1e1900 */
[----:B0-----:R-:W-:Y:S01]  /*0c80*/  @!P5 IMAD R47, R47, R16, RZ ;  /* 0x000000102f2fd224 */ /* 0x001fe200078e02ff */
[----:B------:R-:W-:Y:S01]  /*0c90*/  ISETP.GE.U32.AND P2, PT, R46, UR14, PT ;  /* 0x0000000e2e007c0c */ /* 0x000fe2000bf46070 */
[----:B------:R-:W0:Y:S01]  /*0ca0*/  @!P4 LDC.64 R14, c[0x0][0x220] ;  /* 0x00008800ff0ecb82 */ /* 0x000e220000000a00 */
[----:B----4-:R-:W-:Y:S01]  /*0cb0*/  SHF.R.S32.HI R49, RZ, 0x1f, R46 ;  /* 0x0000001fff317819 */ /* 0x010fe2000001142e */
[----:B------:R-:W-:Y:S01]  /*0cc0*/  @!P5 IMAD R61, R40, R17, R47 ;  /* 0x00000011283dd224 */ /* 0x000fe200078e022f */
[----:B------:R-:W-:Y:S02]  /*0cd0*/  @!P5 MOV R52, R54 ;  /* 0x000000360034d202 */ /* 0x000fe40000000f00 */
[----:B------:R-:W-:-:S04]  /*0ce0*/  @!P5 MOV R53, R57 ;  /* 0x000000390035d202 */ /* 0x000fc80000000f00 */
[----:B------:R-:W4:Y:S01]  /*0cf0*/  @!P3 LDC.64 R12, c[0x0][0x270] ;  /* 0x00009c00ff0cbb82 */ /* 0x000f220000000a00 */
[----:B------:R-:W-:Y:S01]  /*0d00*/  ISETP.GE.AND.EX P2, PT, R49, UR15, PT, P2 ;  /* 0x0000000f31007c0c */ /* 0x000fe2000bf46320 */
[----:B------:R-:W-:-:S03]  /*0d10*/  @!P5 IMAD.WIDE.U32 R16, R40, R16, R52 ;  /* 0x000000102810d225 */ /* 0x000fc600078e0034 */
[----:B------:R-:W-:Y:S02]  /*0d20*/  ISETP.GT.U32.OR P2, PT, R3, 0x1df, P2 ;  /* 0x000001df0300780c */ /* 0x000fe40001744470 */
[----:B------:R-:W-:Y:S02]  /*0d30*/  @!P5 IADD3 R17, R17, R61, RZ ;  /* 0x0000003d1111d210 */ /* 0x000fe40007ffe0ff */
[C---:B-1----:R-:W-:Y:S01]  /*0d40*/  @!P5 LEA R52, P6, R16.reuse, R18, 0x1 ;  /* 0x000000121034d211 */ /* 0x042fe200078c08ff */
[----:B------:R-:W-:Y:S01]  /*0d50*/  @!P4 IMAD R18, R51, R20, RZ ;  /* 0x000000143312c224 */ /* 0x000fe200078e02ff */
[----:B------:R-:W-:Y:S02]  /*0d60*/  MOV R2, RZ ;  /* 0x000000ff00027202 */ /* 0x000fe40000000f00 */
[----:B------:R-:W-:Y:S02]  /*0d70*/  @!P5 LEA.HI.X R53, R16, R19, R17, 0x1, P6 ;  /* 0x000000131035d211 */ /* 0x000fe400030f0c11 */
[----:B------:R-:W-:-:S02]  /*0d80*/  @!P4 MOV R16, R54 ;  /* 0x000000360010c202 */ /* 0x000fc40000000f00 */
[----:B------:R-:W-:Y:S02]  /*0d90*/  @!P4 MOV R17, R57 ;  /* 0x000000390011c202 */ /* 0x000fe40000000f00 */
[----:B------:R-:W-:Y:S01]  /*0da0*/  IADD3 R22, R5, 0x160, RZ ;  /* 0x0000016005167810 */ /* 0x000fe20007ffe0ff */
[C---:B------:R-:W-:Y:S01]  /*0db0*/  @!P4 IMAD R51, R41.reuse, R21, R18 ;  /* 0x000000152933c224 */ /* 0x040fe200078e0212 */
[----:B------:R1:W5:Y:S01]  /*0dc0*/  @!P1 LDG.E R2, desc[UR8][R58.64] ;  /* 0x000000083a029981 */ /* 0x000362000c1e1900 */
[----:B------:R-:W-:Y:S01]  /*0dd0*/  @!P4 IMAD.WIDE.U32 R20, R41, R20, R16 ;  /* 0x000000142914c225 */ /* 0x000fe200078e0010 */
[----:B------:R-:W-:Y:S01]  /*0de0*/  ISETP.GE.U32.AND P1, PT, R22, UR14, PT ;  /* 0x0000000e16007c0c */ /* 0x000fe2000bf26070 */
[----:B------:R-:W1:Y:S01]  /*0df0*/  @!P2 LDC.64 R16, c[0x0][0x270] ;  /* 0x00009c00ff10ab82 */ /* 0x000e620000000a00 */
[----:B------:R-:W-:-:S04]  /*0e00*/  SHF.R.S32.HI R47, RZ, 0x1f, R22 ;  /* 0x0000001fff2f7819 */ /* 0x000fc80000011416 */
[----:B------:R-:W-:Y:S02]  /*0e10*/  ISETP.GE.AND.EX P1, PT, R47, UR15, PT, P1 ;  /* 0x0000000f2f007c0c */ /* 0x000fe4000bf26310 */
[----:B------:R-:W-:Y:S01]  /*0e20*/  MOV R41, RZ ;  /* 0x000000ff00297202 */ /* 0x000fe20000000f00 */
[----:B------:R-:W2:Y:S01]  /*0e30*/  @!P3 LDC.64 R18, c[0x0][0x220] ;  /* 0x00008800ff12bb82 */ /* 0x000ea20000000a00 */
[----:B------:R-:W-:Y:S02]  /*0e40*/  ISETP.GT.U32.OR P1, PT, R3, 0x1df, P1 ;  /* 0x000001df0300780c */ /* 0x000fe40000f24470 */
[----:B0-----:R-:W-:Y:S01]  /*0e50*/  @!P4 LEA R50, P6, R20, R14, 0x1 ;  /* 0x0000000e1432c211 */ /* 0x001fe200078c08ff */
[----:B----4-:R-:W-:Y:S01]  /*0e60*/  @!P3 IMAD R14, R43, R12, RZ ;  /* 0x0000000c2b0eb224 */ /* 0x010fe200078e02ff */
[----:B------:R0:W4:Y:S01]  /*0e70*/  @!P5 LDG.E R41, desc[UR8][R52.64] ;  /* 0x000000083429d981 */ /* 0x000122000c1e1900 */
[----:B------:R-:W-:Y:S02]  /*0e80*/  @!P4 IADD3 R21, R21, R51, RZ ;  /* 0x000000331515c210 */ /* 0x000fe40007ffe0ff */
[----:B------:R-:W-:-:S02]  /*0e90*/  SHF.R.S32.HI R43, RZ, 0x1f, R26 ;  /* 0x0000001fff2b7819 */ /* 0x000fc4000001141a */
[----:B------:R-:W-:Y:S02]  /*0ea0*/  ISETP.GE.U32.AND P5, PT, R26, UR14, PT ;  /* 0x0000000e1a007c0c */ /* 0x000fe4000bfa6070 */
[----:B------:R-:W-:Y:S01]  /*0eb0*/  MOV R40, RZ ;  /* 0x000000ff00287202 */ /* 0x000fe20000000f00 */
[----:B-1----:R-:W-:Y:S01]  /*0ec0*/  @!P3 IMAD R59, R23, R13, R14 ;  /* 0x0000000d173bb224 */ /* 0x002fe200078e020e */
[----:B------:R-:W-:Y:S02]  /*0ed0*/  @!P4 LEA.HI.X R51, R20, R15, R21, 0x1, P6 ;  /* 0x0000000f1433c211 */ /* 0x000fe400030f0c15 */
[----:B------:R-:W-:Y:S01]  /*0ee0*/  ISETP.GE.AND.EX P5, PT, R43, UR15, PT, P5 ;  /* 0x0000000f2b007c0c */ /* 0x000fe2000bfa6350 */
[----:B------:R-:W1:Y:S01]  /*0ef0*/  @!P2 LDC.64 R14, c[0x0][0x220] ;  /* 0x00008800ff0eab82 */ /* 0x000e620000000a00 */
[----:B0-----:R-:W-:Y:S01]  /*0f00*/  @!P3 MOV R52, R54 ;  /* 0x000000360034b202 */ /* 0x001fe20000000f00 */
[----:B------:R0:W4:Y:S01]  /*0f10*/  @P0 LDG.E R40, desc[UR8][R44.64] ;  /* 0x000000082c280981 */ /* 0x000122000c1e1900 */
[----:B------:R-:W-:Y:S01]  /*0f20*/  @!P3 MOV R53, R57 ;  /* 0x000000390035b202 */ /* 0x000fe20000000f00 */
[----:B------:R-:W-:Y:S01]  /*0f30*/  @!P2 IMAD R49, R49, R16, RZ ;  /* 0x000000103131a224 */ /* 0x000fe200078e02ff */
[----:B------:R-:W-:-:S03]  /*0f40*/  ISETP.GT.U32.OR P5, PT, R3, 0x1df, P5 ;  /* 0x000001df0300780c */ /* 0x000fc60002fa4470 */
[----:B------:R-:W1:Y:S01]  /*0f50*/  @!P1 LDC.64 R20, c[0x0][0x270] ;  /* 0x00009c00ff149b82 */ /* 0x000e620000000a00 */
[----:B------:R-:W-:Y:S01]  /*0f60*/  @!P3 IMAD.WIDE.U32 R12, R23, R12, R52 ;  /* 0x0000000c170cb225 */ /* 0x000fe200078e0034 */
[----:B0-----:R-:W-:-:S03]  /*0f70*/  MOV R44, RZ ;  /* 0x000000ff002c7202 */ /* 0x001fc60000000f00 */
[----:B------:R-:W-:Y:S01]  /*0f80*/  @!P2 IMAD R23, R46, R17, R49 ;  /* 0x000000112e17a224 */ /* 0x000fe200078e0231 */
[----:B------:R-:W-:Y:S02]  /*0f90*/  @!P2 MOV R48, R54 ;  /* 0x000000360030a202 */ /* 0x000fe40000000f00 */
[----:B------:R-:W-:Y:S01]  /*0fa0*/  @!P2 MOV R49, R57 ;  /* 0x000000390031a202 */ /* 0x000fe20000000f00 */
[----:B------:R0:W4:Y:S01]  /*0fb0*/  @!P4 LDG.E R44, desc[UR8][R50.64] ;  /* 0x00000008322cc981 */ /* 0x000122000c1e1900 */
[----:B------:R-:W-:Y:S02]  /*0fc0*/  SHF.R.S32.HI R45, RZ, 0x1f, R27 ;  /* 0x0000001fff2d7819 */ /* 0x000fe4000001141b */
[----:B------:R-:W-:Y:S02]  /*0fd0*/  @!P3 IADD3 R13, R13, R59, RZ ;  /* 0x0000003b0d0db210 */ /* 0x000fe40007ffe0ff */
[----:B------:R-:W-:Y:S02]  /*0fe0*/  ISETP.GE.U32.AND P4, PT, R27, UR14, PT ;  /* 0x0000000e1b007c0c */ /* 0x000fe4000bf86070 */
[----:B--2---:R-:W-:Y:S01]  /*0ff0*/  @!P3 LEA R18, P6, R12, R18, 0x1 ;  /* 0x000000120c12b211 */ /* 0x004fe200078c08ff */
[----:B------:R-:W-:Y:S01]  /*1000*/  @!P2 IMAD.WIDE.U32 R48, R46, R16, R48 ;  /* 0x000000102e30a225 */ /* 0x000fe200078e0030 */
[----:B------:R-:W-:Y:S01]  /*1010*/  ISETP.GE.AND.EX P4, PT, R45, UR15, PT, P4 ;  /* 0x0000000f2d007c0c */ /* 0x000fe2000bf86340 */
[----:B------:R-:W2:Y:S01]  /*1020*/  @!P1 LDC.64 R16, c[0x0][0x220] ;  /* 0x00008800ff109b82 */ /* 0x000ea20000000a00 */
[----:B------:R-:W-:-:S02]  /*1030*/  @!P3 LEA.HI.X R19, R12, R19, R13, 0x1, P6 ;  /* 0x000000130c13b211 */ /* 0x000fc400030f0c0d */
[----:B------:R-:W-:-:S05]  /*1040*/  ISETP.GT.U32.OR P4, PT, R3, 0x1df, P4 ;  /* 0x000001df0300780c */ /* 0x000fca0002784470 */
[----:B------:R-:W2:Y:S01]  /*1050*/  @!P5 LDC.64 R12, c[0x0][0x270] ;  /* 0x00009c00ff0cdb82 */ /* 0x000ea20000000a00 */
[----:B------:R-:W-:Y:S01]  /*1060*/  MOV R46, RZ ;  /* 0x000000ff002e7202 */ /* 0x000fe20000000f00 */
[----:B-1----:R-:W-:Y:S01]  /*1070*/  @!P1 IMAD R47, R47, R20, RZ ;  /* 0x000000142f2f9224 */ /* 0x002fe200078e02ff */
[----:B------:R-:W-:Y:S02]  /*1080*/  @!P2 IADD3 R23, R49, R23, RZ ;  /* 0x000000173117a210 */ /* 0x000fe40007ffe0ff */
[C---:B0-----:R-:W-:Y:S02]  /*1090*/  @!P2 LEA R50, P6, R48.reuse, R14, 0x1 ;  /* 0x0000000e3032a211 */ /* 0x041fe400078c08ff */
[----:B------:R-:W-:Y:S01]  /*10a0*/  @!P1 MOV R52, R54 ;  /* 0x0000003600349202 */ /* 0x000fe20000000f00 */
[----:B------:R0:W4:Y:S01]  /*10b0*/  @!P3 LDG.E R46, desc[UR8][R18.64] ;  /* 0x00000008122eb981 */ /* 0x000122000c1e1900 */
[----:B------:R-:W-:Y:S01]  /*10c0*/  @!P2 LEA.HI.X R51, R48, R15, R23, 0x1, P6 ;  /* 0x0000000f3033a211 */ /* 0x000fe200030f0c17 */
[----:B------:R-:W-:Y:S01]  /*10d0*/  @!P1 IMAD R23, R22, R21, R47 ;  /* 0x0000001516179224 */ /* 0x000fe200078e022f */
[----:B------:R-:W-:Y:S01]  /*10e0*/  @!P1 MOV R53, R57 ;  /* 0x0000003900359202 */ /* 0x000fe20000000f00 */
[----:B------:R-:W1:Y:S01]  /*10f0*/  @!P5 LDC.64 R14, c[0x0][0x220] ;  /* 0x00008800ff0edb82 */ /* 0x000e620000000a00 */
[----:B------:R-:W-:-:S02]  /*1100*/  SHF.R.S32.HI R47, RZ, 0x1f, R28 ;  /* 0x0000001fff2f7819 */ /* 0x000fc4000001141c */
[----:B------:R-:W-:Y:S02]  /*1110*/  CS2R R48, SRZ ;  /* 0x0000000000307805 */ /* 0x000fe4000001ff00 */
[----:B------:R-:W-:Y:S01]  /*1120*/  ISETP.GE.U32.AND P6, PT, R28, UR14, PT ;  /* 0x0000000e1c007c0c */ /* 0x000fe2000bfc6070 */
[----:B------:R-:W-:Y:S02]  /*1130*/  @!P1 IMAD.WIDE.U32 R52, R22, R20, R52 ;  /* 0x0000001416349225 */ /* 0x000fe400078e0034 */
[----:B0-----:R-:W0:Y:S01]  /*1140*/  @!P4 LDC.64 R18, c[0x0][0x270] ;  /* 0x00009c00ff12cb82 */ /* 0x001e220000000a00 */
[----:B------:R-:W-:Y:S01]  /*1150*/  ISETP.GE.AND.EX P6, PT, R47, UR15, PT, P6 ;  /* 0x0000000f2f007c0c */ /* 0x000fe2000bfc6360 */
[----:B------:R2:W4:Y:S01]  /*1160*/  @!P2 LDG.E R48, desc[UR8][R50.64] ;  /* 0x000000083230a981 */ /* 0x000522000c1e1900 */
[----:B------:R-:W-:Y:S02]  /*1170*/  IADD3 R20, R5, 0x1e0, RZ ;  /* 0x000001e005147810 */ /* 0x000fe40007ffe0ff */
[----:B------:R-:W-:-:S02]  /*1180*/  ISETP.GT.U32.OR P2, PT, R3, 0x1df, P6 ;  /* 0x000001df0300780c */ /* 0x000fc40003744470 */
[----:B--2---:R-:W-:Y:S01]  /*1190*/  @!P1 LEA R22, P6, R52, R16, 0x1 ;  /* 0x0000001034169211 */ /* 0x004fe200078c08ff */
[----:B------:R-:W-:Y:S01]  /*11a0*/  @!P5 IMAD R16, R43, R12, RZ ;  /* 0x0000000c2b10d224 */ /* 0x000fe200078e02ff */
[----:B------:R-:W-:Y:S02]  /*11b0*/  @!P1 IADD3 R23, R53, R23, RZ ;  /* 0x0000001735179210 */ /* 0x000fe40007ffe0ff */
[----:B------:R-:W-:Y:S01]  /*11c0*/  ISETP.GE.U32.AND P3, PT, R20, UR14, PT ;  /* 0x0000000e14007c0c */ /* 0x000fe2000bf66070 */
[----:B------:R-:W-:Y:S01]  /*11d0*/  @!P5 IMAD R53, R26, R13, R16 ;  /* 0x0000000d1a35d224 */ /* 0x000fe200078e0210 */
[----:B------:R-:W-:Y:S02]  /*11e0*/  SHF.R.S32.HI R21, RZ, 0x1f, R20 ;  /* 0x0000001fff157819 */ /* 0x000fe40000011414 */
[----:B------:R-:W-:Y:S02]  /*11f0*/  @!P5 MOV R50, R54 ;  /* 0x000000360032d202 */ /* 0x000fe40000000f00 */
[----:B------:R-:W-:-:S02]  /*1200*/  @!P5 MOV R51, R57 ;  /* 0x000000390033d202 */ /* 0x000fc40000000f00 */
[----:B------:R-:W-:Y:S02]  /*1210*/  @!P1 LEA.HI.X R23, R52, R17, R23, 0x1, P6 ;  /* 0x0000001134179211 */ /* 0x000fe400030f0c17 */
[----:B------:R-:W2:Y:S01]  /*1220*/  @!P4 LDC.64 R16, c[0x0][0x220] ;  /* 0x00008800ff10cb82 */ /* 0x000ea20000000a00 */
[----:B------:R-:W-:Y:S01]  /*1230*/  ISETP.GE.AND.EX P3, PT, R21, UR15, PT, P3 ;  /* 0x0000000f15007c0c */ /* 0x000fe2000bf66330 */
[----:B------:R-:W-:Y:S01]  /*1240*/  @!P5 IMAD.WIDE.U32 R50, R26, R12, R50 ;  /* 0x0000000c1a32d225 */ /* 0x000fe200078e0032 */
[----:B------:R2:W4:Y:S02]  /*1250*/  @!P1 LDG.E R49, desc[UR8][R22.64] ;  /* 0x0000000816319981 */ /* 0x000524000c1e1900 */
[----:B------:R-:W-:Y:S01]  /*1260*/  ISETP.GT.U32.OR P3, PT, R3, 0x1df, P3 ;  /* 0x000001df0300780c */ /* 0x000fe20001f64470 */
[----:B0-----:R-:W-:Y:S01]  /*1270*/  @!P4 IMAD R52, R45, R18, RZ ;  /* 0x000000122d34c224 */ /* 0x001fe200078e02ff */
[----:B------:R-:W-:Y:S01]  /*1280*/  @!P5 IADD3 R51, R51, R53, RZ ;  /* 0x000000353333d210 */ /* 0x000fe20007ffe0ff */
[----:B------:R-:W0:Y:S01]  /*1290*/  @!P2 LDC.64 R12, c[0x0][0x270] ;  /* 0x00009c00ff0cab82 */ /* 0x000e220000000a00 */
[----:B-1----:R-:W-:-:S02]  /*12a0*/  @!P5 LEA R58, P6, R50, R14, 0x1 ;  /* 0x0000000e323ad211 */ /* 0x002fc400078c08ff */
[----:B------:R-:W-:Y:S02]  /*12b0*/  @!P4 MOV R53, R57 ;  /* 0x000000390035c202 */ /* 0x000fe40000000f00 */
[----:B------:R-:W-:Y:S01]  /*12c0*/  @!P5 LEA.HI.X R59, R50, R15, R51, 0x1, P6 ;  /* 0x0000000f323bd211 */ /* 0x000fe200030f0c33 */
[----:B------:R-:W-:Y:S01]  /*12d0*/  @!P4 IMAD R51, R27, R19, R52 ;  /* 0x000000131b33c224 */ /* 0x000fe200078e0234 */
[----:B------:R-:W-:-:S03]  /*12e0*/  @!P4 MOV R52, R54 ;  /* 0x000000360034c202 */ /* 0x000fc60000000f00 */
[----:B------:R-:W1:Y:S02]  /*12f0*/  @!P3 LDC.64 R14, c[0x0][0x270] ;  /* 0x00009c00ff0ebb82 */ /* 0x000e640000000a00 */
[----:B------:R-:W-:-:S05]  /*1300*/  @!P4 IMAD.WIDE.U32 R52, R27, R18, R52 ;  /* 0x000000121b34c225 */ /* 0x000fca00078e0034 */
[----:B------:R-:W-:Y:S01]  /*1310*/  @!P4 IADD3 R51, R53, R51, RZ ;  /* 0x000000333533c210 */ /* 0x000fe20007ffe0ff */
[----:B------:R-:W3:Y:S01]  /*1320*/  @!P2 LDC.64 R18, c[0x0][0x220] ;  /* 0x00008800ff12ab82 */ /* 0x000ee20000000a00 */
[----:B--2---:R-:W-:-:S04]  /*1330*/  @!P4 LEA R22, P1, R52, R16, 0x1 ;  /* 0x000000103416c211 */ /* 0x004fc800078208ff */
[----:B------:R-:W-:Y:S01]  /*1340*/  @!P4 LEA.HI.X R23, R52, R17, R51, 0x1, P1 ;  /* 0x000000113417c211 */ /* 0x000fe200008f0c33 */
[----:B0-----:R-:W-:Y:S02]  /*1350*/  @!P2 IMAD R51, R47, R12, RZ ;  /* 0x0000000c2f33a224 */ /* 0x001fe400078e02ff */
[----:B------:R-:W0:Y:S02]  /*1360*/  @!P3 LDC.64 R16, c[0x0][0x220] ;  /* 0x00008800ff10bb82 */ /* 0x000e240000000a00 */
[----:B------:R-:W-:Y:S01]  /*1370*/  @!P2 IMAD R61, R28, R13, R51 ;  /* 0x0000000d1c3da224 */ /* 0x000fe200078e0233 */
[----:B------:R-:W-:Y:S02]  /*1380*/  MOV R51, RZ ;  /* 0x000000ff00337202 */ /* 0x000fe40000000f00 */
[----:B------:R-:W-:Y:S02]  /*1390*/  @!P2 MOV R52, R54 ;  /* 0x000000360034a202 */ /* 0x000fe40000000f00 */
[----:B------:R-:W-:-:S02]  /*13a0*/  @!P2 MOV R53, R57 ;  /* 0x000000390035a202 */ /* 0x000fc40000000f00 */
[----:B------:R-:W-:Y:S01]  /*13b0*/  MOV R50, RZ ;  /* 0x000000ff00327202 */ /* 0x000fe20000000f00 */
[----:B------:R2:W4:Y:S01]  /*13c0*/  @!P4 LDG.E R51, desc[UR8][R22.64] ;  /* 0x000000081633c981 */ /* 0x000522000c1e1900 */
[----:B-1----:R-:W-:Y:S02]  /*13d0*/  @!P3 IMAD R21, R21, R14, RZ ;  /* 0x0000000e1515b224 */ /* 0x002fe400078e02ff */
[----:B------:R-:W-:Y:S02]  /*13e0*/  @!P2 IMAD.WIDE.U32 R12, R28, R12, R52 ;  /* 0x0000000c1c0ca225 */ /* 0x000fe400078e0034 */
[----:B------:R-:W4:Y:S01]  /*13f0*/  @!P5 LDG.E R50, desc[UR8][R58.64] ;  /* 0x000000083a32d981 */ /* 0x000f22000c1e1900 */
[----:B--2---:R-:W-:Y:S02]  /*1400*/  @!P3 MOV R22, R54 ;  /* 0x000000360016b202 */ /* 0x004fe40000000f00 */
[----:B------:R-:W-:Y:S01]  /*1410*/  @!P3 MOV R23, R57 ;  /* 0x000000390017b202 */ /* 0x000fe20000000f00 */
[----:B------:R-:W-:Y:S01]  /*1420*/  @!P3 IMAD R21, R20, R15, R21 ;  /* 0x0000000f1415b224 */ /* 0x000fe200078e0215 */
[----:B------:R-:W-:-:S02]  /*1430*/  @!P2 IADD3 R13, R13, R61, RZ ;  /* 0x0000003d0d0da210 */ /* 0x000fc40007ffe0ff */
[----:B---3--:R-:W-:Y:S01]  /*1440*/  @!P2 LEA R18, P1, R12, R18, 0x1 ;  /* 0x000000120c12a211 */ /* 0x008fe200078208ff */
[----:B------:R-:W-:Y:S01]  /*1450*/  @!P3 IMAD.WIDE.U32 R14, R20, R14, R22 ;  /* 0x0000000e140eb225 */ /* 0x000fe200078e0016 */
[----:B------:R-:W-:Y:S02]  /*1460*/  CS2R R52, SRZ ;  /* 0x0000000000347805 */ /* 0x000fe4000001ff00 */
[----:B------:R-:W-:Y:S02]  /*1470*/  @!P2 LEA.HI.X R19, R12, R19, R13, 0x1, P1 ;  /* 0x000000130c13a211 */ /* 0x000fe400008f0c0d */
[----:B------:R-:W-:Y:S02]  /*1480*/  @!P3 IADD3 R12, R15, R21, RZ ;  /* 0x000000150f0cb210 */ /* 0x000fe40007ffe0ff */
[C---:B0-----:R-:W-:Y:S01]  /*1490*/  @!P3 LEA R16, P1, R14.reuse, R16, 0x1 ;  /* 0x000000100e10b211 */ /* 0x041fe200078208ff */
[----:B------:R-:W2:Y:S03]  /*14a0*/  @!P2 LDG.E R52, desc[UR8][R18.64] ;  /* 0x000000081234a981 */ /* 0x000ea6000c1e1900 */
[----:B------:R-:W-:-:S05]  /*14b0*/  @!P3 LEA.HI.X R17, R14, R17, R12, 0x1, P1 ;  /* 0x000000110e11b211 */ /* 0x000fca00008f0c0c */
[----:B------:R0:W3:Y:S01]  /*14c0*/  @!P3 LDG.E R53, desc[UR8][R16.64] ;  /* 0x000000081035b981 */ /* 0x0000e2000c1e1900 */
[--C-:B------:R-:W-:Y:S02]  /*14d0*/  HADD2.F32 R21, -RZ, R30.reuse.H1_H1 ;  /* 0x3000001eff157230 */ /* 0x100fe40000004100 */
[----:B------:R-:W-:-:S03]  /*14e0*/  HADD2.F32 R14, -RZ, R30.H0_H0 ;  /* 0x2000001eff0e7230 */ /* 0x000fc60000004100 */
[----:B------:R-:W-:Y:S01]  /*14f0*/  FMUL.FTZ R23, R21, R21 ;  /* 0x0000001515177220 */ /* 0x000fe20000410000 */
[--C-:B0-----:R-:W-:Y:S02]  /*1500*/  HADD2.F32 R17, -RZ, R32.reuse.H1_H1 ;  /* 0x30000020ff117230 */ /* 0x101fe40000004100 */
[----:B------:R-:W-:Y:S02]  /*1510*/  HADD2.F32 R16, -RZ, R32.H0_H0 ;  /* 0x20000020ff107230 */ /* 0x000fe40000004100 */
[----:B------:R-:W-:Y:S02]  /*1520*/  HADD2.F32 R18, -RZ, R34.H1_H1 ;  /* 0x30000022ff127230 */ /* 0x000fe40000004100 */
[----:B-----5:R-:W-:Y:S02]  /*1530*/  HADD2.F32 R19, -RZ, R36.H1_H1 ;  /* 0x30000024ff137230 */ /* 0x020fe40000004100 */
[--C-:B----4-:R-:W-:Y:S02]  /*1540*/  HADD2.F32 R13, -RZ, R40.reuse.H1_H1 ;  /* 0x30000028ff0d7230 */ /* 0x110fe40000004100 */
[----:B------:R-:W-:-:S03]  /*1550*/  HADD2.F32 R12, -RZ, R40.H0_H0 ;  /* 0x20000028ff0c7230 */ /* 0x000fc60000004100 */
[----:B------:R-:W-:Y:S02]  /*1560*/  FMUL.FTZ R15, R13, R13 ;  /* 0x0000000d0d0f7220 */ /* 0x000fe40000410000 */
[C---:B------:R-:W-:Y:S02]  /*1570*/  FADD.FTZ R13, R12.reuse, R13 ;  /* 0x0000000d0c0d7221 */ /* 0x040fe40000010000 */
[----:B------:R-:W-:Y:S01]  /*1580*/  FFMA.FTZ R15, R12, R12, R15 ;  /* 0x0000000c0c0f7223 */ /* 0x000fe2000001000f */
[C---:B------:R-:W-:Y:S01]  /*1590*/  FADD.FTZ R12, R14.reuse, R21 ;  /* 0x000000150e0c7221 */ /* 0x040fe20000010000 */
[----:B------:R-:W-:Y:S01]  /*15a0*/  FADD.FTZ R13, RZ, R13 ;  /* 0x0000000dff0d7221 */ /* 0x000fe20000010000 */
[----:B------:R-:W-:Y:S01]  /*15b0*/  FFMA.FTZ R14, R14, R14, R23 ;  /* 0x0000000e0e0e7223 */ /* 0x000fe20000010017 */
[----:B------:R-:W-:Y:S02]  /*15c0*/  FADD.FTZ R15, RZ, R15 ;  /* 0x0000000fff0f7221 */ /* 0x000fe40000010000 */
[----:B------:R-:W-:Y:S01]  /*15d0*/  FADD.FTZ R12, R13, R12 ;  /* 0x0000000c0d0c7221 */ /* 0x000fe20000010000 */
[----:B------:R-:W-:Y:S01]  /*15e0*/  FMUL.FTZ R13, R17, R17 ;  /* 0x00000011110d7220 */ /* 0x000fe20000410000 */
[----:B------:R-:W-:Y:S01]  /*15f0*/  FADD.FTZ R14, R15, R14 ;  /* 0x0000000e0f0e7221 */ /* 0x000fe20000010000 */
[----:B------:R-:W-:Y:S01]  /*1600*/  FADD.FTZ R17, R16, R17 ;  /* 0x0000001110117221 */ /* 0x000fe20000010000 */
[----:B------:R-:W-:-:S02]  /*1610*/  HADD2.F32 R15, -RZ, R34.H0_H0 ;  /* 0x20000022ff0f7230 */ /* 0x000fc40000004100 */
[----:B------:R-:W-:Y:S01]  /*1620*/  FFMA.FTZ R13, R16, R16, R13 ;  /* 0x00000010100d7223 */ /* 0x000fe2000001000d */
[----:B------:R-:W-:Y:S01]  /*1630*/  FMUL.FTZ R16, R18, R18 ;  /* 0x0000001212107220 */ /* 0x000fe20000410000 */
[----:B------:R-:W-:Y:S02]  /*1640*/  FADD.FTZ R12, R12, R17 ;  /* 0x000000110c0c7221 */ /* 0x000fe40000010000 */
[----:B------:R-:W-:Y:S01]  /*1650*/  FADD.FTZ R13, R14, R13 ;  /* 0x0000000d0e0d7221 */ /* 0x000fe20000010000 */
[C---:B------:R-:W-:Y:S01]  /*1660*/  FFMA.FTZ R16, R15.reuse, R15, R16 ;  /* 0x0000000f0f107223 */ /* 0x040fe20000010010 */
[----:B------:R-:W-:Y:S02]  /*1670*/  HADD2.F32 R14, -RZ, R36.H0_H0 ;  /* 0x20000024ff0e7230 */ /* 0x000fe40000004100 */
[----:B------:R-:W-:Y:S01]  /*1680*/  FADD.FTZ R17, R15, R18 ;  /* 0x000000120f117221 */ /* 0x000fe20000010000 */
[----:B------:R-:W-:Y:S01]  /*1690*/  FMUL.FTZ R15, R19, R19 ;  /* 0x00000013130f7220 */ /* 0x000fe20000410000 */
[----:B------:R-:W-:Y:S01]  /*16a0*/  FADD.FTZ R13, R13, R16 ;  /* 0x000000100d0d7221 */ /* 0x000fe20000010000 */
[----:B------:R-:W-:-:S02]  /*16b0*/  HADD2.F32 R16, -RZ, R2.H1_H1 ;  /* 0x30000002ff107230 */ /* 0x000fc40000004100 */
[C---:B------:R-:W-:Y:S01]  /*16c0*/  FADD.FTZ R19, R14.reuse, R19 ;  /* 0x000000130e137221 */ /* 0x040fe20000010000 */
[----:B------:R-:W-:Y:S01]  /*16d0*/  FFMA.FTZ R14, R14, R14, R15 ;  /* 0x0000000e0e0e7223 */ /* 0x000fe2000001000f */
[----:B------:R-:W-:Y:S02]  /*16e0*/  HADD2.F32 R15, -RZ, R2.H0_H0 ;  /* 0x20000002ff0f7230 */ /* 0x000fe40000004100 */
[----:B------:R-:W-:Y:S01]  /*16f0*/  FADD.FTZ R12, R12, R17 ;  /* 0x000000110c0c7221 */ /* 0x000fe20000010000 */
[----:B------:R-:W-:Y:S01]  /*1700*/  FMUL.FTZ R18, R16, R16 ;  /* 0x0000001010127220 */ /* 0x000fe20000410000 */
[----:B------:R-:W-:Y:S01]  /*1710*/  FADD.FTZ R13, R13, R14 ;  /* 0x0000000e0d0d7221 */ /* 0x000fe20000010000 */
[C---:B------:R-:W-:Y:S02]  /*1720*/  FADD.FTZ R17, R15.reuse, R16 ;  /* 0x000000100f117221 */ /* 0x040fe40000010000 */
[----:B------:R-:W-:Y:S01]  /*1730*/  FFMA.FTZ R18, R15, R15, R18 ;  /* 0x0000000f0f127223 */ /* 0x000fe20000010012 */
[----:B------:R-:W-:Y:S01]  /*1740*/  FADD.FTZ R12, R12, R19 ;  /* 0x000000130c0c7221 */ /* 0x000fe20000010000 */
[----:B------:R-:W-:-:S02]  /*1750*/  HADD2.F32 R15, -RZ, R0.H1_H1 ;  /* 0x30000000ff0f7230 */ /* 0x000fc40000004100 */
[----:B------:R-:W-:Y:S02]  /*1760*/  HADD2.F32 R14, -RZ, R0.H0_H0 ;  /* 0x20000000ff0e7230 */ /* 0x000fe40000004100 */
[----:B------:R-:W-:Y:S01]  /*1770*/  FADD.FTZ R12, R12, R17 ;  /* 0x000000110c0c7221 */ /* 0x000fe20000010000 */
[--C-:B------:R-:W-:Y:S02]  /*1780*/  HADD2.F32 R19, -RZ, R41.reuse.H1_H1 ;  /* 0x30000029ff137230 */ /* 0x100fe40000004100 */
[----:B------:R-:W-:Y:S01]  /*1790*/  FMUL.FTZ R17, R15, R15 ;  /* 0x0000000f0f117220 */ /* 0x000fe20000410000 */
[C---:B------:R-:W-:Y:S01]  /*17a0*/  FADD.FTZ R15, R14.reuse, R15 ;  /* 0x0000000f0e0f7221 */ /* 0x040fe20000010000 */
[----:B------:R-:W-:Y:S01]  /*17b0*/  FADD.FTZ R13, R13, R18 ;  /* 0x000000120d0d7221 */ /* 0x000fe20000010000 */
[----:B------:R-:W-:Y:S02]  /*17c0*/  HADD2.F32 R16, -RZ, R41.H0_H0 ;  /* 0x20000029ff107230 */ /* 0x000fe40000004100 */
[----:B------:R-:W-:Y:S01]  /*17d0*/  FFMA.FTZ R14, R14, R14, R17 ;  /* 0x0000000e0e0e7223 */ /* 0x000fe20000010011 */
[----:B------:R-:W-:Y:S01]  /*17e0*/  FADD.FTZ R12, R12, R15 ;  /* 0x0000000f0c0c7221 */ /* 0x000fe20000010000 */
[----:B------:R-:W-:-:S02]  /*17f0*/  HADD2.F32 R17, -RZ, R44.H1_H1 ;  /* 0x3000002cff117230 */ /* 0x000fc40000004100 */
[----:B------:R-:W-:Y:S01]  /*1800*/  FMUL.FTZ R15, R19, R19 ;  /* 0x00000013130f7220 */ /* 0x000fe20000410000 */
[----:B------:R-:W-:Y:S01]  /*1810*/  FADD.FTZ R13, R13, R14 ;  /* 0x0000000e0d0d7221 */ /* 0x000fe20000010000 */
[C---:B------:R-:W-:Y:S01]  /*1820*/  FADD.FTZ R19, R16.reuse, R19 ;  /* 0x0000001310137221 */ /* 0x040fe20000010000 */
[----:B------:R-:W-:Y:S02]  /*1830*/  HADD2.F32 R14, -RZ, R44.H0_H0 ;  /* 0x2000002cff0e7230 */ /* 0x000fe40000004100 */
[----:B------:R-:W-:Y:S01]  /*1840*/  FFMA.FTZ R16, R16, R16, R15 ;  /* 0x0000001010107223 */ /* 0x000fe2000001000f */
[----:B------:R-:W-:Y:S01]  /*1850*/  FMUL.FTZ R15, R17, R17 ;  /* 0x00000011110f7220 */ /* 0x000fe20000410000 */
[--C-:B------:R-:W-:Y:S02]  /*1860*/  HADD2.F32 R18, -RZ, R46.reuse.H1_H1 ;  /* 0x3000002eff127230 */ /* 0x100fe40000004100 */
[C---:B------:R-:W-:Y:S01]  /*1870*/  FADD.FTZ R17, R14.reuse, R17 ;  /* 0x000000110e117221 */ /* 0x040fe20000010000 */
[----:B------:R-:W-:Y:S01]  /*1880*/  FADD.FTZ R13, R13, R16 ;  /* 0x000000100d0d7221 */ /* 0x000fe20000010000 */
[----:B------:R-:W-:Y:S01]  /*1890*/  FFMA.FTZ R14, R14, R14, R15 ;  /* 0x0000000e0e0e7223 */ /* 0x000fe2000001000f */
[----:B------:R-:W-:Y:S01]  /*18a0*/  FADD.FTZ R12, R12, R19 ;  /* 0x000000130c0c7221 */ /* 0x000fe20000010000 */
[----:B------:R-:W-:-:S02]  /*18b0*/  HADD2.F32 R15, -RZ, R46.H0_H0 ;  /* 0x2000002eff0f7230 */ /* 0x000fc40000004100 */
[----:B------:R-:W-:Y:S01]  /*18c0*/  FMUL.FTZ R16, R18, R18 ;  /* 0x0000001212107220 */ /* 0x000fe20000410000 */
[--C-:B------:R-:W-:Y:S02]  /*18d0*/  HADD2.F32 R19, -RZ, R48.reuse.H1_H1 ;  /* 0x30000030ff137230 */ /* 0x100fe40000004100 */
[----:B------:R-:W-:Y:S01]  /*18e0*/  FADD.FTZ R13, R13, R14 ;  /* 0x0000000e0d0d7221 */ /* 0x000fe20000010000 */
[----:B------:R-:W-:Y:S01]  /*18f0*/  FADD.FTZ R12, R12, R17 ;  /* 0x000000110c0c7221 */ /* 0x000fe20000010000 */
[----:B------:R-:W-:Y:S02]  /*1900*/  HADD2.F32 R14, -RZ, R48.H0_H0 ;  /* 0x20000030ff0e7230 */ /* 0x000fe40000004100 */
[C---:B------:R-:W-:Y:S01]  /*1910*/  FADD.FTZ R17, R15.reuse, R18 ;  /* 0x000000120f117221 */ /* 0x040fe20000010000 */
[----:B------:R-:W-:Y:S01]  /*1920*/  FFMA.FTZ R16, R15, R15, R16 ;  /* 0x0000000f0f107223 */ /* 0x000fe20000010010 */
[----:B------:R-:W-:Y:S01]  /*1930*/  FMUL.FTZ R15, R19, R19 ;  /* 0x00000013130f7220 */ /* 0x000fe20000410000 */
[----:B------:R-:W-:-:S02]  /*1940*/  FADD.FTZ R19, R14, R19 ;  /* 0x000000130e137221 */ /* 0x000fc40000010000 */
[----:B------:R-:W-:Y:S01]  /*1950*/  FADD.FTZ R13, R13, R16 ;  /* 0x000000100d0d7221 */ /* 0x000fe20000010000 */
[----:B------:R-:W-:Y:S01]  /*1960*/  FFMA.FTZ R14, R14, R14, R15 ;  /* 0x0000000e0e0e7223 */ /* 0x000fe2000001000f */
[--C-:B------:R-:W-:Y:S02]  /*1970*/  HADD2.F32 R16, -RZ, R49.reuse.H1_H1 ;  /* 0x30000031ff107230 */ /* 0x100fe40000004100 */
[----:B------:R-:W-:Y:S01]  /*1980*/  FADD.FTZ R12, R12, R17 ;  /* 0x000000110c0c7221 */ /* 0x000fe20000010000 */
[----:B------:R-:W-:Y:S02]  /*1990*/  HADD2.F32 R15, -RZ, R49.H0_H0 ;  /* 0x20000031ff0f7230 */ /* 0x000fe40000004100 */
[----:B------:R-:W-:Y:S01]  /*19a0*/  FADD.FTZ R13, R13, R14 ;  /* 0x0000000e0d0d7221 */ /* 0x000fe20000010000 */
[----:B------:R-:W-:Y:S01]  /*19b0*/  FADD.FTZ R12, R12, R19 ;  /* 0x000000130c0c7221 */ /* 0x000fe20000010000 */
[----:B------:R-:W-:Y:S01]  /*19c0*/  FMUL.FTZ R14, R16, R16 ;  /* 0x00000010100e7220 */ /* 0x000fe20000410000 */
[----:B------:R-:W-:-:S03]  /*19d0*/  FADD.FTZ R17, R15, R16 ;  /* 0x000000100f117221 */ /* 0x000fc60000010000 */
[----:B------:R-:W-:Y:S01]  /*19e0*/  FFMA.FTZ R14, R15, R15, R14 ;  /* 0x0000000f0f0e7223 */ /* 0x000fe2000001000e */
[----:B------:R-:W-:-:S03]  /*19f0*/  FADD.FTZ R12, R12, R17 ;  /* 0x000000110c0c7221 */ /* 0x000fc60000010000 */
[----:B------:R-:W-:Y:S01]  /*1a00*/  FADD.FTZ R13, R13, R14 ;  /* 0x0000000e0d0d7221 */ /* 0x000fe20000010000 */
[----:B------:R-:W-:Y:S02]  /*1a10*/  HADD2.F32 R17, -RZ, R51.H1_H1 ;  /* 0x30000033ff117230 */ /* 0x000fe40000004100 */
[--C-:B------:R-:W-:Y:S02]  /*1a20*/  HADD2.F32 R19, -RZ, R50.reuse.H1_H1 ;  /* 0x30000032ff137230 */ /* 0x100fe40000004100 */
[----:B------:R-:W-:-:S03]  /*1a30*/  HADD2.F32 R16, -RZ, R50.H0_H0 ;  /* 0x20000032ff107230 */ /* 0x000fc60000004100 */
[----:B------:R-:W-:Y:S01]  /*1a40*/  FMUL.FTZ R15, R19, R19 ;  /* 0x00000013130f7220 */ /* 0x000fe20000410000 */
[----:B------:R-:W-:Y:S02]  /*1a50*/  HADD2.F32 R14, -RZ, R51.H0_H0 ;  /* 0x20000033ff0e7230 */ /* 0x000fe40000004100 */
[C---:B------:R-:W-:Y:S01]  /*1a60*/  FADD.FTZ R19, R16.reuse, R19 ;  /* 0x0000001310137221 */ /* 0x040fe20000010000 */
[----:B------:R-:W-:Y:S01]  /*1a70*/  FFMA.FTZ R16, R16, R16, R15 ;  /* 0x0000001010107223 */ /* 0x000fe2000001000f */
[----:B------:R-:W-:Y:S01]  /*1a80*/  FMUL.FTZ R15, R17, R17 ;  /* 0x00000011110f7220 */ /* 0x000fe20000410000 */
[----:B------:R-:W-:Y:S01]  /*1a90*/  FADD.FTZ R17, R14, R17 ;  /* 0x000000110e117221 */ /* 0x000fe20000010000 */
[----:B------:R-:W-:Y:S01]  /*1aa0*/  FADD.FTZ R12, R12, R19 ;  /* 0x000000130c0c7221 */ /* 0x000fe20000010000 */
[----:B------:R-:W-:Y:S01]  /*1ab0*/  FADD.FTZ R13, R13, R16 ;  /* 0x000000100d0d7221 */ /* 0x000fe20000010000 */
[----:B------:R-:W-:Y:S01]  /*1ac0*/  FFMA.FTZ R14, R14, R14, R15 ;  /* 0x0000000e0e0e7223 */ /* 0x000fe2000001000f */
[----:B--2---:R-:W-:-:S02]  /*1ad0*/  HADD2.F32 R18, -RZ, R52.H1_H1 ;  /* 0x30000034ff127230 */ /* 0x004fc40000004100 */
[----:B------:R-:W-:Y:S02]  /*1ae0*/  HADD2.F32 R15, -RZ, R52.H0_H0 ;  /* 0x20000034ff0f7230 */ /* 0x000fe40000004100 */
[----:B------:R-:W-:Y:S01]  /*1af0*/  FADD.FTZ R13, R13, R14 ;  /* 0x0000000e0d0d7221 */ /* 0x000fe20000010000 */
[----:B------:R-:W-:Y:S01]  /*1b00*/  FMUL.FTZ R16, R18, R18 ;  /* 0x0000001212107220 */ /* 0x000fe20000410000 */
[--C-:B---3--:R-:W-:Y:S02]  /*1b10*/  HADD2.F32 R19, -RZ, R53.reuse.H1_H1 ;  /* 0x30000035ff137230 */ /* 0x108fe40000004100 */
[----:B------:R-:W-:Y:S01]  /*1b20*/  FADD.FTZ R12, R12, R17 ;  /* 0x000000110c0c7221 */ /* 0x000fe20000010000 */
[----:B------:R-:W-:Y:S02]  /*1b30*/  HADD2.F32 R14, -RZ, R53.H0_H0 ;  /* 0x20000035ff0e7230 */ /* 0x000fe40000004100 */
[C---:B------:R-:W-:Y:S01]  /*1b40*/  FADD.FTZ R17, R15.reuse, R18 ;  /* 0x000000120f117221 */ /* 0x040fe20000010000 */
[----:B------:R-:W-:Y:S01]  /*1b50*/  FFMA.FTZ R16, R15, R15, R16 ;  /* 0x0000000f0f107223 */ /* 0x000fe20000010010 */
[----:B------:R-:W-:Y:S01]  /*1b60*/  FMUL.FTZ R15, R19, R19 ;  /* 0x00000013130f7220 */ /* 0x000fe20000410000 */
[----:B------:R-:W-:Y:S01]  /*1b70*/  FADD.FTZ R19, R14, R19 ;  /* 0x000000130e137221 */ /* 0x000fe20000010000 */
[----:B------:R-:W-:Y:S01]  /*1b80*/  FADD.FTZ R12, R12, R17 ;  /* 0x000000110c0c7221 */ /* 0x000fe20000010000 */
[----:B------:R-:W-:Y:S01]  /*1b90*/  FADD.FTZ R13, R13, R16 ;  /* 0x000000100d0d7221 */ /* 0x000fe20000010000 */
[----:B------:R-:W-:-:S02]  /*1ba0*/  FFMA.FTZ R14, R14, R14, R15 ;  /* 0x0000000e0e0e7223 */ /* 0x000fc4000001000f */
[----:B------:R-:W-:Y:S02]  /*1bb0*/  FADD.FTZ R12, R12, R19 ;  /* 0x000000130c0c7221 */ /* 0x000fe40000010000 */
[----:B------:R-:W-:-:S03]  /*1bc0*/  FADD.FTZ R13, R13, R14 ;  /* 0x0000000e0d0d7221 */ /* 0x000fc60000010000 */
        /* <DEDUP_REMOVED lines=23> */
[----:B------:R-:W-:Y:S02]  /*1d40*/  ISETP.NE.AND P2, PT, R4, RZ, PT ;  /* 0x000000ff0400720c */ /* 0x000fe40003f45270 */
[----:B------:R-:W-:Y:S01]  /*1d50*/  ISETP.NE.AND P3, PT, R3, RZ, PT ;  /* 0x000000ff0300720c */ /* 0x000fe20003f65270 */
[----:B------:R-:W-:Y:S08]  /*1d60*/  BSSY B0, `(.L_x_2506) ;  /* 0x000002d000007945 */ /* 0x000ff00003800000 */
        /* <DEDUP_REMOVED lines=44> */
.L_x_2507:
[----:B------:R-:W-:Y:S05]  /*2030*/  BSYNC B0 ;  /* 0x0000000000007941 */ /* 0x000fea0003800000 */
.L_x_2506:
        /* <DEDUP_REMOVED lines=13> */
[----:B--2---:R-:W-:-:S04]  /*2110*/  IMAD R21, R21, UR7, R20 ;  /* 0x0000000715157c24 */ /* 0x004fc8000f8e0214 */
[----:B---3--:R-:W-:Y:S01]  /*2120*/  IMAD.WIDE R16, R19, 0x4, R16 ;  /* 0x0000000413107825 */ /* 0x008fe200078e0210 */
[----:B------:R-:W-:Y:S02]  /*2130*/  IADD3 R19, R18, R20, RZ ;  /* 0x0000001412137210 */ /* 0x000fe40007ffe0ff */
[----:B------:R-:W-:-:S03]  /*2140*/  MOV R18, 0xffffffff ;  /* 0xffffffff00127802 */ /* 0x000fc60000000f00 */
[----:B----4-:R-:W-:Y:S01]  /*2150*/  IMAD.WIDE.U32 R14, R19, 0x4, R14 ;  /* 0x00000004130e7825 */ /* 0x010fe200078e000e */
        /* <DEDUP_REMOVED lines=10> */
.L_x_2510:
[----:B-1----:R-:W2:Y:S04]  /*2200*/  LDG.E.STRONG.GPU R16, desc[UR8][R14.64] ;  /* 0x000000080e107981 */ /* 0x002ea8000c1ef900 */
[----:B--2---:R-:W-:Y:S01]  /*2210*/  CCTL.IVALL ;  /* 0x00000000ff00798f */ /* 0x004fe20002000000 */
[----:B------:R-:W-:Y:S05]  /*2220*/  YIELD ;  /* 0x0000000000007946 */ /* 0x000fea0003800000 */
[----:B------:R-:W-:-:S13]  /*2230*/  ISETP.NE.AND P1, PT, R16, R19, PT ;  /* 0x000000131000720c */ /* 0x000fda0003f25270 */
[----:B------:R-:W-:Y:S05]  /*2240*/  @P1 BRA `(.L_x_2510) ;  /* 0xfffffffc00ec1947 */ /* 0x000fea000383ffff */
.L_x_2509:
        /* <DEDUP_REMOVED lines=11> */
.L_x_2512:
        /* <DEDUP_REMOVED lines=24> */
[----:B--2---:R-:W-:Y:S02]  /*2480*/  @!P4 IMAD R61, R19, R20, R18 ;  /* 0x00000014133dc224 */ /* 0x004fe400078e0212 */
[----:B------:R-:W-:-:S03]  /*2490*/  @!P2 IMAD R60, R60, R23, RZ ;  /* 0x000000173c3ca224 */ /* 0x000fc600078e02ff */
[----:B------:R-:W2:Y:S02]  /*24a0*/  @!P4 LDC.64 R18, c[0x0][0x248] ;  /* 0x00009200ff12cb82 */ /* 0x000ea40000000a00 */
[----:B------:R-:W-:-:S05]  /*24b0*/  @!P2 SHF.L.U32 R59, R60, 0x1, RZ ;  /* 0x000000013c3ba819 */ /* 0x000fca00000006ff */
[----:B-1----:R-:W-:-:S04]  /*24c0*/  @!P2 IMAD.WIDE R16, R59, 0x4, R16 ;  /* 0x000000043b10a825 */ /* 0x002fc800078e0210 */
[----:B------:R-:W-:Y:S01]  /*24d0*/  @!P2 IMAD.WIDE.U32 R16, R21, 0x8, R16 ;  /* 0x000000081510a825 */ /* 0x000fe200078e0010 */
[----:B------:R-:W-:-:S05]  /*24e0*/  @!P4 LOP3.LUT R21, R6, 0x1, RZ, 0xc0, !PT ;  /* 0x000000010615c812 */ /* 0x000fca00078ec0ff */
[----:B------:R-:W-:Y:S01]  /*24f0*/  @!P4 IMAD R20, R21, R20, RZ ;  /* 0x000000141514c224 */ /* 0x000fe200078e02ff */
[----:B------:R-:W-:Y:S01]  /*2500*/  IADD3 R21, R22, 0x3, RZ ;  /* 0x0000000316157810 */ /* 0x000fe20007ffe0ff */
[----:B------:R-:W3:Y:S02]  /*2510*/  @!P2 LDG.E.64 R16, desc[UR8][R16.64] ;  /* 0x000000081010a981 */ /* 0x000ee4000c1e1b00 */
[----:B------:R-:W-:Y:S01]  /*2520*/  @!P4 IMAD R20, R20, R23, RZ ;  /* 0x000000171414c224 */ /* 0x000fe200078e02ff */
[----:B------:R-:W-:-:S04]  /*2530*/  ISETP.EQ.OR P5, PT, R21, UR7, P3 ;  /* 0x0000000715007c0c */ /* 0x000fc80009fa2670 */
[----:B------:R-:W-:-:S05]  /*2540*/  @!P4 SHF.L.U32 R59, R20, 0x1, RZ ;  /* 0x00000001143bc819 */ /* 0x000fca00000006ff */
[----:B--2---:R-:W-:-:S04]  /*2550*/  @!P4 IMAD.WIDE R18, R59, 0x4, R18 ;  /* 0x000000043b12c825 */ /* 0x004fc800078e0212 */
[----:B------:R-:W1:Y:S01]  /*2560*/  @!P5 S2R R20, SR_CTAID.Y ;  /* 0x000000000014d919 */ /* 0x000e620000002600 */
[----:B------:R-:W-:Y:S01]  /*2570*/  @!P4 IMAD.WIDE.U32 R60, R61, 0x8, R18 ;  /* 0x000000083d3cc825 */ /* 0x000fe200078e0012 */
[----:B------:R-:W-:Y:S01]  /*2580*/  @!P5 LOP3.LUT R19, R6, 0x1, RZ, 0xc0, !PT ;  /* 0x000000010613d812 */ /* 0x000fe200078ec0ff */
[----:B------:R-:W1:Y:S02]  /*2590*/  @!P5 LDC R18, c[0x0][0x10] ;  /* 0x00000400ff12db82 */ /* 0x000e640000000800 */
[-C--:B-1----:R-:W-:Y:S02]  /*25a0*/  @!P5 IMAD R21, R21, R18.reuse, R20 ;  /* 0x000000121515d224 */ /* 0x082fe400078e0214 */
[----:B0-----:R-:W-:Y:S01]  /*25b0*/  @!P1 FADD.FTZ R12, R12, R14 ;  /* 0x0000000e0c0c9221 */ /* 0x001fe20000010000 */
[----:B------:R-:W-:-:S03]  /*25c0*/  @!P5 IMAD R14, R19, R18, RZ ;  /* 0x00000012130ed224 */ /* 0x000fc600078e02ff */
[----:B------:R-:W0:Y:S01]  /*25d0*/  @!P5 LDC.64 R18, c[0x0][0x248] ;  /* 0x00009200ff12db82 */ /* 0x000e220000000a00 */
[----:B------:R-:W-:-:S05]  /*25e0*/  @!P5 IMAD R14, R14, R23, RZ ;  /* 0x000000170e0ed224 */ /* 0x000fca00078e02ff */
[----:B------:R-:W-:-:S05]  /*25f0*/  @!P5 SHF.L.U32 R59, R14, 0x1, RZ ;  /* 0x000000010e3bd819 */ /* 0x000fca00000006ff */
[----:B0-----:R-:W-:-:S04]  /*2600*/  @!P5 IMAD.WIDE R18, R59, 0x4, R18 ;  /* 0x000000043b12d825 */ /* 0x001fc800078e0212 */
[----:B------:R-:W-:Y:S02]  /*2610*/  @!P5 IMAD.WIDE.U32 R20, R21, 0x8, R18 ;  /* 0x000000081514d825 */ /* 0x000fe400078e0012 */
[----:B------:R-:W2:Y:S04]  /*2620*/  @!P4 LDG.E.64 R18, desc[UR8][R60.64] ;  /* 0x000000083c12c981 */ /* 0x000ea8000c1e1b00 */
[----:B------:R-:W4:Y:S01]  /*2630*/  @!P5 LDG.E.64 R20, desc[UR8][R20.64] ;  /* 0x000000081414d981 */ /* 0x000f22000c1e1b00 */
[----:B------:R-:W-:Y:S01]  /*2640*/  IADD3 R58, R58, -0x4, RZ ;  /* 0xfffffffc3a3a7810 */ /* 0x000fe20007ffe0ff */
[----:B------:R-:W-:-:S03]  /*2650*/  @!P1 FADD.FTZ R13, R13, R15 ;  /* 0x0000000f0d0d9221 */ /* 0x000fc60000010000 */
[----:B------:R-:W-:Y:S02]  /*2660*/  ISETP.NE.AND P1, PT, R58, RZ, PT ;  /* 0x000000ff3a00720c */ /* 0x000fe40003f25270 */
[----:B------:R-:W-:Y:S01]  /*2670*/  IADD3 R22, R22, 0x4, RZ ;  /* 0x0000000416167810 */ /* 0x000fe20007ffe0ff */
[----:B---3--:R-:W-:Y:S01]  /*2680*/  @!P2 FADD.FTZ R12, R12, R16 ;  /* 0x000000100c0ca221 */ /* 0x008fe20000010000 */
[----:B------:R-:W-:-:S03]  /*2690*/  @!P2 FADD.FTZ R13, R13, R17 ;  /* 0x000000110d0da221 */ /* 0x000fc60000010000 */
[----:B--2---:R-:W-:Y:S01]  /*26a0*/  @!P4 FADD.FTZ R12, R12, R18 ;  /* 0x000000120c0cc221 */ /* 0x004fe20000010000 */
[----:B------:R-:W-:-:S03]  /*26b0*/  @!P4 FADD.FTZ R13, R13, R19 ;  /* 0x000000130d0dc221 */ /* 0x000fc60000010000 */
[----:B----4-:R-:W-:Y:S01]  /*26c0*/  @!P5 FADD.FTZ R12, R12, R20 ;  /* 0x000000140c0cd221 */ /* 0x010fe20000010000 */
[----:B------:R-:W-:Y:S01]  /*26d0*/  @!P5 FADD.FTZ R13, R13, R21 ;  /* 0x000000150d0dd221 */ /* 0x000fe20000010000 */
[----:B------:R-:W-:Y:S06]  /*26e0*/  @P1 BRA `(.L_x_2512) ;  /* 0xfffffffc00041947 */ /* 0x000fec000383ffff */
.L_x_2511:
        /* <DEDUP_REMOVED lines=19> */
.L_x_2514:
[----:B------:R-:W-:Y:S05]  /*2820*/  BSYNC B0 ;  /* 0x0000000000007941 */ /* 0x000fea0003800000 */
.L_x_2513:
        /* <DEDUP_REMOVED lines=9> */
[----:B------:R-:W2:Y:S01]  /*28c0*/  @!P1 S2R R21, SR_CTAID.Y ;  /* 0x0000000000159919 */ /* 0x000ea20000002600 */
[----:B------:R-:W-:Y:S02]  /*28d0*/  @!P1 LOP3.LUT R19, R6, 0x1, RZ, 0xc0, !PT ;  /* 0x0000000106139812 */ /* 0x000fe400078ec0ff */
[----:B------:R-:W3:Y:S08]  /*28e0*/  @!P1 LDC R20, c[0x0][0x10] ;  /* 0x00000400ff149b82 */ /* 0x000ef00000000800 */
[----:B------:R-:W4:Y:S01]  /*28f0*/  @!P2 LDC.64 R16, c[0x0][0x248] ;  /* 0x00009200ff10ab82 */ /* 0x000f220000000a00 */
[----:B-1----:R-:W-:-:S02]  /*2900*/  @!P2 IMAD R59, R59, R18, R14 ;  /* 0x000000123b3ba224 */ /* 0x002fc400078e020e */
[----:B------:R-:W-:-:S05]  /*2910*/  @!P2 IMAD R18, R15, R18, RZ ;  /* 0x000000120f12a224 */ /* 0x000fca00078e02ff */
[----:B------:R-:W1:Y:S01]  /*2920*/  @!P1 LDC.64 R14, c[0x0][0x248] ;  /* 0x00009200ff0e9b82 */ /* 0x000e620000000a00 */
[-C--:B---3--:R-:W-:Y:S02]  /*2930*/  @!P1 IMAD R58, R19, R20.reuse, RZ ;  /* 0x00000014133a9224 */ /* 0x088fe400078e02ff */
[-C--:B------:R-:W-:Y:S02]  /*2940*/  @!P2 IMAD R18, R18, R23.reuse, RZ ;  /* 0x000000171212a224 */ /* 0x080fe400078e02ff */
[----:B------:R-:W-:Y:S02]  /*2950*/  @!P1 IMAD R58, R58, R23, RZ ;  /* 0x000000173a3a9224 */ /* 0x000fe400078e02ff */
[----:B--2---:R-:W-:Y:S01]  /*2960*/  @!P1 IMAD R21, R22, R20, R21 ;  /* 0x0000001416159224 */ /* 0x004fe200078e0215 */
[----:B------:R-:W-:-:S05]  /*2970*/  @!P2 SHF.L.U32 R19, R18, 0x1, RZ ;  /* 0x000000011213a819 */ /* 0x000fca00000006ff */
        /* <DEDUP_REMOVED lines=11> */
.L_x_2508:
[----:B------:R-:W-:Y:S01]  /*2a30*/  ULDC.64 UR12, c[0x0][0x218] ;  /* 0x00008600000c7ab9 */ /* 0x000fe20000000a00 */
[----:B------:R-:W-:Y:S01]  /*2a40*/  LOP3.LUT P1, RZ, R3, UR7, RZ, 0xfc, !PT ;  /* 0x0000000703ff7c12 */ /* 0x000fe2000f82fcff */
[----:B------:R-:W2:Y:S01]  /*2a50*/  S2UR UR6, SR_CgaCtaId ;  /* 0x00000000000679c3 */ /* 0x000ea20000008800 */
[----:B------:R-:W-:Y:S01]  /*2a60*/  ISETP.EQ.U32.AND P2, PT, RZ, UR12, PT ;  /* 0x0000000cff007c0c */ /* 0x000fe2000bf42070 */
[----:B------:R-:W-:Y:S01]  /*2a70*/  UMOV UR5, 0x400 ;  /* 0x0000040000057882 */ /* 0x000fe20000000000 */
[----:B------:R-:W-:Y:S01]  /*2a80*/  IADD3 R61, R39, R42, RZ ;  /* 0x0000002a273d7210 */ /* 0x000fe20007ffe0ff */
[----:B------:R-:W-:Y:S01]  /*2a90*/  ULDC.64 UR14, c[0x0][0x278] ;  /* 0x00009e00000e7ab9 */ /* 0x000fe20000000a00 */
        /* <DEDUP_REMOVED lines=13> */
[----:B------:R-:W-:Y:S06]  /*2b70*/  BAR.SYNC.DEFER_BLOCKING 0x0 ;  /* 0x0000000000007b1d */ /* 0x000fec0000010000 */
[----:B------:R-:W2:Y:S04]  /*2b80*/  LDG.E.64 R14, desc[UR8][R58.64] ;  /* 0x000000083a0e7981 */ /* 0x000ea8000c1e1b00 */
[----:B------:R-:W2:Y:S01]  /*2b90*/  LDG.E.64 R16, desc[UR8][R16.64] ;  /* 0x0000000810107981 */ /* 0x000ea2000c1e1b00 */
[----:B-1----:R-:W-:Y:S01]  /*2ba0*/  MOV R20, 0x3f800000 ;  /* 0x3f80000000147802 */ /* 0x002fe20000000f00 */
[----:B0-----:R-:W-:Y:S01]  /*2bb0*/  HADD2.F32 R13, -RZ, R40.H0_H0 ;  /* 0x20000028ff0d7230 */ /* 0x001fe20000004100 */
[----:B------:R-:W-:Y:S01]  /*2bc0*/  ISETP.NE.AND P6, PT, RZ, UR10, PT ;  /* 0x0000000aff007c0c */ /* 0x000fe2000bfc5270 */
[----:B------:R-:W0:Y:S01]  /*2bd0*/  LDS.64 R18, [UR5+0x90] ;  /* 0x00009005ff127984 */ /* 0x000e220008000a00 */
[----:B------:R-:W-:-:S02]  /*2be0*/  HADD2.F32 R21, -RZ, R30.H0_H0 ;  /* 0x2000001eff157230 */ /* 0x000fc40000004100 */
[----:B------:R-:W-:Y:S02]  /*2bf0*/  HADD2.F32 R23, -RZ, R30.H1_H1 ;  /* 0x3000001eff177230 */ /* 0x000fe40000004100 */
[----:B0-----:R-:W-:-:S04]  /*2c00*/  FMUL.FTZ R42, R18, UR6 ;  /* 0x00000006122a7c20 */ /* 0x001fc80008410000 */
[----:B------:R-:W-:Y:S01]  /*2c10*/  FMUL.FTZ R18, R42, R42 ;  /* 0x0000002a2a127220 */ /* 0x000fe20000410000 */
[--C-:B------:R-:W-:Y:S01]  /*2c20*/  FADD.FTZ R13, R13, -R42.reuse ;  /* 0x8000002a0d0d7221 */ /* 0x100fe20000010000 */
[--C-:B------:R-:W-:Y:S01]  /*2c30*/  FADD.FTZ R21, R21, -R42.reuse ;  /* 0x8000002a15157221 */ /* 0x100fe20000010000 */
[----:B------:R-:W-:Y:S01]  /*2c40*/  FADD.FTZ R23, R23, -R42 ;  /* 0x8000002a17177221 */ /* 0x000fe20000010000 */
[----:B------:R-:W-:-:S05]  /*2c50*/  FFMA.FTZ R18, R19, UR6, -R18 ;  /* 0x0000000613127c23 */ /* 0x000fca0008010812 */
[----:B------:R-:W-:-:S13]  /*2c60*/  FSETP.GTU.FTZ.AND P1, PT, R18, RZ, PT ;  /* 0x000000ff1200720b */ /* 0x000fda0003f3c000 */
[----:B------:R-:W0:Y:S02]  /*2c70*/  @P1 LDC R19, c[0x0][0x238] ;  /* 0x00008e00ff131b82 */ /* 0x000e240000000800 */
[----:B0-----:R-:W-:Y:S01]  /*2c80*/  @P1 FADD.FTZ R18, R18, R19 ;  /* 0x0000001312121221 */ /* 0x001fe20000010000 */
[----:B------:R-:W-:-:S03]  /*2c90*/  HADD2.F32 R19, -RZ, R40.H1_H1 ;  /* 0x30000028ff137230 */ /* 0x000fc60000004100 */
[----:B------:R-:W0:Y:S01]  /*2ca0*/  @P1 MUFU.RSQ R20, R18 ;  /* 0x0000001200141308 */ /* 0x000e220000001400 */
[----:B------:R-:W-:Y:S01]  /*2cb0*/  ISETP.GE.U32.AND P1, PT, R9, UR14, PT ;  /* 0x0000000e09007c0c */ /* 0x000fe2000bf26070 */
[----:B------:R-:W-:-:S03]  /*2cc0*/  FADD.FTZ R19, R19, -R42 ;  /* 0x8000002a13137221 */ /* 0x000fc60000010000 */
[----:B------:R-:W-:-:S04]  /*2cd0*/  ISETP.GE.AND.EX P1, PT, R29, UR15, PT, P1 ;  /* 0x0000000f1d007c0c */ /* 0x000fc8000bf26310 */
[----:B------:R-:W-:Y:S01]  /*2ce0*/  ISETP.LT.U32.AND P1, PT, R3, 0x1e0, !P1 ;  /* 0x000001e00300780c */ /* 0x000fe20004f21070 */
        /* <DEDUP_REMOVED lines=15> */
.L_x_2515:
        /* <DEDUP_REMOVED lines=14> */
.L_x_2517:
[----:B------:R-:W-:Y:S05]  /*2ec0*/  BSYNC B0 ;  /* 0x0000000000007941 */ /* 0x000fea0003800000 */
.L_x_2516:
[-C--:B------:R-:W-:Y:S01]  /*2ed0*/  FMUL.FTZ R13, R21, R20.reuse ;  /* 0x00000014150d7220 */ /* 0x080fe20000410000 */
[----:B------:R-:W-:Y:S01]  /*2ee0*/  FMUL.FTZ R12, R23, R20 ;  /* 0x00000014170c7220 */ /* 0x000fe20000410000 */
[--C-:B------:R-:W-:Y:S02]  /*2ef0*/  HADD2.F32 R21, -RZ, R32.reuse.H0_H0 ;  /* 0x20000020ff157230 */ /* 0x100fe40000004100 */
[----:B------:R-:W-:Y:S02]  /*2f00*/  HADD2.F32 R23, -RZ, R32.H1_H1 ;  /* 0x30000020ff177230 */ /* 0x000fe40000004100 */
[----:B------:R-:W-:Y:S01]  /*2f10*/  FFMA.FTZ R22, R14, R13, R16 ;  /* 0x0000000d0e167223 */ /* 0x000fe20000010010 */
[----:B0-----:R-:W-:Y:S01]  /*2f20*/  FFMA.FTZ R59, R15, R12, R17 ;  /* 0x0000000c0f3b7223 */ /* 0x001fe20000010011 */
        /* <DEDUP_REMOVED lines=11> */
.L_x_2518:
        /* <DEDUP_REMOVED lines=14> */
.L_x_2520:
[----:B------:R-:W-:Y:S05]  /*30c0*/  BSYNC B0 ;  /* 0x0000000000007941 */ /* 0x000fea0003800000 */
.L_x_2519:
[----:B------:R-:W-:Y:S01]  /*30d0*/  ISETP.GE.U32.AND P1, PT, R10, UR14, PT ;  /* 0x0000000e0a007c0c */ /* 0x000fe2000bf26070 */
[--C-:B------:R-:W-:Y:S01]  /*30e0*/  FADD.FTZ R13, R21, -R42.reuse ;  /* 0x8000002a150d7221 */ /* 0x100fe20000010000 */
[----:B------:R-:W-:Y:S01]  /*30f0*/  ISETP.GE.U32.AND P2, PT, R11, UR14, PT ;  /* 0x0000000e0b007c0c */ /* 0x000fe2000bf46070 */
[--C-:B------:R-:W-:Y:S01]  /*3100*/  FADD.FTZ R23, R23, -R42.reuse ;  /* 0x8000002a17177221 */ /* 0x100fe20000010000 */
[----:B------:R-:W-:Y:S01]  /*3110*/  ISETP.GE.U32.AND P3, PT, R24, UR14, PT ;  /* 0x0000000e18007c0c */ /* 0x000fe2000bf66070 */
[--C-:B0-----:R-:W-:Y:S01]  /*3120*/  HADD2.F32 R19, -RZ, R34.reuse.H0_H0 ;  /* 0x20000022ff137230 */ /* 0x101fe20000004100 */
[----:B------:R-:W-:Y:S01]  /*3130*/  ISETP.GE.AND.EX P1, PT, R31, UR15, PT, P1 ;  /* 0x0000000f1f007c0c */ /* 0x000fe2000bf26310 */
[----:B------:R-:W-:Y:S01]  /*3140*/  HADD2.F32 R61, -RZ, R34.H1_H1 ;  /* 0x30000022ff3d7230 */ /* 0x000fe20000004100 */
[----:B------:R-:W-:Y:S01]  /*3150*/  ISETP.GE.AND.EX P2, PT, R33, UR15, PT, P2 ;  /* 0x0000000f21007c0c */ /* 0x000fe2000bf46320 */
[-C--:B------:R-:W-:Y:S01]  /*3160*/  FMUL.FTZ R13, R13, R20.reuse ;  /* 0x000000140d0d7220 */ /* 0x080fe20000410000 */
[----:B------:R-:W-:Y:S01]  /*3170*/  ISETP.GE.AND.EX P3, PT, R35, UR15, PT, P3 ;  /* 0x0000000f23007c0c */ /* 0x000fe2000bf66330 */
[----:B------:R-:W-:Y:S01]  /*3180*/  FMUL.FTZ R30, R23, R20 ;  /* 0x00000014171e7220 */ /* 0x000fe20000410000 */
[--C-:B------:R-:W-:Y:S01]  /*3190*/  HADD2.F32 R59, -RZ, R36.reuse.H0_H0 ;  /* 0x20000024ff3b7230 */ /* 0x100fe20000004100 */
[C---:B------:R-:W-:Y:S01]  /*31a0*/  ISETP.GT.U32.OR P1, PT, R3.reuse, 0x1df, P1 ;  /* 0x000001df0300780c */ /* 0x040fe20000f24470 */
[----:B------:R-:W-:Y:S01]  /*31b0*/  HADD2.F32 R21, -RZ, R36.H1_H1 ;  /* 0x30000024ff157230 */ /* 0x000fe20000004100 */
[----:B------:R-:W-:Y:S01]  /*31c0*/  ISETP.GT.U32.OR P2, PT, R3, 0x1df, P2 ;  /* 0x000001df0300780c */ /* 0x000fe20001744470 */
[--C-:B------:R-:W-:Y:S01]  /*31d0*/  FADD.FTZ R23, R19, -R42.reuse ;  /* 0x8000002a13177221 */ /* 0x100fe20000010000 */
[----:B------:R-:W-:Y:S01]  /*31e0*/  ISETP.GT.U32.OR P3, PT, R3, 0x1df, P3 ;  /* 0x000001df0300780c */ /* 0x000fe20001f64470 */
        /* <DEDUP_REMOVED lines=14> */
.L_x_2521:
[----:B------:R-:W-:Y:S04]  /*32d0*/  BSSY B0, `(.L_x_2522) ;  /* 0x000000e000007945 */ /* 0x000fe80003800000 */
[----:B------:R-:W-:Y:S05]  /*32e0*/  @P1 BRA `(.L_x_2523) ;  /* 0x0000000000301947 */ /* 0x000fea0003800000 */
[----:B------:R-:W-:Y:S01]  /*32f0*/  ULDC.64 UR12, c[0x0][0x270] ;  /* 0x00009c00000c7ab9 */ /* 0x000fe20000000a00 */
[----:B------:R-:W-:Y:S01]  /*3300*/  MOV R12, R54 ;  /* 0x00000036000c7202 */ /* 0x000fe20000000f00 */
[----:B------:R-:W-:Y:S01]  /*3310*/  IMAD R31, R31, UR12, RZ ;  /* 0x0000000c1f1f7c24 */ /* 0x000fe2000f8e02ff */
[----:B------:R-:W-:-:S03]  /*3320*/  MOV R13, R57 ;  /* 0x00000039000d7202 */ /* 0x000fc60000000f00 */
[C---:B------:R-:W-:Y:S02]  /*3330*/  IMAD R31, R10.reuse, UR13, R31 ;  /* 0x0000000d0a1f7c24 */ /* 0x040fe4000f8e021f */
[----:B------:R-:W-:Y:S01]  /*3340*/  IMAD.WIDE.U32 R12, R10, UR12, R12 ;  /* 0x0000000c0a0c7c25 */ /* 0x000fe2000f8e000c */
[----:B------:R-:W-:Y:S02]  /*3350*/  ULDC.64 UR12, c[0x0][0x210] ;  /* 0x00008400000c7ab9 */ /* 0x000fe40000000a00 */
[----:B------:R-:W-:Y:S02]  /*3360*/  LEA R18, P1, R12, UR12, 0x1 ;  /* 0x0000000c0c127c11 */ /* 0x000fe4000f8208ff */
[----:B------:R-:W-:Y:S02]  /*3370*/  IADD3 R31, R13, R31, RZ ;  /* 0x0000001f0d1f7210 */ /* 0x000fe40007ffe0ff */
[----:B------:R-:W-:Y:S02]  /*3380*/  F2FP.F16.F32.PACK_AB R13, R30, R22 ;  /* 0x000000161e0d723e */ /* 0x000fe400000000ff */
[----:B------:R-:W-:-:S05]  /*3390*/  LEA.HI.X R19, R12, UR13, R31, 0x1, P1 ;  /* 0x0000000d0c137c11 */ /* 0x000fca00088f0c1f */
[----:B------:R0:W-:Y:S02]  /*33a0*/  STG.E desc[UR8][R18.64], R13 ;  /* 0x0000000d12007986 */ /* 0x0001e4000c101908 */
.L_x_2523:
[----:B------:R-:W-:Y:S05]  /*33b0*/  BSYNC B0 ;  /* 0x0000000000007941 */ /* 0x000fea0003800000 */
.L_x_2522:
[-C--:B------:R-:W-:Y:S01]  /*33c0*/  FMUL.FTZ R23, R23, R20.reuse ;  /* 0x0000001417177220 */ /* 0x080fe20000410000 */
[----:B------:R-:W-:Y:S01]  /*33d0*/  FMUL.FTZ R12, R61, R20 ;  /* 0x000000143d0c7220 */ /* 0x000fe20000410000 */
[--C-:B------:R-:W-:Y:S01]  /*33e0*/  FADD.FTZ R59, R59, -R42.reuse ;  /* 0x8000002a3b3b7221 */ /* 0x100fe20000010000 */
[----:B------:R-:W-:Y:S01]  /*33f0*/  FADD.FTZ R21, R21, -R42 ;  /* 0x8000002a15157221 */ /* 0x000fe20000010000 */
        /* <DEDUP_REMOVED lines=13> */
.L_x_2524:
[----:B------:R-:W-:Y:S04]  /*34d0*/  BSSY B0, `(.L_x_2525) ;  /* 0x000000e000007945 */ /* 0x000fe80003800000 */
[----:B------:R-:W-:Y:S05]  /*34e0*/  @P2 BRA `(.L_x_2526) ;  /* 0x0000000000302947 */ /* 0x000fea0003800000 */
[----:B------:R-:W-:Y:S01]  /*34f0*/  ULDC.64 UR12, c[0x0][0x270] ;  /* 0x00009c00000c7ab9 */ /* 0x000fe20000000a00 */
[----:B------:R-:W-:Y:S01]  /*3500*/  MOV R12, R54 ;  /* 0x00000036000c7202 */ /* 0x000fe20000000f00 */
[----:B0-----:R-:W-:Y:S01]  /*3510*/  IMAD R18, R33, UR12, RZ ;  /* 0x0000000c21127c24 */ /* 0x001fe2000f8e02ff */
        /* <DEDUP_REMOVED lines=9> */
.L_x_2526:
[----:B------:R-:W-:Y:S05]  /*35b0*/  BSYNC B0 ;  /* 0x0000000000007941 */ /* 0x000fea0003800000 */
.L_x_2525:
[-C--:B------:R-:W-:Y:S01]  /*35c0*/  FMUL.FTZ R59, R59, R20.reuse ;  /* 0x000000143b3b7220 */ /* 0x080fe20000410000 */
[----:B------:R-:W-:Y:S01]  /*35d0*/  FMUL.FTZ R12, R21, R20 ;  /* 0x00000014150c7220 */ /* 0x000fe20000410000 */
[--C-:B0-----:R-:W-:Y:S02]  /*35e0*/  HADD2.F32 R13, -RZ, R2.reuse.H0_H0 ;  /* 0x20000002ff0d7230 */ /* 0x101fe40000004100 */
[----:B-1----:R-:W-:Y:S02]  /*35f0*/  HADD2.F32 R19, -RZ, R2.H1_H1 ;  /* 0x30000002ff137230 */ /* 0x002fe40000004100 */
        /* <DEDUP_REMOVED lines=13> */
.L_x_2527:
        /* <DEDUP_REMOVED lines=14> */
.L_x_2529:
[----:B------:R-:W-:Y:S05]  /*37b0*/  BSYNC B0 ;  /* 0x0000000000007941 */ /* 0x000fea0003800000 */
.L_x_2528:
[--C-:B0-----:R-:W-:Y:S01]  /*37c0*/  HADD2.F32 R21, -RZ, R0.reuse.H0_H0 ;  /* 0x20000000ff157230 */ /* 0x101fe20000004100 */
[----:B------:R-:W-:Y:S01]  /*37d0*/  IADD3 R18, R5, 0xc0, RZ ;  /* 0x000000c005127810 */ /* 0x000fe20007ffe0ff */
[----:B------:R-:W-:Y:S01]  /*37e0*/  HADD2.F32 R31, -RZ, R0.H1_H1 ;  /* 0x30000000ff1f7230 */ /* 0x000fe20000004100 */
[----:B------:R-:W-:Y:S01]  /*37f0*/  ISETP.GE.U32.AND P1, PT, R25, UR14, PT ;  /* 0x0000000e19007c0c */ /* 0x000fe2000bf26070 */
[----:B------:R-:W-:Y:S01]  /*3800*/  HADD2.F32 R23, -RZ, R41.H0_H0 ;  /* 0x20000029ff177230 */ /* 0x000fe20000004100 */
[----:B------:R-:W-:Y:S01]  /*3810*/  ISETP.GE.U32.AND P2, PT, R18, UR14, PT ;  /* 0x0000000e12007c0c */ /* 0x000fe2000bf46070 */
[----:B------:R-:W-:Y:S01]  /*3820*/  HADD2.F32 R0, -RZ, R48.H0_H0 ;  /* 0x20000030ff007230 */ /* 0x000fe20000004100 */
[----:B------:R-:W-:Y:S01]  /*3830*/  SHF.R.S32.HI R30, RZ, 0x1f, R18 ;  /* 0x0000001fff1e7819 */ /* 0x000fe20000011412 */
[----:B------:R-:W-:Y:S02]  /*3840*/  HADD2.F32 R2, -RZ, R49.H0_H0 ;  /* 0x20000031ff027230 */ /* 0x000fe40000004100 */
[----:B------:R-:W-:Y:S01]  /*3850*/  FADD.FTZ R13, R13, -R42 ;  /* 0x8000002a0d0d7221 */ /* 0x000fe20000010000 */
[----:B------:R-:W-:-:S02]  /*3860*/  HADD2.F32 R12, -RZ, R50.H0_H0 ;  /* 0x20000032ff0c7230 */ /* 0x000fc40000004100 */
[--C-:B------:R-:W-:Y:S01]  /*3870*/  FADD.FTZ R36, R19, -R42.reuse ;  /* 0x8000002a13247221 */ /* 0x100fe20000010000 */
[----:B------:R-:W-:Y:S02]  /*3880*/  HADD2.F32 R22, -RZ, R51.H0_H0 ;  /* 0x20000033ff167230 */ /* 0x000fe40000004100 */
[--C-:B------:R-:W-:Y:S01]  /*3890*/  FADD.FTZ R21, R21, -R42.reuse ;  /* 0x8000002a15157221 */ /* 0x100fe20000010000 */
[----:B------:R-:W-:Y:S02]  /*38a0*/  HADD2.F32 R32, -RZ, R52.H0_H0 ;  /* 0x20000034ff207230 */ /* 0x000fe40000004100 */
[--C-:B------:R-:W-:Y:S01]  /*38b0*/  FADD.FTZ R31, R31, -R42.reuse ;  /* 0x8000002a1f1f7221 */ /* 0x100fe20000010000 */
[----:B------:R-:W-:Y:S02]  /*38c0*/  HADD2.F32 R34, -RZ, R53.H0_H0 ;  /* 0x20000035ff227230 */ /* 0x000fe40000004100 */
[----:B------:R-:W-:Y:S01]  /*38d0*/  FADD.FTZ R23, R23, -R42 ;  /* 0x8000002a17177221 */ /* 0x000fe20000010000 */
[----:B------:R-:W-:-:S02]  /*38e0*/  HADD2.F32 R41, -RZ, R41.H1_H1 ;  /* 0x30000029ff297230 */ /* 0x000fc40000004100 */
[--C-:B------:R-:W-:Y:S01]  /*38f0*/  FADD.FTZ R0, R0, -R42.reuse ;  /* 0x8000002a00007221 */ /* 0x100fe20000010000 */
[--C-:B------:R-:W-:Y:S02]  /*3900*/  HADD2.F32 R33, -RZ, R44.reuse.H0_H0 ;  /* 0x2000002cff217230 */ /* 0x100fe40000004100 */
[--C-:B------:R-:W-:Y:S01]  /*3910*/  FADD.FTZ R2, R2, -R42.reuse ;  /* 0x8000002a02027221 */ /* 0x100fe20000010000 */
[----:B------:R-:W-:Y:S02]  /*3920*/  HADD2.F32 R35, -RZ, R44.H1_H1 ;  /* 0x3000002cff237230 */ /* 0x000fe40000004100 */
[--C-:B------:R-:W-:Y:S01]  /*3930*/  FADD.FTZ R41, R41, -R42.reuse ;  /* 0x8000002a29297221 */ /* 0x100fe20000010000 */
[--C-:B------:R-:W-:Y:S02]  /*3940*/  HADD2.F32 R59, -RZ, R46.reuse.H0_H0 ;  /* 0x2000002eff3b7230 */ /* 0x100fe40000004100 */
[----:B------:R-:W-:Y:S01]  /*3950*/  FADD.FTZ R19, R33, -R42 ;  /* 0x8000002a21137221 */ /* 0x000fe20000010000 */
[----:B------:R-:W-:-:S02]  /*3960*/  HADD2.F32 R61, -RZ, R46.H1_H1 ;  /* 0x3000002eff3d7230 */ /* 0x000fc40000004100 */
[--C-:B------:R-:W-:Y:S01]  /*3970*/  FADD.FTZ R35, R35, -R42.reuse ;  /* 0x8000002a23237221 */ /* 0x100fe20000010000 */
[----:B------:R-:W-:Y:S02]  /*3980*/  HADD2.F32 R48, -RZ, R48.H1_H1 ;  /* 0x30000030ff307230 */ /* 0x000fe40000004100 */
[--C-:B------:R-:W-:Y:S01]  /*3990*/  FADD.FTZ R59, R59, -R42.reuse ;  /* 0x8000002a3b3b7221 */ /* 0x100fe20000010000 */
[----:B------:R-:W-:Y:S02]  /*39a0*/  HADD2.F32 R49, -RZ, R49.H1_H1 ;  /* 0x30000031ff317230 */ /* 0x000fe40000004100 */
[--C-:B------:R-:W-:Y:S01]  /*39b0*/  FADD.FTZ R61, R61, -R42.reuse ;  /* 0x8000002a3d3d7221 */ /* 0x100fe20000010000 */
[----:B------:R-:W-:Y:S02]  /*39c0*/  HADD2.F32 R50, -RZ, R50.H1_H1 ;  /* 0x30000032ff327230 */ /* 0x000fe40000004100 */
[----:B------:R-:W-:Y:S01]  /*39d0*/  FADD.FTZ R48, R48, -R42 ;  /* 0x8000002a30307221 */ /* 0x000fe20000010000 */
[----:B------:R-:W-:-:S02]  /*39e0*/  HADD2.F32 R51, -RZ, R51.H1_H1 ;  /* 0x30000033ff337230 */ /* 0x000fc40000004100 */
[--C-:B------:R-:W-:Y:S01]  /*39f0*/  FADD.FTZ R49, R49, -R42.reuse ;  /* 0x8000002a31317221 */ /* 0x100fe20000010000 */
[----:B------:R-:W-:Y:S02]  /*3a00*/  HADD2.F32 R52, -RZ, R52.H1_H1 ;  /* 0x30000034ff347230 */ /* 0x000fe40000004100 */
[--C-:B------:R-:W-:Y:S01]  /*3a10*/  FADD.FTZ R40, R12, -R42.reuse ;  /* 0x8000002a0c287221 */ /* 0x100fe20000010000 */
[----:B------:R-:W-:Y:S02]  /*3a20*/  HADD2.F32 R53, -RZ, R53.H1_H1 ;  /* 0x30000035ff357230 */ /* 0x000fe40000004100 */
[--C-:B------:R-:W-:Y:S01]  /*3a30*/  FADD.FTZ R50, R50, -R42.reuse ;  /* 0x8000002a32327221 */ /* 0x100fe20000010000 */
[--C-:B------:R-:W-:Y:S01]  /*3a40*/  FADD.FTZ R22, R22, -R42.reuse ;  /* 0x8000002a16167221 */ /* 0x100fe20000010000 */
[--C-:B------:R-:W-:Y:S01]  /*3a50*/  FADD.FTZ R51, R51, -R42.reuse ;  /* 0x8000002a33337221 */ /* 0x100fe20000010000 */
[--C-:B------:R-:W-:Y:S01]  /*3a60*/  FADD.FTZ R44, R32, -R42.reuse ;  /* 0x8000002a202c7221 */ /* 0x100fe20000010000 */
[--C-:B------:R-:W-:Y:S01]  /*3a70*/  FADD.FTZ R52, R52, -R42.reuse ;  /* 0x8000002a34347221 */ /* 0x100fe20000010000 */
[--C-:B------:R-:W-:Y:S01]  /*3a80*/  FADD.FTZ R34, R34, -R42.reuse ;  /* 0x8000002a22227221 */ /* 0x100fe20000010000 */
[----:B------:R-:W-:Y:S01]  /*3a90*/  FADD.FTZ R53, R53, -R42 ;  /* 0x8000002a35357221 */ /* 0x000fe20000010000 */
[----:B------:R-:W-:Y:S01]  /*3aa0*/  ISETP.GE.AND.EX P1, PT, R37, UR15, PT, P1 ;  /* 0x0000000f25007c0c */ /* 0x000fe2000bf26310 */
[-C--:B------:R-:W-:Y:S01]  /*3ab0*/  FMUL.FTZ R13, R13, R20.reuse ;  /* 0x000000140d0d7220 */ /* 0x080fe20000410000 */
[----:B------:R-:W-:Y:S01]  /*3ac0*/  ISETP.GE.AND.EX P2, PT, R30, UR15, PT, P2 ;  /* 0x0000000f1e007c0c */ /* 0x000fe2000bf46320 */
[-C--:B------:R-:W-:Y:S01]  /*3ad0*/  FMUL.FTZ R42, R36, R20.reuse ;  /* 0x00000014242a7220 */ /* 0x080fe20000410000 */
[-C--:B------:R-:W-:Y:S01]  /*3ae0*/  FMUL.FTZ R36, R31, R20.reuse ;  /* 0x000000141f247220 */ /* 0x080fe20000410000 */
[----:B------:R-:W-:Y:S01]  /*3af0*/  ISETP.GT.U32.OR P1, PT, R3, 0x1df, P1 ;  /* 0x000001df0300780c */ /* 0x000fe20000f24470 */
[----:B------:R-:W-:Y:S01]  /*3b00*/  FMUL.FTZ R21, R21, R20 ;  /* 0x0000001415157220 */ /* 0x000fe20000410000 */
[----:B------:R-:W-:Y:S01]  /*3b10*/  ISETP.GT.U32.OR P2, PT, R3, 0x1df, P2 ;  /* 0x000001df0300780c */ /* 0x000fe20001744470 */
[----:B------:R-:W-:Y:S01]  /*3b20*/  FFMA.FTZ R31, R14, R13, R16 ;  /* 0x0000000d0e1f7223 */ /* 0x000fe20000010010 */
        /* <DEDUP_REMOVED lines=12> */
.L_x_2530:
        /* <DEDUP_REMOVED lines=14> */
.L_x_2532:
[----:B------:R-:W-:Y:S05]  /*3cd0*/  BSYNC B0 ;  /* 0x0000000000007941 */ /* 0x000fea0003800000 */
.L_x_2531:
        /* <DEDUP_REMOVED lines=13> */
.L_x_2533:
        /* <DEDUP_REMOVED lines=14> */
.L_x_2535:
[----:B------:R-:W-:Y:S05]  /*3e90*/  BSYNC B0 ;  /* 0x0000000000007941 */ /* 0x000fea0003800000 */
.L_x_2534:
[----:B01----:R-:W-:Y:S01]  /*3ea0*/  IADD3 R31, R5, 0xe0, RZ ;  /* 0x000000e0051f7810 */ /* 0x003fe20007ffe0ff */
[-C--:B------:R-:W-:Y:S01]  /*3eb0*/  FMUL.FTZ R36, R35, R20.reuse ;  /* 0x0000001423247220 */ /* 0x080fe20000410000 */
[----:B------:R-:W-:Y:S01]  /*3ec0*/  IADD3 R12, R5, 0x100, RZ ;  /* 0x00000100050c7810 */ /* 0x000fe20007ffe0ff */
[-C--:B------:R-:W-:Y:S01]  /*3ed0*/  FMUL.FTZ R23, R23, R20.reuse ;  /* 0x0000001417177220 */ /* 0x080fe20000410000 */
[----:B------:R-:W-:Y:S01]  /*3ee0*/  IADD3 R13, R5, 0x120, RZ ;  /* 0x00000120050d7810 */ /* 0x000fe20007ffe0ff */
[-C--:B------:R-:W-:Y:S01]  /*3ef0*/  FMUL.FTZ R46, R41, R20.reuse ;  /* 0x00000014292e7220 */ /* 0x080fe20000410000 */
[----:B------:R-:W-:Y:S01]  /*3f00*/  IADD3 R18, R5, 0x140, RZ ;  /* 0x0000014005127810 */ /* 0x000fe20007ffe0ff */
        /* <DEDUP_REMOVED lines=9> */
[----:B------:R-:W-:Y:S01]  /*3fa0*/  SHF.R.S32.HI R30, RZ, 0x1f, R31 ;  /* 0x0000001fff1e7819 */ /* 0x000fe2000001141f */
[-C--:B------:R-:W-:Y:S01]  /*3fb0*/  FMUL.FTZ R19, R19, R20.reuse ;  /* 0x0000001413137220 */ /* 0x080fe20000410000 */
[----:B------:R-:W-:Y:S01]  /*3fc0*/  SHF.R.S32.HI R21, RZ, 0x1f, R12 ;  /* 0x0000001fff157819 */ /* 0x000fe2000001140c */
[-C--:B------:R-:W-:Y:S01]  /*3fd0*/  FMUL.FTZ R59, R59, R20.reuse ;  /* 0x000000143b3b7220 */ /* 0x080fe20000410000 */
[----:B------:R-:W-:Y:S01]  /*3fe0*/  SHF.R.S32.HI R32, RZ, 0x1f, R13 ;  /* 0x0000001fff207819 */ /* 0x000fe2000001140d */
[-C--:B------:R-:W-:Y:S01]  /*3ff0*/  FMUL.FTZ R48, R48, R20.reuse ;  /* 0x0000001430307220 */ /* 0x080fe20000410000 */
[----:B------:R-:W-:Y:S01]  /*4000*/  SHF.R.S32.HI R33, RZ, 0x1f, R18 ;  /* 0x0000001fff217819 */ /* 0x000fe20000011412 */
        /* <DEDUP_REMOVED lines=10> */
[----:B------:R-:W-:Y:S01]  /*40b0*/  FMUL.FTZ R20, R53, R20 ;  /* 0x0000001435147220 */ /* 0x000fe20000410000 */
[C---:B------:R-:W-:Y:S01]  /*40c0*/  ISETP.GT.U32.OR P4, PT, R3.reuse, 0x1df, P4 ;  /* 0x000001df0300780c */ /* 0x040fe20002784470 */
[----:B------:R-:W-:Y:S01]  /*40d0*/  FFMA.FTZ R34, R14, R23, R16 ;  /* 0x000000170e227223 */ /* 0x000fe20000010010 */
[----:B------:R-:W-:Y:S01]  /*40e0*/  ISETP.GT.U32.OR P3, PT, R3, 0x1df, P3 ;  /* 0x000001df0300780c */ /* 0x000fe20001f64470 */
        /* <DEDUP_REMOVED lines=14> */
.L_x_2536:
        /* <DEDUP_REMOVED lines=14> */
.L_x_2538:
[----:B------:R-:W-:Y:S05]  /*42b0*/  BSYNC B0 ;  /* 0x0000000000007941 */ /* 0x000fea0003800000 */
.L_x_2537:
        /* <DEDUP_REMOVED lines=13> */
.L_x_2539:
        /* <DEDUP_REMOVED lines=14> */
.L_x_2541:
[----:B------:R-:W-:Y:S05]  /*4470*/  BSYNC B0 ;  /* 0x0000000000007941 */ /* 0x000fea0003800000 */
.L_x_2540:
        /* <DEDUP_REMOVED lines=13> */
.L_x_2542:
        /* <DEDUP_REMOVED lines=14> */
.L_x_2544:
[----:B------:R-:W-:Y:S05]  /*4630*/  BSYNC B0 ;  /* 0x0000000000007941 */ /* 0x000fea0003800000 */
.L_x_2543:
[----:B------:R-:W-:Y:S01]  /*4640*/  IADD3 R21, R5, 0x160, RZ ;  /* 0x0000016005157810 */ /* 0x000fe20007ffe0ff */
[----:B------:R-:W-:Y:S01]  /*4650*/  FFMA.FTZ R35, R14, R35, R16 ;  /* 0x000000230e237223 */ /* 0x000fe20000010010 */
[----:B------:R-:W-:Y:S01]  /*4660*/  FFMA.FTZ R48, R15, R48, R17 ;  /* 0x000000300f307223 */ /* 0x000fe20000010011 */
[----:B------:R-:W-:Y:S06]  /*4670*/  @!P6 BRA `(.L_x_2545) ;  /* 0x000000000028e947 */ /* 0x000fec0003800000 */
[----:B-1----:R-:W-:Y:S01]  /*4680*/  FMUL.FTZ R19, R48, -1.4426950216293334961 ;  /* 0xbfb8aa3b30137820 */ /* 0x002fe20000410000 */
[----:B--2---:R-:W-:-:S05]  /*4690*/  FMUL.FTZ R12, R35, -1.4426950216293334961 ;  /* 0xbfb8aa3b230c7820 */ /* 0x004fca0000410000 */
        /* <DEDUP_REMOVED lines=8> */
.L_x_2545:
[----:B------:R-:W-:Y:S04]  /*4720*/  BSSY B0, `(.L_x_2546) ;  /* 0x000000e000007945 */ /* 0x000fe80003800000 */
[----:B------:R-:W-:Y:S05]  /*4730*/  @P2 BRA `(.L_x_2547) ;  /* 0x0000000000302947 */ /* 0x000fea0003800000 */
[----:B------:R-:W-:Y:S01]  /*4740*/  ULDC.64 UR12, c[0x0][0x270] ;  /* 0x00009c00000c7ab9 */ /* 0x000fe20000000a00 */
[----:B--2---:R-:W-:Y:S01]  /*4750*/  MOV R12, R54 ;  /* 0x00000036000c7202 */ /* 0x004fe20000000f00 */
        /* <DEDUP_REMOVED lines=8> */
[----:B-1----:R-:W-:-:S05]  /*47e0*/  LEA.HI.X R19, R12, UR13, R33, 0x1, P1 ;  /* 0x0000000d0c137c11 */ /* 0x002fca00088f0c21 */
[----:B------:R3:W-:Y:S02]  /*47f0*/  STG.E desc[UR8][R18.64], R35 ;  /* 0x0000002312007986 */ /* 0x0007e4000c101908 */
.L_x_2547:
[----:B------:R-:W-:Y:S05]  /*4800*/  BSYNC B0 ;  /* 0x0000000000007941 */ /* 0x000fea0003800000 */
.L_x_2546:
[----:B-1-3--:R-:W-:Y:S01]  /*4810*/  IADD3 R19, R5, 0x1e0, RZ ;  /* 0x000001e005137810 */ /* 0x00afe20007ffe0ff */
[C-C-:B------:R-:W-:Y:S01]  /*4820*/  FFMA.FTZ R37, R14.reuse, R37, R16.reuse ;  /* 0x000000250e257223 */ /* 0x140fe20000010010 */
[----:B------:R-:W-:Y:S01]  /*4830*/  ISETP.GE.U32.AND P5, PT, R21, UR14, PT ;  /* 0x0000000e15007c0c */ /* 0x000fe2000bfa6070 */
[--C-:B------:R-:W-:Y:S01]  /*4840*/  FFMA.FTZ R41, R14, R41, R16.reuse ;  /* 0x000000290e297223 */ /* 0x100fe20000010010 */
[----:B------:R-:W-:Y:S01]  /*4850*/  ISETP.GE.U32.AND P1, PT, R26, UR14, PT ;  /* 0x0000000e1a007c0c */ /* 0x000fe2000bf26070 */
[C-C-:B------:R-:W-:Y:S01]  /*4860*/  FFMA.FTZ R49, R14.reuse, R49, R16.reuse ;  /* 0x000000310e317223 */ /* 0x140fe20000010010 */
[----:B------:R-:W-:Y:S01]  /*4870*/  ISETP.GE.U32.AND P2, PT, R27, UR14, PT ;  /* 0x0000000e1b007c0c */ /* 0x000fe2000bf46070 */
[C-C-:B------:R-:W-:Y:S01]  /*4880*/  FFMA.FTZ R51, R14.reuse, R51, R16.reuse ;  /* 0x000000330e337223 */ /* 0x140fe20000010010 */
[----:B------:R-:W-:Y:S01]  /*4890*/  SHF.R.S32.HI R22, RZ, 0x1f, R21 ;  /* 0x0000001fff167819 */ /* 0x000fe20000011415 */
[----:B------:R-:W-:Y:S01]  /*48a0*/  FFMA.FTZ R16, R14, R61, R16 ;  /* 0x0000003d0e107223 */ /* 0x000fe20000010010 */
[----:B------:R-:W-:Y:S01]  /*48b0*/  ISETP.GE.U32.AND P3, PT, R28, UR14, PT ;  /* 0x0000000e1c007c0c */ /* 0x000fe2000bf66070 */
[--C-:B------:R-:W-:Y:S01]  /*48c0*/  FFMA.FTZ R50, R15, R50, R17.reuse ;  /* 0x000000320f327223 */ /* 0x100fe20000010011 */
[----:B------:R-:W-:Y:S01]  /*48d0*/  ISETP.GE.U32.AND P4, PT, R19, UR14, PT ;  /* 0x0000000e13007c0c */ /* 0x000fe2000bf86070 */
[C---:B------:R-:W-:Y:S01]  /*48e0*/  FFMA.FTZ R2, R15.reuse, R2, R17 ;  /* 0x000000020f027223 */ /* 0x040fe20000010011 */
[----:B------:R-:W-:Y:S01]  /*48f0*/  SHF.R.S32.HI R18, RZ, 0x1f, R19 ;  /* 0x0000001fff127819 */ /* 0x000fe20000011413 */
[C-C-:B------:R-:W-:Y:S01]  /*4900*/  FFMA.FTZ R52, R15.reuse, R52, R17.reuse ;  /* 0x000000340f347223 */ /* 0x140fe20000010011 */
[----:B------:R-:W-:Y:S01]  /*4910*/  ISETP.GE.AND.EX P5, PT, R22, UR15, PT, P5 ;  /* 0x0000000f16007c0c */ /* 0x000fe2000bfa6350 */
[--C-:B------:R-:W-:Y:S01]  /*4920*/  FFMA.FTZ R23, R15, R20, R17.reuse ;  /* 0x000000140f177223 */ /* 0x100fe20000010011 */
[----:B------:R-:W-:Y:S01]  /*4930*/  ISETP.GE.AND.EX P1, PT, R43, UR15, PT, P1 ;  /* 0x0000000f2b007c0c */ /* 0x000fe2000bf26310 */
[----:B------:R-:W-:Y:S01]  /*4940*/  FFMA.FTZ R0, R15, R0, R17 ;  /* 0x000000000f007223 */ /* 0x000fe20000010011 */
        /* <DEDUP_REMOVED lines=9> */
[----:B------:R-:W-:Y:S01]  /*49e0*/  FMUL.FTZ R15, R0, -1.4426950216293334961 ;  /* 0xbfb8aa3b000f7820 */ /* 0x000fe20000410000 */
        /* <DEDUP_REMOVED lines=9> */
.L_x_2548:
[----:B------:R-:W-:Y:S04]  /*4a80*/  BSSY B0, `(.L_x_2549) ;  /* 0x000000e000007945 */ /* 0x000fe80003800000 */
[----:B------:R-:W-:Y:S05]  /*4a90*/  @P5 BRA `(.L_x_2550) ;  /* 0x0000000000305947 */ /* 0x000fea0003800000 */
[----:B------:R-:W-:Y:S01]  /*4aa0*/  ULDC.64 UR12, c[0x0][0x270] ;  /* 0x00009c00000c7ab9 */ /* 0x000fe20000000a00 */
[----:B--2---:R-:W-:Y:S01]  /*4ab0*/  MOV R12, R54 ;  /* 0x00000036000c7202 */ /* 0x004fe20000000f00 */
        /* <DEDUP_REMOVED lines=10> */
.L_x_2550:
[----:B------:R-:W-:Y:S05]  /*4b60*/  BSYNC B0 ;  /* 0x0000000000007941 */ /* 0x000fea0003800000 */
.L_x_2549:
[----:B------:R-:W-:Y:S05]  /*4b70*/  @!P6 BRA `(.L_x_2551) ;  /* 0x000000000028e947 */ /* 0x000fea0003800000 */
[----:B------:R-:W-:Y:S01]  /*4b80*/  FMUL.FTZ R0, R41, -1.4426950216293334961 ;  /* 0xbfb8aa3b29007820 */ /* 0x000fe20000410000 */
[----:B--2---:R-:W-:-:S05]  /*4b90*/  FMUL.FTZ R13, R50, -1.4426950216293334961 ;  /* 0xbfb8aa3b320d7820 */ /* 0x004fca0000410000 */
        /* <DEDUP_REMOVED lines=8> */
.L_x_2551:
        /* <DEDUP_REMOVED lines=10> */
[----:B-1----:R-:W-:-:S02]  /*4cc0*/  LEA R14, P1, R12, UR12, 0x1 ;  /* 0x0000000c0c0e7c11 */ /* 0x002fc4000f8208ff */
[----:B------:R-:W-:-:S04]  /*4cd0*/  IADD3 R43, R13, R43, RZ ;  /* 0x0000002b0d2b7210 */ /* 0x000fc80007ffe0ff */
[----:B------:R-:W-:-:S05]  /*4ce0*/  LEA.HI.X R15, R12, UR13, R43, 0x1, P1 ;  /* 0x0000000d0c0f7c11 */ /* 0x000fca00088f0c2b */
[----:B------:R3:W-:Y:S02]  /*4cf0*/  STG.E desc[UR8][R14.64], R41 ;  /* 0x000000290e007986 */ /* 0x0007e4000c101908 */
.L_x_2553:
[----:B------:R-:W-:Y:S05]  /*4d00*/  BSYNC B0 ;  /* 0x0000000000007941 */ /* 0x000fea0003800000 */
.L_x_2552:
[----:B------:R-:W-:Y:S05]  /*4d10*/  @!P6 BRA `(.L_x_2554) ;  /* 0x000000000028e947 */ /* 0x000fea0003800000 */
[----:B------:R-:W-:Y:S01]  /*4d20*/  FMUL.FTZ R0, R49, -1.4426950216293334961 ;  /* 0xbfb8aa3b31007820 */ /* 0x000fe20000410000 */
[----:B--2---:R-:W-:-:S05]  /*4d30*/  FMUL.FTZ R13, R2, -1.4426950216293334961 ;  /* 0xbfb8aa3b020d7820 */ /* 0x004fca0000410000 */
[----:B------:R-:W2:Y:S08]  /*4d40*/  MUFU.EX2 R0, R0 ;  /* 0x0000000000007308 */ /* 0x000eb00000000800 */
[----:B------:R-:W1:Y:S01]  /*4d50*/  MUFU.EX2 R13, R13 ;  /* 0x0000000d000d7308 */ /* 0x000e620000000800 */
[----:B--2---:R-:W-:-:S07]  /*4d60*/  FADD.FTZ R12, R0, 1 ;  /* 0x3f800000000c7421 */ /* 0x004fce0000010000 */
[----:B------:R-:W2:Y:S01]  /*4d70*/  MUFU.RCP R12, R12 ;  /* 0x0000000c000c7308 */ /* 0x000ea20000001000 */
[----:B-1-3--:R-:W-:-:S07]  /*4d80*/  FADD.FTZ R14, R13, 1 ;  /* 0x3f8000000d0e7421 */ /* 0x00afce0000010000 */
[----:B------:R-:W1:Y:S01]  /*4d90*/  MUFU.RCP R15, R14 ;  /* 0x0000000e000f7308 */ /* 0x000e620000001000 */
[----:B--2---:R-:W-:Y:S01]  /*4da0*/  FMUL.FTZ R49, R49, R12 ;  /* 0x0000000c31317220 */ /* 0x004fe20000410000 */
[----:B-1----:R-:W-:-:S07]  /*4db0*/  FMUL.FTZ R2, R2, R15 ;  /* 0x0000000f02027220 */ /* 0x002fce0000410000 */
.L_x_2554:
[----:B------:R-:W-:Y:S04]  /*4dc0*/  BSSY B0, `(.L_x_2555) ;  /* 0x000000e000007945 */ /* 0x000fe80003800000 */
[----:B------:R-:W-:Y:S05]  /*4dd0*/  @P2 BRA `(.L_x_2556) ;  /* 0x0000000000302947 */ /* 0x000fea0003800000 */
[----:B------:R-:W-:Y:S01]  /*4de0*/  ULDC.64 UR12, c[0x0][0x270] ;  /* 0x00009c00000c7ab9 */ /* 0x000fe20000000a00 */
[----:B-1-3--:R-:W-:Y:S01]  /*4df0*/  MOV R14, R54 ;  /* 0x00000036000e7202 */ /* 0x00afe20000000f00 */
[----:B------:R-:W-:Y:S01]  /*4e00*/  IMAD R0, R45, UR12, RZ ;  /* 0x0000000c2d007c24 */ /* 0x000fe2000f8e02ff */
[----:B------:R-:W-:Y:S02]  /*4e10*/  MOV R15, R57 ;  /* 0x00000039000f7202 */ /* 0x000fe40000000f00 */
[----:B------:R-:W-:Y:S01]  /*4e20*/  F2FP.F16.F32.PACK_AB R49, R2, R49 ;  /* 0x000000310231723e */ /* 0x000fe200000000ff */
[C---:B--2---:R-:W-:Y:S02]  /*4e30*/  IMAD R13, R27.reuse, UR13, R0 ;  /* 0x0000000d1b0d7c24 */ /* 0x044fe4000f8e0200 */
[----:B------:R-:W-:Y:S01]  /*4e40*/  IMAD.WIDE.U32 R14, R27, UR12, R14 ;  /* 0x0000000c1b0e7c25 */ /* 0x000fe2000f8e000e */
[----:B------:R-:W-:Y:S02]  /*4e50*/  ULDC.64 UR12, c[0x0][0x210] ;  /* 0x00008400000c7ab9 */ /* 0x000fe40000000a00 */
[----:B------:R-:W-:-:S02]  /*4e60*/  LEA R12, P1, R14, UR12, 0x1 ;  /* 0x0000000c0e0c7c11 */ /* 0x000fc4000f8208ff */
[----:B------:R-:W-:-:S04]  /*4e70*/  IADD3 R13, R15, R13, RZ ;  /* 0x0000000d0f0d7210 */ /* 0x000fc80007ffe0ff */
[----:B------:R-:W-:-:S05]  /*4e80*/  LEA.HI.X R13, R14, UR13, R13, 0x1, P1 ;  /* 0x0000000d0e0d7c11 */ /* 0x000fca00088f0c0d */
[----:B------:R4:W-:Y:S02]  /*4e90*/  STG.E desc[UR8][R12.64], R49 ;  /* 0x000000310c007986 */ /* 0x0009e4000c101908 */
.L_x_2556:
[----:B------:R-:W-:Y:S05]  /*4ea0*/  BSYNC B0 ;  /* 0x0000000000007941 */ /* 0x000fea0003800000 */
.L_x_2555:
[----:B------:R-:W-:Y:S05]  /*4eb0*/  @!P6 BRA `(.L_x_2557) ;  /* 0x000000000028e947 */ /* 0x000fea0003800000 */
[----:B------:R-:W-:Y:S01]  /*4ec0*/  FMUL.FTZ R0, R51, -1.4426950216293334961 ;  /* 0xbfb8aa3b33007820 */ /* 0x000fe20000410000 */
[----:B--2-4-:R-:W-:-:S05]  /*4ed0*/  FMUL.FTZ R12, R52, -1.4426950216293334961 ;  /* 0xbfb8aa3b340c7820 */ /* 0x014fca0000410000 */
[----:B------:R-:W2:Y:S08]  /*4ee0*/  MUFU.EX2 R0, R0 ;  /* 0x0000000000007308 */ /* 0x000eb00000000800 */
[----:B------:R-:W4:Y:S01]  /*4ef0*/  MUFU.EX2 R12, R12 ;  /* 0x0000000c000c7308 */ /* 0x000f220000000800 */
[----:B--2---:R-:W-:-:S07]  /*4f00*/  FADD.FTZ R2, R0, 1 ;  /* 0x3f80000000027421 */ /* 0x004fce0000010000 */
[----:B------:R-:W2:Y:S01]  /*4f10*/  MUFU.RCP R2, R2 ;  /* 0x0000000200027308 */ /* 0x000ea20000001000 */
[----:B----4-:R-:W-:-:S07]  /*4f20*/  FADD.FTZ R13, R12, 1 ;  /* 0x3f8000000c0d7421 */ /* 0x010fce0000010000 */
[----:B------:R-:W4:Y:S01]  /*4f30*/  MUFU.RCP R13, R13 ;  /* 0x0000000d000d7308 */ /* 0x000f220000001000 */
[----:B--2---:R-:W-:Y:S01]  /*4f40*/  FMUL.FTZ R51, R51, R2 ;  /* 0x0000000233337220 */ /* 0x004fe20000410000 */
[----:B----4-:R-:W-:-:S07]  /*4f50*/  FMUL.FTZ R52, R52, R13 ;  /* 0x0000000d34347220 */ /* 0x010fce0000410000 */
.L_x_2557:
[----:B------:R-:W-:Y:S04]  /*4f60*/  BSSY B0, `(.L_x_2558) ;  /* 0x000000e000007945 */ /* 0x000fe80003800000 */
[----:B------:R-:W-:Y:S05]  /*4f70*/  @P3 BRA `(.L_x_2559) ;  /* 0x0000000000303947 */ /* 0x000fea0003800000 */
[----:B------:R-:W-:Y:S01]  /*4f80*/  ULDC.64 UR12, c[0x0][0x270] ;  /* 0x00009c00000c7ab9 */ /* 0x000fe20000000a00 */
[----:B--2-4-:R-:W-:Y:S01]  /*4f90*/  MOV R12, R54 ;  /* 0x00000036000c7202 */ /* 0x014fe20000000f00 */
[----:B------:R-:W-:Y:S01]  /*4fa0*/  IMAD R47, R47, UR12, RZ ;  /* 0x0000000c2f2f7c24 */ /* 0x000fe2000f8e02ff */
[----:B------:R-:W-:Y:S02]  /*4fb0*/  MOV R13, R57 ;  /* 0x00000039000d7202 */ /* 0x000fe40000000f00 */
[----:B------:R-:W-:Y:S01]  /*4fc0*/  F2FP.F16.F32.PACK_AB R51, R52, R51 ;  /* 0x000000333433723e */ /* 0x000fe200000000ff */
[C---:B------:R-:W-:Y:S02]  /*4fd0*/  IMAD R47, R28.reuse, UR13, R47 ;  /* 0x0000000d1c2f7c24 */ /* 0x040fe4000f8e022f */
[----:B-1-3--:R-:W-:Y:S01]  /*4fe0*/  IMAD.WIDE.U32 R14, R28, UR12, R12 ;  /* 0x0000000c1c0e7c25 */ /* 0x00afe2000f8e000c */
[----:B------:R-:W-:Y:S02]  /*4ff0*/  ULDC.64 UR12, c[0x0][0x210] ;  /* 0x00008400000c7ab9 */ /* 0x000fe40000000a00 */
[----:B------:R-:W-:-:S02]  /*5000*/  LEA R12, P1, R14, UR12, 0x1 ;  /* 0x0000000c0e0c7c11 */ /* 0x000fc4000f8208ff */
[----:B------:R-:W-:-:S04]  /*5010*/  IADD3 R47, R15, R47, RZ ;  /* 0x0000002f0f2f7210 */ /* 0x000fc80007ffe0ff */
[----:B------:R-:W-:-:S05]  /*5020*/  LEA.HI.X R13, R14, UR13, R47, 0x1, P1 ;  /* 0x0000000d0e0d7c11 */ /* 0x000fca00088f0c2f */
[----:B------:R1:W-:Y:S02]  /*5030*/  STG.E desc[UR8][R12.64], R51 ;  /* 0x000000330c007986 */ /* 0x0003e4000c101908 */
.L_x_2559:
[----:B------:R-:W-:Y:S05]  /*5040*/  BSYNC B0 ;  /* 0x0000000000007941 */ /* 0x000fea0003800000 */
.L_x_2558:
[----:B------:R-:W-:Y:S05]  /*5050*/  @!P6 BRA `(.L_x_2560) ;  /* 0x000000000028e947 */ /* 0x000fea0003800000 */
[----:B-12-4-:R-:W-:Y:S01]  /*5060*/  FMUL.FTZ R12, R23, -1.4426950216293334961 ;  /* 0xbfb8aa3b170c7820 */ /* 0x016fe20000410000 */
[----:B------:R-:W-:-:S05]  /*5070*/  FMUL.FTZ R0, R16, -1.4426950216293334961 ;  /* 0xbfb8aa3b10007820 */ /* 0x000fca0000410000 */
[----:B------:R-:W3:Y:S08]  /*5080*/  MUFU.EX2 R12, R12 ;  /* 0x0000000c000c7308 */ /* 0x000ef00000000800 */
[----:B------:R-:W1:Y:S01]  /*5090*/  MUFU.EX2 R0, R0 ;  /* 0x0000000000007308 */ /* 0x000e620000000800 */
[----:B---3--:R-:W-:-:S07]  /*50a0*/  FADD.FTZ R14, R12, 1 ;  /* 0x3f8000000c0e7421 */ /* 0x008fce0000010000 */
[----:B------:R-:W2:Y:S01]  /*50b0*/  MUFU.RCP R14, R14 ;  /* 0x0000000e000e7308 */ /* 0x000ea20000001000 */
[----:B-1----:R-:W-:-:S07]  /*50c0*/  FADD.FTZ R2, R0, 1 ;  /* 0x3f80000000027421 */ /* 0x002fce0000010000 */
[----:B------:R-:W1:Y:S01]  /*50d0*/  MUFU.RCP R13, R2 ;  /* 0x00000002000d7308 */ /* 0x000e620000001000 */
[----:B--2---:R-:W-:Y:S01]  /*50e0*/  FMUL.FTZ R23, R23, R14 ;  /* 0x0000000e17177220 */ /* 0x004fe20000410000 */
[----:B-1----:R-:W-:-:S07]  /*50f0*/  FMUL.FTZ R16, R16, R13 ;  /* 0x0000000d10107220 */ /* 0x002fce0000410000 */
.L_x_2560:
        /* <DEDUP_REMOVED lines=9> */
[----:B-12-4-:R-:W-:Y:S02]  /*5190*/  LEA R12, P1, R54, UR12, 0x1 ;  /* 0x0000000c360c7c11 */ /* 0x016fe4000f8208ff */
[----:B------:R-:W-:-:S04]  /*51a0*/  IADD3 R19, R55, R19, RZ ;  /* 0x0000001337137210 */ /* 0x000fc80007ffe0ff */
[----:B------:R-:W-:-:S05]  /*51b0*/  LEA.HI.X R13, R54, UR13, R19, 0x1, P1 ;  /* 0x0000000d360d7c11 */ /* 0x000fca00088f0c13 */
[----:B------:R1:W-:Y:S02]  /*51c0*/  STG.E desc[UR8][R12.64], R23 ;  /* 0x000000170c007986 */ /* 0x0003e4000c101908 */
.L_x_2562:
[----:B------:R-:W-:Y:S05]  /*51d0*/  BSYNC B0 ;  /* 0x0000000000007941 */ /* 0x000fea0003800000 */
.L_x_2561:
[----:B-12-4-:R-:W1:Y:S01]  /*51e0*/  LDC R13, c[0x0][0x10] ;  /* 0x00000400ff0d7b82 */ /* 0x016e620000000800 */
[----:B------:R-:W-:Y:S02]  /*51f0*/  IADD3 R6, R6, 0x1, RZ ;  /* 0x0000000106067810 */ /* 0x000fe40007ffe0ff */
[----:B-1----:R-:W-:-:S04]  /*5200*/  IADD3 R38, R13, R38, RZ ;  /* 0x000000260d267210 */ /* 0x002fc80007ffe0ff */
[----:B------:R-:W-:-:S13]  /*5210*/  ISETP.GE.AND P1, PT, R38, UR4, PT ;  /* 0x0000000426007c0c */ /* 0x000fda000bf26270 */
[----:B------:R-:W-:Y:S05]  /*5220*/  @!P1 BRA `(.L_x_2563) ;  /* 0xffffffb000149947 */ /* 0x000fea000383ffff */
[----:B------:R-:W-:Y:S05]  /*5230*/  EXIT ;  /* 0x000000000000794d */ /* 0x000fea0003800000 */
.L_x_2564:
        /* <DEDUP_REMOVED lines=12> */
.L_x_3302:


//--------------------- .text._Z35group_norm_nhwc_fwd_one_pass_kernelI11Fp16IOBf16WLi64ELi30ELi480EEv26Group_norm_nhwc_fwd_params --------------------------
	.section	.text._Z35group_norm_nhwc_fwd_one_pass_kernelI11Fp16IOBf16WLi64ELi30ELi480EEv26Group_norm_nhwc_fwd_params,"ax",@progbits
	.align	128
        .global         _Z35group_norm_nhwc_fwd_one_pass_kernelI11Fp16IOBf16WLi64ELi30ELi480EEv26Group_norm_nhwc_fwd_params
        .type           _Z35group_norm_nhwc_fwd_one_pass_kernelI11Fp16IOBf16WLi64ELi30ELi480EEv26Group_norm_nhwc_fwd_params,@function
        .size           _Z35group_norm_nhwc_fwd_one_pass_kernelI11Fp16IOBf16WLi64ELi30ELi480EEv26Group_norm_nhwc_fwd_params,(.L_x_3303 - _Z35group_norm_nhwc_fwd_one_pass_kernelI11Fp16IOBf16WLi64ELi30ELi480EEv26Group_norm_nhwc_fwd_params)
        .other          _Z35group_norm_nhwc_fwd_one_pass_kernelI11Fp16IOBf16WLi64ELi30ELi480EEv26Group_norm_nhwc_fwd_params,@"STO_CUDA_ENTRY STV_DEFAULT"
_Z35group_norm_nhwc_fwd_one_pass_kernelI11Fp16IOBf16WLi64ELi30ELi480EEv26Group_norm_nhwc_fwd_params:
.text._Z35group_norm_nhwc_fwd_one_pass_kernelI11Fp16IOBf16WLi64ELi30ELi480EEv26Group_norm_nhwc_fwd_params:
        /* <DEDUP_REMOVED lines=31> */
.L_x_2580:
        /* <DEDUP_REMOVED lines=151> */
.L_x_2566:
[----:B------:R-:W-:Y:S05]  /*0b60*/  BSYNC B0 ;  /* 0x0000000000007941 */ /* 0x000fea0003800000 */
.L_x_2565:
        /* <DEDUP_REMOVED lines=28> */
.L_x_2569:
[----:B-1----:R-:W2:Y:S04]  /*0d30*/  LDG.E.STRONG.GPU R8, desc[UR8][R6.64] ;  /* 0x0000000806087981 */ /* 0x002ea8000c1ef900 */
[----:B--2---:R-:W-:Y:S01]  /*0d40*/  CCTL.IVALL ;  /* 0x00000000ff00798f */ /* 0x004fe20002000000 */
[----:B------:R-:W-:Y:S05]  /*0d50*/  YIELD ;  /* 0x0000000000007946 */ /* 0x000fea0003800000 */
[----:B------:R-:W-:-:S13]  /*0d60*/  ISETP.NE.AND P1, PT, R8, R11, PT ;  /* 0x0000000b0800720c */ /* 0x000fda0003f25270 */
[----:B------:R-:W-:Y:S05]  /*0d70*/  @P1 BRA `(.L_x_2569) ;  /* 0xfffffffc00ec1947 */ /* 0x000fea000383ffff */
.L_x_2568:
        /* <DEDUP_REMOVED lines=11> */
.L_x_2571:
        /* <DEDUP_REMOVED lines=63> */
.L_x_2570:
        /* <DEDUP_REMOVED lines=19> */
.L_x_2573:
[----:B------:R-:W-:Y:S05]  /*1350*/  BSYNC B0 ;  /* 0x0000000000007941 */ /* 0x000fea0003800000 */
.L_x_2572:
[----:B------:R-:W-:Y:S05]  /*1360*/  @!P3 BRA `(.L_x_2567) ;  /* 0x000000000080b947 */ /* 0x000fea0003800000 */
[C---:B------:R-:W-:Y:S02]  /*1370*/  IADD3 R6, R13.reuse, 0x1, RZ ;  /* 0x000000010d067810 */ /* 0x040fe40007ffe0ff */
[----:B------:R-:W-:Y:S02]  /*1380*/  IADD3 R14, R13, 0x2, RZ ;  /* 0x000000020d0e7810 */ /* 0x000fe40007ffe0ff */
[----:B------:R-:W-:Y:S02]  /*1390*/  ISETP.EQ.OR P3, PT, R6, UR7, P2 ;  /* 0x0000000706007c0c */ /* 0x000fe40009762670 */
[----:B------:R-:W-:Y:S02]  /*13a0*/  LOP3.LUT R7, R12, 0x3, RZ, 0xc0, !PT ;  /* 0x000000030c077812 */ /* 0x000fe400078ec0ff */
[----:B------:R-:W-:-:S04]  /*13b0*/  ISETP.EQ.OR P1, PT, R14, UR7, P2 ;  /* 0x000000070e007c0c */ /* 0x000fc80009722670 */
[----:B------:R-:W-:-:S05]  /*13c0*/  ISETP.EQ.OR P1, PT, R7, 0x2, P1 ;  /* 0x000000020700780c */ /* 0x000fca0000f22670 */
[----:B------:R-:W1:Y:S01]  /*13d0*/  @!P3 S2R R15, SR_CTAID.Y ;  /* 0x00000000000fb919 */ /* 0x000e620000002600 */
        /* <DEDUP_REMOVED lines=9> */
[-C--:B------:R-:W-:Y:S02]  /*1470*/  @!P3 IMAD R11, R11, R12.reuse, RZ ;  /* 0x0000000c0b0bb224 */ /* 0x080fe400078e02ff */
[-C--:B---3--:R-:W-:Y:S02]  /*1480*/  @!P1 IMAD R29, R10, R23.reuse, RZ ;  /* 0x000000170a1d9224 */ /* 0x088fe400078e02ff */
        /* <DEDUP_REMOVED lines=14> */
.L_x_2567:
        /* <DEDUP_REMOVED lines=18> */
[----:B------:R1:W-:Y:S01]  /*1690*/  @!P1 STG.E.64 desc[UR8][R12.64], R8 ;  /* 0x000000080c009986 */ /* 0x0003e2000c101b08 */
[----:B------:R-:W-:Y:S06]  /*16a0*/  BAR.SYNC.DEFER_BLOCKING 0x0 ;  /* 0x0000000000007b1d */ /* 0x000fec0000010000 */
[----:B------:R-:W2:Y:S04]  /*16b0*/  LDG.E.U16 R3, desc[UR8][R10.64] ;  /* 0x000000080a037981 */ /* 0x000ea8000c1e1500 */
[----:B------:R-:W3:Y:S04]  /*16c0*/  LDG.E.U16 R23, desc[UR8][R10.64+0x2] ;  /* 0x000002080a177981 */ /* 0x000ee8000c1e1500 */
[----:B------:R-:W4:Y:S04]  /*16d0*/  LDG.E.U16 R28, desc[UR8][R6.64] ;  /* 0x00000008061c7981 */ /* 0x000f28000c1e1500 */
[----:B------:R5:W4:Y:S01]  /*16e0*/  LDG.E.U16 R29, desc[UR8][R6.64+0x2] ;  /* 0x00000208061d7981 */ /* 0x000b22000c1e1500 */
[----:B-1----:R-:W-:-:S02]  /*16f0*/  HADD2.F32 R13, -RZ, R17.H1_H1 ;  /* 0x30000011ff0d7230 */ /* 0x002fc40000004100 */
[----:B------:R-:W-:Y:S01]  /*1700*/  HADD2.F32 R9, -RZ, R17.H0_H0 ;  /* 0x20000011ff097230 */ /* 0x000fe20000004100 */
[----:B------:R-:W1:Y:S01]  /*1710*/  LDS.64 R14, [UR5+0x90] ;  /* 0x00009005ff0e7984 */ /* 0x000e620008000a00 */
[----:B-----5:R-:W-:Y:S02]  /*1720*/  HADD2.F32 R7, -RZ, R16.H1_H1 ;  /* 0x30000010ff077230 */ /* 0x020fe40000004100 */
[----:B-1----:R-:W-:-:S04]  /*1730*/  FMUL.FTZ R14, R14, UR6 ;  /* 0x000000060e0e7c20 */ /* 0x002fc80008410000 */
[----:B0-----:R-:W-:Y:S01]  /*1740*/  FMUL.FTZ R4, R14, R14 ;  /* 0x0000000e0e047220 */ /* 0x001fe20000410000 */
[--C-:B------:R-:W-:Y:S01]  /*1750*/  FADD.FTZ R7, R7, -R14.reuse ;  /* 0x8000000e07077221 */ /* 0x100fe20000010000 */
[--C-:B------:R-:W-:Y:S01]  /*1760*/  FADD.FTZ R13, R13, -R14.reuse ;  /* 0x8000000e0d0d7221 */ /* 0x100fe20000010000 */
[----:B------:R-:W-:Y:S01]  /*1770*/  FADD.FTZ R9, R9, -R14 ;  /* 0x8000000e09097221 */ /* 0x000fe20000010000 */
[----:B------:R-:W-:-:S05]  /*1780*/  FFMA.FTZ R4, R15, UR6, -R4 ;  /* 0x000000060f047c23 */ /* 0x000fca0008010804 */
[----:B------:R-:W-:-:S13]  /*1790*/  FSETP.GTU.FTZ.AND P1, PT, R4, RZ, PT ;  /* 0x000000ff0400720b */ /* 0x000fda0003f3c000 */
[----:B------:R-:W0:Y:S02]  /*17a0*/  @P1 LDC R5, c[0x0][0x238] ;  /* 0x00008e00ff051b82 */ /* 0x000e240000000800 */
[----:B0-----:R-:W-:Y:S01]  /*17b0*/  @P1 FADD.FTZ R8, R4, R5 ;  /* 0x0000000504081221 */ /* 0x001fe20000010000 */
[----:B------:R-:W-:Y:S01]  /*17c0*/  MOV R4, 0x3f800000 ;  /* 0x3f80000000047802 */ /* 0x000fe20000000f00 */
[----:B------:R-:W-:-:S05]  /*17d0*/  HADD2.F32 R5, -RZ, R16.H0_H0 ;  /* 0x20000010ff057230 */ /* 0x000fca0000004100 */
[----:B------:R-:W0:Y:S01]  /*17e0*/  @P1 MUFU.RSQ R4, R8 ;  /* 0x0000000800041308 */ /* 0x000e220000001400 */
[----:B------:R-:W-:Y:S01]  /*17f0*/  ISETP.NE.AND P1, PT, RZ, UR10, PT ;  /* 0x0000000aff007c0c */ /* 0x000fe2000bf25270 */
[----:B------:R-:W-:Y:S01]  /*1800*/  FADD.FTZ R5, R5, -R14 ;  /* 0x8000000e05057221 */ /* 0x000fe20000010000 */
[-C--:B0-----:R-:W-:Y:S01]  /*1810*/  FMUL.FTZ R7, R7, R4.reuse ;  /* 0x0000000407077220 */ /* 0x081fe20000410000 */
[-C--:B------:R-:W-:Y:S02]  /*1820*/  FMUL.FTZ R13, R13, R4.reuse ;  /* 0x000000040d0d7220 */ /* 0x080fe40000410000 */
[-C--:B------:R-:W-:Y:S01]  /*1830*/  FMUL.FTZ R6, R5, R4.reuse ;  /* 0x0000000405067220 */ /* 0x080fe20000410000 */
[----:B------:R-:W-:Y:S01]  /*1840*/  FMUL.FTZ R4, R9, R4 ;  /* 0x0000000409047220 */ /* 0x000fe20000410000 */
[----:B------:R-:W-:Y:S02]  /*1850*/  IADD3 R9, R20, 0x20, RZ ;  /* 0x0000002014097810 */ /* 0x000fe40007ffe0ff */
[----:B--2---:R-:W-:-:S02]  /*1860*/  SHF.L.U32 R11, R3, 0x10, RZ ;  /* 0x00000010030b7819 */ /* 0x004fc400000006ff */
[----:B---3--:R-:W-:Y:S02]  /*1870*/  SHF.L.U32 R8, R23, 0x10, RZ ;  /* 0x0000001017087819 */ /* 0x008fe400000006ff */
[----:B----4-:R-:W-:Y:S02]  /*1880*/  SHF.L.U32 R28, R28, 0x10, RZ ;  /* 0x000000101c1c7819 */ /* 0x010fe400000006ff */
[----:B------:R-:W-:-:S03]  /*1890*/  SHF.L.U32 R29, R29, 0x10, RZ ;  /* 0x000000101d1d7819 */ /* 0x000fc600000006ff */
[C-C-:B------:R-:W-:Y:S01]  /*18a0*/  FFMA.FTZ R3, R11.reuse, R4, R28.reuse ;  /* 0x000000040b037223 */ /* 0x140fe2000001001c */
[----:B------:R-:W-:Y:S01]  /*18b0*/  FFMA.FTZ R11, R11, R6, R28 ;  /* 0x000000060b0b7223 */ /* 0x000fe2000001001c */
        /* <DEDUP_REMOVED lines=13> */
.L_x_2574:
        /* <DEDUP_REMOVED lines=15> */
.L_x_2576:
[----:B------:R-:W-:Y:S05]  /*1a80*/  BSYNC B0 ;  /* 0x0000000000007941 */ /* 0x000fea0003800000 */
.L_x_2575:
        /* <DEDUP_REMOVED lines=11> */
.L_x_2577:
        /* <DEDUP_REMOVED lines=19> */
.L_x_2579:
[----:B------:R-:W-:Y:S05]  /*1c70*/  BSYNC B0 ;  /* 0x0000000000007941 */ /* 0x000fea0003800000 */
.L_x_2578:
[----:B------:R-:W1:Y:S01]  /*1c80*/  LDC R4, c[0x0][0x10] ;  /* 0x00000400ff047b82 */ /* 0x000e620000000800 */
[----:B------:R-:W-:Y:S02]  /*1c90*/  IADD3 R18, R18, 0x1, RZ ;  /* 0x0000000112127810 */ /* 0x000fe40007ffe0ff */
[----:B-1----:R-:W-:-:S04]  /*1ca0*/  IADD3 R21, R4, R21, RZ ;  /* 0x0000001504157210 */ /* 0x002fc80007ffe0ff */
[----:B------:R-:W-:-:S13]  /*1cb0*/  ISETP.GE.AND P1, PT, R21, UR4, PT ;  /* 0x0000000415007c0c */ /* 0x000fda000bf26270 */
[----:B------:R-:W-:Y:S05]  /*1cc0*/  @!P1 BRA `(.L_x_2580) ;  /* 0xffffffe400489947 */ /* 0x000fea000383ffff */
[----:B------:R-:W-:Y:S05]  /*1cd0*/  EXIT ;  /* 0x000000000000794d */ /* 0x000fea0003800000 */
.L_x_2581:
        /* <DEDUP_REMOVED lines=10> */
.L_x_3303:


//--------------------- .text._Z35group_norm_nhwc_fwd_one_pass_kernelI11Fp16IOBf16WLi128ELi30ELi480EEv26Group_norm_nhwc_fwd_params --------------------------
	.section	.text._Z35group_norm_nhwc_fwd_one_pass_kernelI11Fp16IOBf16WLi128ELi30ELi480EEv26Group_norm_nhwc_fwd_params,"ax",@progbits
	.align	128
        .global         _Z35group_norm_nhwc_fwd_one_pass_kernelI11Fp16IOBf16WLi128ELi30ELi480EEv26Group_norm_nhwc_fwd_params
        .type           _Z35group_norm_nhwc_fwd_one_pass_kernelI11Fp16IOBf16WLi128ELi30ELi480EEv26Group_norm_nhwc_fwd_params,@function
        .size           _Z35group_norm_nhwc_fwd_one_pass_kernelI11Fp16IOBf16WLi128ELi30ELi480EEv26Group_norm_nhwc_fwd_params,(.L_x_3304 - _Z35group_norm_nhwc_fwd_one_pass_kernelI11Fp16IOBf16WLi128ELi30ELi480EEv26Group_norm_nhwc_fwd_params)
        .other          _Z35group_norm_nhwc_fwd_one_pass_kernelI11Fp16IOBf16WLi128ELi30ELi480EEv26Group_norm_nhwc_fwd_params,@"STO_CUDA_ENTRY STV_DEFAULT"
_Z35group_norm_nhwc_fwd_one_pass_kernelI11Fp16IOBf16WLi128ELi30ELi480EEv26Group_norm_nhwc_fwd_params:
.text._Z35group_norm_nhwc_fwd_one_pass_kernelI11Fp16IOBf16WLi128ELi30ELi480EEv26Group_norm_nhwc_fwd_params:
        /* <DEDUP_REMOVED lines=10> */
[----:B------:R-:W-:Y:S01]  /*00a0*/  HFMA2.MMA R4, -RZ, RZ, 0, 0 ;  /* 0x00000000ff047435 */ /* 0x000fe200000001ff */
[----:B------:R-:W-:-:S05]  /*00b0*/  ULDC.U8 UR10, c[0x0][0x28c] ;  /* 0x0000a300000a7ab9 */ /* 0x000fca0000000000 */
        /* <DEDUP_REMOVED lines=11> */
.L_x_2603:
        /* <DEDUP_REMOVED lines=207> */
.L_x_2583:
[----:B------:R-:W-:Y:S05]  /*0e60*/  BSYNC B0 ;  /* 0x0000000000007941 */ /* 0x000fea0003800000 */
.L_x_2582:
        /* <DEDUP_REMOVED lines=28> */
.L_x_2586:
[----:B-1----:R-:W2:Y:S04]  /*1030*/  LDG.E.STRONG.GPU R11, desc[UR8][R8.64] ;  /* 0x00000008080b7981 */ /* 0x002ea8000c1ef900 */
[----:B--2---:R-:W-:Y:S01]  /*1040*/  CCTL.IVALL ;  /* 0x00000000ff00798f */ /* 0x004fe20002000000 */
[----:B------:R-:W-:Y:S05]  /*1050*/  YIELD ;  /* 0x0000000000007946 */ /* 0x000fea0003800000 */
[----:B------:R-:W-:-:S13]  /*1060*/  ISETP.NE.AND P1, PT, R11, R28, PT ;  /* 0x0000001c0b00720c */ /* 0x000fda0003f25270 */
[----:B------:R-:W-:Y:S05]  /*1070*/  @P1 BRA `(.L_x_2586) ;  /* 0xfffffffc00ec1947 */ /* 0x000fea000383ffff */
.L_x_2585:
        /* <DEDUP_REMOVED lines=11> */
.L_x_2588:
        /* <DEDUP_REMOVED lines=63> */
.L_x_2587:
        /* <DEDUP_REMOVED lines=19> */
.L_x_2590:
[----:B------:R-:W-:Y:S05]  /*1650*/  BSYNC B0 ;  /* 0x0000000000007941 */ /* 0x000fea0003800000 */
.L_x_2589:
        /* <DEDUP_REMOVED lines=32> */
.L_x_2584:
[----:B------:R-:W-:Y:S01]  /*1860*/  ULDC.64 UR12, c[0x0][0x218] ;  /* 0x00008600000c7ab9 */ /* 0x000fe20000000a00 */
[C---:B------:R-:W-:Y:S01]  /*1870*/  LOP3.LUT P1, RZ, R0.reuse, UR7, RZ, 0xfc, !PT ;  /* 0x0000000700ff7c12 */ /* 0x040fe2000f82fcff */
[----:B------:R-:W2:Y:S01]  /*1880*/  S2UR UR6, SR_CgaCtaId ;  /* 0x00000000000679c3 */ /* 0x000ea20000008800 */
[----:B------:R-:W-:Y:S01]  /*1890*/  ISETP.EQ.U32.AND P3, PT, RZ, UR12, PT ;  /* 0x0000000cff007c0c */ /* 0x000fe2000bf62070 */
[----:B-1----:R-:W-:Y:S01]  /*18a0*/  IMAD.WIDE.U32 R8, R0, -0x77777777, RZ ;  /* 0x8888888900087825 */ /* 0x002fe200078e00ff */
[----:B------:R-:W-:Y:S02]  /*18b0*/  UMOV UR5, 0x400 ;  /* 0x0000040000057882 */ /* 0x000fe40000000000 */
[----:B------:R-:W-:Y:S01]  /*18c0*/  ISETP.EQ.OR.EX P1, PT, RZ, UR13, P1, P3 ;  /* 0x0000000dff007c0c */ /* 0x000fe20008f22730 */
[----:B------:R-:W-:Y:S01]  /*18d0*/  ULDC.64 UR12, c[0x0][0x278] ;  /* 0x00009e00000c7ab9 */ /* 0x000fe20000000a00 */
[----:B------:R-:W-:Y:S01]  /*18e0*/  SHF.R.U32.HI R9, RZ, 0x3, R9 ;  /* 0x00000003ff097819 */ /* 0x000fe20000011609 */
[----:B0-----:R-:W0:Y:S04]  /*18f0*/  LDC.64 R10, c[0x0][0x230] ;  /* 0x00008c00ff0a7b82 */ /* 0x001e280000000a00 */
[----:B------:R-:W-:-:S04]  /*1900*/  IMAD R9, R9, -0xf, R0 ;  /* 0xfffffff109097824 */ /* 0x000fc800078e0200 */
[----:B------:R-:W1:Y:S01]  /*1910*/  LDC.64 R14, c[0x0][0x228] ;  /* 0x00008a00ff0e7b82 */ /* 0x000e620000000a00 */
[----:B------:R-:W-:-:S04]  /*1920*/  SHF.L.U32 R9, R9, 0x1, RZ ;  /* 0x0000000109097819 */ /* 0x000fc800000006ff */
[----:B------:R-:W-:-:S03]  /*1930*/  IADD3 R23, R9, R2, RZ ;  /* 0x0000000209177210 */ /* 0x000fc60007ffe0ff */
[----:B------:R-:W3:Y:S01]  /*1940*/  @!P1 LDC.64 R28, c[0x0][0x218] ;  /* 0x00008600ff1c9b82 */ /* 0x000ee20000000a00 */
[----:B--2---:R-:W-:-:S03]  /*1950*/  ULEA UR5, UR6, UR5, 0x18 ;  /* 0x0000000506057291 */ /* 0x004fc6000f8ec03f */
[----:B------:R-:W-:Y:S02]  /*1960*/  ULDC UR6, c[0x0][0x2a4] ;  /* 0x0000a90000067ab9 */ /* 0x000fe40000000800 */
[----:B------:R-:W-:Y:S01]  /*1970*/  @!P1 FMUL.FTZ R9, R13, UR6 ;  /* 0x000000060d099c20 */ /* 0x000fe20008410000 */
[----:B------:R-:W-:-:S03]  /*1980*/  @!P1 FMUL.FTZ R8, R12, UR6 ;  /* 0x000000060c089c20 */ /* 0x000fc60008410000 */
[----:B------:R0:W-:Y:S01]  /*1990*/  @!P2 STS.64 [UR5+0x90], R12 ;  /* 0x0000900cff00a988 */ /* 0x0001e20008000a05 */
[----:B-1----:R-:W-:-:S04]  /*19a0*/  IMAD.WIDE R14, R23, 0x2, R14 ;  /* 0x00000002170e7825 */ /* 0x002fc800078e020e */
[----:B0-----:R-:W-:-:S04]  /*19b0*/  IMAD.WIDE R12, R23, 0x2, R10 ;  /* 0x00000002170c7825 */ /* 0x001fc800078e020a */
[----:B---3--:R-:W-:-:S05]  /*19c0*/  @!P1 IMAD.WIDE R28, R20, 0x8, R28 ;  /* 0x00000008141c9825 */ /* 0x008fca00078e021c */
[----:B------:R0:W-:Y:S01]  /*19d0*/  @!P1 STG.E.64 desc[UR8][R28.64], R8 ;  /* 0x000000081c009986 */ /* 0x0001e2000c101b08 */
[----:B------:R-:W-:Y:S06]  /*19e0*/  BAR.SYNC.DEFER_BLOCKING 0x0 ;  /* 0x0000000000007b1d */ /* 0x000fec0000010000 */
[----:B0-----:R-:W2:Y:S04]  /*19f0*/  LDG.E.U16 R28, desc[UR8][R12.64+0x2] ;  /* 0x000002080c1c7981 */ /* 0x001ea8000c1e1500 */
[----:B------:R-:W3:Y:S04]  /*1a00*/  LDG.E.U16 R2, desc[UR8][R14.64+0x2] ;  /* 0x000002080e027981 */ /* 0x000ee8000c1e1500 */
[----:B------:R-:W4:Y:S04]  /*1a10*/  LDG.E.U16 R23, desc[UR8][R14.64] ;  /* 0x000000080e177981 */ /* 0x000f28000c1e1500 */
[----:B------:R0:W5:Y:S04]  /*1a20*/  LDG.E.U16 R8, desc[UR8][R12.64] ;  /* 0x000000080c087981 */ /* 0x000168000c1e1500 */
[----:B------:R-:W1:Y:S02]  /*1a30*/  LDS.64 R10, [UR5+0x90] ;  /* 0x00009005ff0a7984 */ /* 0x000e640008000a00 */
[----:B-1----:R-:W-:-:S04]  /*1a40*/  FMUL.FTZ R10, R10, UR6 ;  /* 0x000000060a0a7c20 */ /* 0x002fc80008410000 */
[----:B------:R-:W-:-:S04]  /*1a50*/  FMUL.FTZ R9, R10, R10 ;  /* 0x0000000a0a097220 */ /* 0x000fc80000410000 */
[----:B------:R-:W-:-:S05]  /*1a60*/  FFMA.FTZ R11, R11, UR6, -R9 ;  /* 0x000000060b0b7c23 */ /* 0x000fca0008010809 */
[----:B------:R-:W-:-:S13]  /*1a70*/  FSETP.GTU.FTZ.AND P1, PT, R11, RZ, PT ;  /* 0x000000ff0b00720b */ /* 0x000fda0003f3c000 */
[----:B------:R-:W1:Y:S01]  /*1a80*/  @P1 LDC R9, c[0x0][0x238] ;  /* 0x00008e00ff091b82 */ /* 0x000e620000000800 */
[----:B------:R-:W-:Y:S02]  /*1a90*/  HADD2.F32 R29, -RZ, R21.H1_H1 ;  /* 0x30000015ff1d7230 */ /* 0x000fe40000004100 */
[----:B0-----:R-:W-:Y:S02]  /*1aa0*/  HADD2.F32 R13, -RZ, R19.H1_H1 ;  /* 0x30000013ff0d7230 */ /* 0x001fe40000004100 */
[----:B------:R-:W-:Y:S02]  /*1ab0*/  HADD2.F32 R15, -RZ, R18.H1_H1 ;  /* 0x30000012ff0f7230 */ /* 0x000fe40000004100 */
[----:B-1----:R-:W-:Y:S01]  /*1ac0*/  @P1 FADD.FTZ R11, R11, R9 ;  /* 0x000000090b0b1221 */ /* 0x002fe20000010000 */
[----:B------:R-:W-:-:S06]  /*1ad0*/  MOV R9, 0x3f800000 ;  /* 0x3f80000000097802 */ /* 0x000fcc0000000f00 */
[----:B------:R-:W0:Y:S01]  /*1ae0*/  @P1 MUFU.RSQ R9, R11 ;  /* 0x0000000b00091308 */ /* 0x000e220000001400 */
[--C-:B------:R-:W-:Y:S01]  /*1af0*/  FADD.FTZ R12, R29, -R10.reuse ;  /* 0x8000000a1d0c7221 */ /* 0x100fe20000010000 */
[--C-:B------:R-:W-:Y:S01]  /*1b00*/  FADD.FTZ R29, R13, -R10.reuse ;  /* 0x8000000a0d1d7221 */ /* 0x100fe20000010000 */
[----:B------:R-:W-:Y:S01]  /*1b10*/  FADD.FTZ R14, R15, -R10 ;  /* 0x8000000a0f0e7221 */ /* 0x000fe20000010000 */
[----:B------:R-:W-:Y:S01]  /*1b20*/  HADD2.F32 R21, -RZ, R21.H0_H0 ;  /* 0x20000015ff157230 */ /* 0x000fe20000004100 */
[----:B------:R-:W-:Y:S01]  /*1b30*/  ISETP.NE.AND P4, PT, RZ, UR10, PT ;  /* 0x0000000aff007c0c */ /* 0x000fe2000bf85270 */
[-C--:B0-----:R-:W-:Y:S01]  /*1b40*/  FMUL.FTZ R13, R12, R9.reuse ;  /* 0x000000090c0d7220 */ /* 0x081fe20000410000 */
[-C--:B------:R-:W-:Y:S01]  /*1b50*/  FMUL.FTZ R12, R29, R9.reuse ;  /* 0x000000091d0c7220 */ /* 0x080fe20000410000 */
[----:B------:R-:W-:Y:S01]  /*1b60*/  FMUL.FTZ R15, R14, R9 ;  /* 0x000000090e0f7220 */ /* 0x000fe20000410000 */
[----:B------:R-:W-:Y:S02]  /*1b70*/  ISETP.GE.U32.AND P2, PT, R16, UR12, PT ;  /* 0x0000000c10007c0c */ /* 0x000fe4000bf46070 */
[----:B------:R-:W-:-:S02]  /*1b80*/  ISETP.GE.U32.AND P3, PT, R6, UR12, PT ;  /* 0x0000000c06007c0c */ /* 0x000fc4000bf66070 */
[----:B------:R-:W-:Y:S02]  /*1b90*/  ISETP.GE.AND.EX P2, PT, R5, UR13, PT, P2 ;  /* 0x0000000d05007c0c */ /* 0x000fe4000bf46320 */
[----:B------:R-:W-:Y:S02]  /*1ba0*/  ISETP.GE.AND.EX P3, PT, R7, UR13, PT, P3 ;  /* 0x0000000d07007c0c */ /* 0x000fe4000bf66330 */
[C---:B------:R-:W-:Y:S02]  /*1bb0*/  ISETP.GT.U32.OR P2, PT, R0.reuse, 0x1df, P2 ;  /* 0x000001df0000780c */ /* 0x040fe40001744470 */
[----:B------:R-:W-:Y:S02]  /*1bc0*/  ISETP.GT.U32.OR P3, PT, R0, 0x1df, P3 ;  /* 0x000001df0000780c */ /* 0x000fe40001f64470 */
[----:B--2---:R-:W-:Y:S01]  /*1bd0*/  SHF.L.U32 R11, R28, 0x10, RZ ;  /* 0x000000101c0b7819 */ /* 0x004fe200000006ff */
[----:B------:R-:W-:Y:S01]  /*1be0*/  HADD2.F32 R28, -RZ, R22.H1_H1 ;  /* 0x30000016ff1c7230 */ /* 0x000fe20000004100 */
[----:B---3--:R-:W-:-:S04]  /*1bf0*/  SHF.L.U32 R2, R2, 0x10, RZ ;  /* 0x0000001002027819 */ /* 0x008fc800000006ff */
[----:B------:R-:W-:-:S04]  /*1c00*/  FADD.FTZ R28, R28, -R10 ;  /* 0x8000000a1c1c7221 */ /* 0x000fc80000010000 */
[----:B------:R-:W-:Y:S01]  /*1c10*/  FMUL.FTZ R28, R28, R9 ;  /* 0x000000091c1c7220 */ /* 0x000fe20000410000 */
[C-C-:B------:R-:W-:Y:S01]  /*1c20*/  FFMA.FTZ R14, R2.reuse, R13, R11.reuse ;  /* 0x0000000d020e7223 */ /* 0x140fe2000001000b */
[C-C-:B------:R-:W-:Y:S02]  /*1c30*/  FFMA.FTZ R13, R2.reuse, R12, R11.reuse ;  /* 0x0000000c020d7223 */ /* 0x140fe4000001000b */
[C-C-:B------:R-:W-:Y:S01]  /*1c40*/  FFMA.FTZ R12, R2.reuse, R28, R11.reuse ;  /* 0x0000001c020c7223 */ /* 0x140fe2000001000b */
[----:B------:R-:W-:Y:S01]  /*1c50*/  FFMA.FTZ R2, R2, R15, R11 ;  /* 0x0000000f02027223 */ /* 0x000fe2000001000b */
[----:B------:R-:W-:Y:S02]  /*1c60*/  HADD2.F32 R15, -RZ, R22.H0_H0 ;  /* 0x20000016ff0f7230 */ /* 0x000fe40000004100 */
[----:B------:R-:W-:Y:S02]  /*1c70*/  HADD2.F32 R11, -RZ, R19.H0_H0 ;  /* 0x20000013ff0b7230 */ /* 0x000fe40000004100 */
[----:B------:R-:W-:-:S02]  /*1c80*/  HADD2.F32 R19, -RZ, R18.H0_H0 ;  /* 0x20000012ff137230 */ /* 0x000fc40000004100 */
[--C-:B------:R-:W-:Y:S01]  /*1c90*/  FADD.FTZ R28, R15, -R10.reuse ;  /* 0x8000000a0f1c7221 */ /* 0x100fe20000010000 */
[----:B------:R-:W-:Y:S01]  /*1ca0*/  IADD3 R15, R17, 0x60, RZ ;  /* 0x00000060110f7810 */ /* 0x000fe20007ffe0ff */
[--C-:B------:R-:W-:Y:S01]  /*1cb0*/  FADD.FTZ R22, R21, -R10.reuse ;  /* 0x8000000a15167221 */ /* 0x100fe20000010000 */
[--C-:B------:R-:W-:Y:S01]  /*1cc0*/  FADD.FTZ R11, R11, -R10.reuse ;  /* 0x8000000a0b0b7221 */ /* 0x100fe20000010000 */
[----:B------:R-:W-:Y:S01]  /*1cd0*/  FADD.FTZ R10, R19, -R10 ;  /* 0x8000000a130a7221 */ /* 0x000fe20000010000 */
[----:B------:R-:W-:Y:S02]  /*1ce0*/  ISETP.GE.U32.AND P1, PT, R15, UR12, PT ;  /* 0x0000000c0f007c0c */ /* 0x000fe4000bf26070 */
[----:B------:R-:W-:Y:S01]  /*1cf0*/  SHF.R.S32.HI R18, RZ, 0x1f, R15 ;  /* 0x0000001fff127819 */ /* 0x000fe2000001140f */
[-C--:B------:R-:W-:Y:S01]  /*1d00*/  FMUL.FTZ R11, R11, R9.reuse ;  /* 0x000000090b0b7220 */ /* 0x080fe20000410000 */
[----:B----4-:R-:W-:Y:S01]  /*1d10*/  SHF.L.U32 R23, R23, 0x10, RZ ;  /* 0x0000001017177819 */ /* 0x010fe200000006ff */
[-C--:B------:R-:W-:Y:S01]  /*1d20*/  FMUL.FTZ R19, R28, R9.reuse ;  /* 0x000000091c137220 */ /* 0x080fe20000410000 */
[----:B-----5:R-:W-:Y:S01]  /*1d30*/  SHF.L.U32 R8, R8, 0x10, RZ ;  /* 0x0000001008087819 */ /* 0x020fe200000006ff */
[-C--:B------:R-:W-:Y:S01]  /*1d40*/  FMUL.FTZ R21, R10, R9.reuse ;  /* 0x000000090a157220 */ /* 0x080fe20000410000 */
[----:B------:R-:W-:Y:S01]  /*1d50*/  ISETP.GE.AND.EX P1, PT, R18, UR13, PT, P1 ;  /* 0x0000000d12007c0c */ /* 0x000fe2000bf26310 */
[----:B------:R-:W-:-:S02]  /*1d60*/  FMUL.FTZ R9, R22, R9 ;  /* 0x0000000916097220 */ /* 0x000fc40000410000 */
        /* <DEDUP_REMOVED lines=16> */
.L_x_2591:
        /* <DEDUP_REMOVED lines=14> */
.L_x_2593:
[----:B------:R-:W-:Y:S05]  /*1f50*/  BSYNC B0 ;  /* 0x0000000000007941 */ /* 0x000fea0003800000 */
.L_x_2592:
        /* <DEDUP_REMOVED lines=11> */
.L_x_2594:
        /* <DEDUP_REMOVED lines=14> */
.L_x_2596:
[----:B------:R-:W-:Y:S05]  /*20f0*/  BSYNC B0 ;  /* 0x0000000000007941 */ /* 0x000fea0003800000 */
.L_x_2595:
[----:B------:R-:W-:Y:S05]  /*2100*/  @!P4 BRA `(.L_x_2597) ;  /* 0x000000000028c947 */ /* 0x000fea0003800000 */
        /* <DEDUP_REMOVED lines=10> */
.L_x_2597:
        /* <DEDUP_REMOVED lines=14> */
.L_x_2599:
[----:B------:R-:W-:Y:S05]  /*2290*/  BSYNC B0 ;  /* 0x0000000000007941 */ /* 0x000fea0003800000 */
.L_x_2598:
[----:B------:R-:W-:Y:S05]  /*22a0*/  @!P4 BRA `(.L_x_2600) ;  /* 0x000000000028c947 */ /* 0x000fea0003800000 */
[----:B------:R-:W-:Y:S01]  /*22b0*/  FMUL.FTZ R5, R21, -1.4426950216293334961 ;  /* 0xbfb8aa3b15057820 */ /* 0x000fe20000410000 */
[----:B------:R-:W-:-:S05]  /*22c0*/  FMUL.FTZ R9, R2, -1.4426950216293334961 ;  /* 0xbfb8aa3b02097820 */ /* 0x000fca0000410000 */
[----:B------:R-:W3:Y:S08]  /*22d0*/  MUFU.EX2 R5, R5 ;  /* 0x0000000500057308 */ /* 0x000ef00000000800 */
[----:B------:R-:W0:Y:S01]  /*22e0*/  MUFU.EX2 R9, R9 ;  /* 0x0000000900097308 */ /* 0x000e220000000800 */
[----:B---3--:R-:W-:-:S07]  /*22f0*/  FADD.FTZ R7, R5, 1 ;  /* 0x3f80000005077421 */ /* 0x008fce0000010000 */
[----:B------:R-:W3:Y:S01]  /*2300*/  MUFU.RCP R8, R7 ;  /* 0x0000000700087308 */ /* 0x000ee20000001000 */
[----:B012---:R-:W-:-:S07]  /*2310*/  FADD.FTZ R10, R9, 1 ;  /* 0x3f800000090a7421 */ /* 0x007fce0000010000 */
[----:B------:R-:W0:Y:S01]  /*2320*/  MUFU.RCP R11, R10 ;  /* 0x0000000a000b7308 */ /* 0x000e220000001000 */
[----:B---3--:R-:W-:Y:S01]  /*2330*/  FMUL.FTZ R21, R21, R8 ;  /* 0x0000000815157220 */ /* 0x008fe20000410000 */
[----:B0-----:R-:W-:-:S07]  /*2340*/  FMUL.FTZ R2, R2, R11 ;  /* 0x0000000b02027220 */ /* 0x001fce0000410000 */
.L_x_2600:
        /* <DEDUP_REMOVED lines=14> */
.L_x_2602:
[----:B------:R-:W-:Y:S05]  /*2430*/  BSYNC B0 ;  /* 0x0000000000007941 */ /* 0x000fea0003800000 */
.L_x_2601:
[----:B------:R-:W4:Y:S01]  /*2440*/  LDC R5, c[0x0][0x10] ;  /* 0x00000400ff057b82 */ /* 0x000f220000000800 */
[----:B------:R-:W-:Y:S02]  /*2450*/  IADD3 R4, R4, 0x1, RZ ;  /* 0x0000000104047810 */ /* 0x000fe40007ffe0ff */
[----:B----4-:R-:W-:-:S04]  /*2460*/  IADD3 R20, R5, R20, RZ ;  /* 0x0000001405147210 */ /* 0x010fc80007ffe0ff */
[----:B------:R-:W-:-:S13]  /*2470*/  ISETP.GE.AND P1, PT, R20, UR4, PT ;  /* 0x0000000414007c0c */ /* 0x000fda000bf26270 */
[----:B------:R-:W-:Y:S05]  /*2480*/  @!P1 BRA `(.L_x_2603) ;  /* 0xffffffdc00389947 */ /* 0x000fea000383ffff */
[----:B------:R-:W-:Y:S05]  /*2490*/  EXIT ;  /* 0x000000000000794d */ /* 0x000fea0003800000 */
.L_x_2604:
        /* <DEDUP_REMOVED lines=14> */
.L_x_3304:


//--------------------- .text._Z35group_norm_nhwc_fwd_one_pass_kernelI11Fp16IOBf16WLi256ELi30ELi480EEv26Group_norm_nhwc_fwd_params --------------------------
	.section	.text._Z35group_norm_nhwc_fwd_one_pass_kernelI11Fp16IOBf16WLi256ELi30ELi480EEv26Group_norm_nhwc_fwd_params,"ax",@progbits
	.align	128
        .global         _Z35group_norm_nhwc_fwd_one_pass_kernelI11Fp16IOBf16WLi256ELi30ELi480EEv26Group_norm_nhwc_fwd_params
        .type           _Z35group_norm_nhwc_fwd_one_pass_kernelI11Fp16IOBf16WLi256ELi30ELi480EEv26Group_norm_nhwc_fwd_params,@function
        .size           _Z35group_norm_nhwc_fwd_one_pass_kernelI11Fp16IOBf16WLi256ELi30ELi480EEv26Group_norm_nhwc_fwd_params,(.L_x_3305 - _Z35group_norm_nhwc_fwd_one_pass_kernelI11Fp16IOBf16WLi256ELi30ELi480EEv26Group_norm_nhwc_fwd_params)
        .other          _Z35group_norm_nhwc_fwd_one_pass_kernelI11Fp16IOBf16WLi256ELi30ELi480EEv26Group_norm_nhwc_fwd_params,@"STO_CUDA_ENTRY STV_DEFAULT"
_Z35group_norm_nhwc_fwd_one_pass_kernelI11Fp16IOBf16WLi256ELi30ELi480EEv26Group_norm_nhwc_fwd_params:
.text._Z35group_norm_nhwc_fwd_one_pass_kernelI11Fp16IOBf16WLi256ELi30ELi480EEv26Group_norm_nhwc_fwd_params:
        /* <DEDUP_REMOVED lines=46> */
.L_x_2641:
[----:B01----:R-:W0:Y:S01]  /*02e0*/  LDC R18, c[0x0][0x288] ;  /* 0x0000a200ff127b82 */ /* 0x003e220000000800 */
[----:B------:R-:W-:Y:S01]  /*02f0*/  ULDC.64 UR16, c[0x0][0x278] ;  /* 0x00009e0000107ab9 */ /* 0x000fe20000000a00 */
[----:B------:R-:W-:-:S06]  /*0300*/  ULDC.64 UR14, c[0x0][0x280] ;  /* 0x0000a000000e7ab9 */ /* 0x000fcc0000000a00 */
[----:B------:R-:W1:Y:S08]  /*0310*/  @P2 LDC.64 R28, c[0x0][0x270] ;  /* 0x00009c00ff1c2b82 */ /* 0x000e700000000a00 */
        /* <DEDUP_REMOVED lines=22> */
[C---:B------:R-:W-:Y:S01]  /*0480*/  LOP3.LUT R12, R18.reuse, UR6, RZ, 0x3c, !PT ;  /* 0x00000006120c7c12 */ /* 0x040fe2000f8e3cff */
        /* <DEDUP_REMOVED lines=24> */
[----:B------:R-:W-:Y:S02]  /*0610*/  ISETP.GE.AND.EX P5, PT, R35, UR17, PT, P5 ;  /* 0x0000001123007c0c */ /* 0x000fe4000bfa6350 */
[----:B------:R-:W-:Y:S01]  /*0620*/  IADD3 R32, R36, 0xa0, RZ ;  /* 0x000000a024207810 */ /* 0x000fe20007ffe0ff */
[----:B------:R-:W-:Y:S01]  /*0630*/  IMAD.WIDE.U32 R50, R19, UR14, R50 ;  /* 0x0000000e13327c25 */ /* 0x000fe2000f8e0032 */
[----:B------:R-:W-:Y:S01]  /*0640*/  ISETP.LT.U32.AND P5, PT, R0, 0x1e0, !P5 ;  /* 0x000001e00000780c */ /* 0x000fe20006fa1070 */
[----:B------:R-:W3:Y:S01]  /*0650*/  @P2 LDC.64 R18, c[0x0][0x220] ;  /* 0x00008800ff122b82 */ /* 0x000ee20000000a00 */
[----:B------:R-:W-:Y:S01]  /*0660*/  ISETP.GE.U32.AND P0, PT, R32, UR16, PT ;  /* 0x0000001020007c0c */ /* 0x000fe2000bf06070 */
[----:B-1----:R-:W-:Y:S01]  /*0670*/  @P1 IMAD R12, R7, R14, RZ ;  /* 0x0000000e070c1224 */ /* 0x002fe200078e02ff */
[----:B------:R-:W-:-:S02]  /*0680*/  IADD3 R53, R51, R53, RZ ;  /* 0x0000003533357210 */ /* 0x000fc40007ffe0ff */
[-C--:B------:R-:W-:Y:S01]  /*0690*/  @P1 MOV R52, R50.reuse ;  /* 0x0000003200341202 */ /* 0x080fe20000000f00 */
[C---:B------:R-:W-:Y:S01]  /*06a0*/  @P1 IMAD R21, R13.reuse, R15, R12 ;  /* 0x0000000f0d151224 */ /* 0x040fe200078e020c */
[----:B------:R-:W-:Y:S02]  /*06b0*/  SHF.R.S32.HI R33, RZ, 0x1f, R32 ;  /* 0x0000001fff217819 */ /* 0x000fe40000011420 */
[----:B------:R-:W-:Y:S01]  /*06c0*/  @P3 MOV R20, R50 ;  /* 0x0000003200143202 */ /* 0x000fe20000000f00 */
[----:B------:R-:W-:Y:S01]  /*06d0*/  @P1 IMAD.WIDE.U32 R12, R13, R14, R52 ;  /* 0x0000000e0d0c1225 */ /* 0x000fe200078e0034 */
[----:B------:R-:W-:Y:S01]  /*06e0*/  ISETP.GE.AND.EX P0, PT, R33, UR17, PT, P0 ;  /* 0x0000001121007c0c */ /* 0x000fe2000bf06300 */
[----:B------:R-:W1:Y:S03]  /*06f0*/  @P3 LDC.64 R14, c[0x0][0x220] ;  /* 0x00008800ff0e3b82 */ /* 0x000e660000000a00 */
[----:B------:R-:W-:Y:S01]  /*0700*/  @P1 IADD3 R13, R13, R21, RZ ;  /* 0x000000150d0d1210 */ /* 0x000fe20007ffe0ff */
[----:B--2---:R-:W-:Y:S01]  /*0710*/  @P3 IMAD R21, R11, R30, RZ ;  /* 0x0000001e0b153224 */ /* 0x004fe200078e02ff */
[----:B0-----:R-:W-:-:S02]  /*0720*/  @P1 LEA R16, P6, R12, R16, 0x1 ;  /* 0x000000100c101211 */ /* 0x001fc400078c08ff */
[----:B------:R-:W-:Y:S01]  /*0730*/  ISETP.LT.U32.AND P0, PT, R0, 0x1e0, !P0 ;  /* 0x000001e00000780c */ /* 0x000fe20004701070 */
[----:B------:R-:W0:Y:S01]  /*0740*/  @P5 LDC.64 R22, c[0x0][0x270] ;  /* 0x00009c00ff165b82 */ /* 0x000e220000000a00 */
[----:B------:R-:W-:Y:S01]  /*0750*/  @P1 LEA.HI.X R17, R12, R17, R13, 0x1, P6 ;  /* 0x000000110c111211 */ /* 0x000fe200030f0c0d */
[----:B------:R-:W-:Y:S01]  /*0760*/  @P3 IMAD R41, R4, R31, R21 ;  /* 0x0000001f04293224 */ /* 0x000fe200078e0215 */
[----:B------:R-:W-:Y:S02]  /*0770*/  @P2 MOV R12, R50 ;  /* 0x00000032000c2202 */ /* 0x000fe40000000f00 */
[-C--:B------:R-:W-:Y:S02]  /*0780*/  @P2 MOV R13, R53.reuse ;  /* 0x00000035000d2202 */ /* 0x080fe40000000f00 */
        /* <DEDUP_REMOVED lines=208> */
.L_x_2606:
[----:B------:R-:W-:Y:S05]  /*1490*/  BSYNC B0 ;  /* 0x0000000000007941 */ /* 0x000fea0003800000 */
.L_x_2605:
        /* <DEDUP_REMOVED lines=28> */
.L_x_2609:
[----:B0-----:R-:W2:Y:S04]  /*1660*/  LDG.E.STRONG.GPU R16, desc[UR10][R14.64] ;  /* 0x0000000a0e107981 */ /* 0x001ea8000c1ef900 */
[----:B--2---:R-:W-:Y:S01]  /*1670*/  CCTL.IVALL ;  /* 0x00000000ff00798f */ /* 0x004fe20002000000 */
[----:B------:R-:W-:Y:S05]  /*1680*/  YIELD ;  /* 0x0000000000007946 */ /* 0x000fea0003800000 */
[----:B------:R-:W-:-:S13]  /*1690*/  ISETP.NE.AND P0, PT, R16, R19, PT ;  /* 0x000000131000720c */ /* 0x000fda0003f05270 */
[----:B------:R-:W-:Y:S05]  /*16a0*/  @P0 BRA `(.L_x_2609) ;  /* 0xfffffffc00ec0947 */ /* 0x000fea000383ffff */
.L_x_2608:
        /* <DEDUP_REMOVED lines=17> */
.L_x_2613:
        /* <DEDUP_REMOVED lines=115> */
.L_x_2612:
        /* <DEDUP_REMOVED lines=61> */
.L_x_2614:
[----:B------:R-:W-:-:S13]  /*22c0*/  ISETP.NE.OR P0, PT, R14, RZ, P0 ;  /* 0x000000ff0e00720c */ /* 0x000fda0000705670 */
[----:B------:R-:W-:Y:S05]  /*22d0*/  @!P0 BRA `(.L_x_2610) ;  /* 0x00000000007c8947 */ /* 0x000fea0003800000 */
.L_x_2611:
        /* <DEDUP_REMOVED lines=31> */
.L_x_2610:
        /* <DEDUP_REMOVED lines=11> */
.L_x_2616:
[----:B------:R-:W-:Y:S05]  /*2580*/  BSYNC B0 ;  /* 0x0000000000007941 */ /* 0x000fea0003800000 */
.L_x_2615:
        /* <DEDUP_REMOVED lines=16> */
.L_x_2607:
        /* <DEDUP_REMOVED lines=14> */
[----:B0-----:R-:W-:-:S03]  /*2770*/  IMAD.WIDE R20, R39, 0x2, R18 ;  /* 0x0000000227147825 */ /* 0x001fc600078e0212 */
[----:B------:R-:W-:Y:S01]  /*2780*/  @!P5 STS.64 [UR7+0x90], R32 ;  /* 0x00009020ff00d988 */ /* 0x000fe20008000a07 */
[----:B--2---:R-:W-:-:S04]  /*2790*/  IMAD.WIDE R12, R39, 0x2, R12 ;  /* 0x00000002270c7825 */ /* 0x004fc800078e020c */
[----:B---3--:R-:W-:-:S04]  /*27a0*/  @!P0 IMAD.WIDE R16, R15, 0x8, R16 ;  /* 0x000000080f108825 */ /* 0x008fc800078e0210 */
[----:B------:R-:W-:-:S05]  /*27b0*/  @!P0 FMUL.FTZ R15, R33, UR8 ;  /* 0x00000008210f8c20 */ /* 0x000fca0008410000 */
[----:B------:R-:W-:Y:S01]  /*27c0*/  @!P0 STG.E.64 desc[UR10][R16.64], R14 ;  /* 0x0000000e10008986 */ /* 0x000fe2000c101b0a */
[----:B------:R-:W-:Y:S06]  /*27d0*/  BAR.SYNC.DEFER_BLOCKING 0x0 ;  /* 0x0000000000007b1d */ /* 0x000fec0000010000 */
[----:B------:R-:W2:Y:S04]  /*27e0*/  LDG.E.U16 R23, desc[UR10][R20.64] ;  /* 0x0000000a14177981 */ /* 0x000ea8000c1e1500 */
[----:B------:R0:W3:Y:S04]  /*27f0*/  LDG.E.U16 R24, desc[UR10][R20.64+0x2] ;  /* 0x0000020a14187981 */ /* 0x0000e8000c1e1500 */
[----:B------:R-:W4:Y:S04]  /*2800*/  LDG.E.U16 R25, desc[UR10][R12.64] ;  /* 0x0000000a0c197981 */ /* 0x000f28000c1e1500 */
[----:B------:R1:W5:Y:S01]  /*2810*/  LDG.E.U16 R26, desc[UR10][R12.64+0x2] ;  /* 0x0000020a0c1a7981 */ /* 0x000362000c1e1500 */
[----:B------:R-:W-:Y:S01]  /*2820*/  ISETP.NE.AND P6, PT, RZ, UR12, PT ;  /* 0x0000000cff007c0c */ /* 0x000fe2000bfc5270 */
[----:B0-----:R-:W-:-:S02]  /*2830*/  HADD2.F32 R21, -RZ, R42.H1_H1 ;  /* 0x3000002aff157230 */ /* 0x001fc40000004100 */
[----:B------:R-:W0:Y:S01]  /*2840*/  LDS.64 R18, [UR7+0x90] ;  /* 0x00009007ff127984 */ /* 0x000e220008000a00 */
[--C-:B------:R-:W-:Y:S02]  /*2850*/  HADD2.F32 R27, -RZ, R40.reuse.H0_H0 ;  /* 0x20000028ff1b7230 */ /* 0x100fe40000004100 */
[----:B------:R-:W-:Y:S02]  /*2860*/  HADD2.F32 R29, -RZ, R40.H1_H1 ;  /* 0x30000028ff1d7230 */ /* 0x000fe40000004100 */
[----:B-1----:R-:W-:-:S04]  /*2870*/  IMAD.WIDE.U32 R12, R0, -0x77777777, RZ ;  /* 0x88888889000c7825 */ /* 0x002fc800078e00ff */
[----:B0-----:R-:W-:-:S04]  /*2880*/  FMUL.FTZ R18, R18, UR8 ;  /* 0x0000000812127c20 */ /* 0x001fc80008410000 */
[----:B------:R-:W-:-:S04]  /*2890*/  FMUL.FTZ R22, R18, R18 ;  /* 0x0000001212167220 */ /* 0x000fc80000410000 */
[----:B------:R-:W-:Y:S02]  /*28a0*/  FFMA.FTZ R19, R19, UR8, -R22 ;  /* 0x0000000813137c23 */ /* 0x000fe40008010816 */
[----:B------:R-:W0:Y:S03]  /*28b0*/  LDC R22, c[0x0][0x294] ;  /* 0x0000a500ff167b82 */ /* 0x000e260000000800 */
[----:B------:R-:W-:-:S13]  /*28c0*/  FSETP.GTU.FTZ.AND P0, PT, R19, RZ, PT ;  /* 0x000000ff1300720b */ /* 0x000fda0003f1c000 */
[----:B------:R-:W-:Y:S01]  /*28d0*/  VOTEU.ANY UP0, P0 ;  /* 0x00000000003f7886 */ /* 0x000fe20000000100 */
[----:B------:R-:W-:-:S04]  /*28e0*/  PLOP3.LUT P0, PT, PT, PT, UP0, 0x80, 0x0 ;  /* 0x000000000000781c */ /* 0x000fc80003f0f008 */
[----:B------:R-:W-:-:S09]  /*28f0*/  @UP0 ULDC UR7, c[0x0][0x238] ;  /* 0x00008e0000070ab9 */ /* 0x000fd20000000800 */
[----:B------:R-:W-:Y:S01]  /*2900*/  @P0 FADD.FTZ R14, R19, UR7 ;  /* 0x00000007130e0e21 */ /* 0x000fe20008010000 */
[----:B------:R-:W-:Y:S01]  /*2910*/  SHF.R.U32.HI R19, RZ, 0x3, R13 ;  /* 0x00000003ff137819 */ /* 0x000fe2000001160d */
[----:B------:R-:W-:Y:S01]  /*2920*/  HADD2.F32 R13, -RZ, R42.H0_H0 ;  /* 0x2000002aff0d7230 */ /* 0x000fe20000004100 */
[----:B------:R-:W-:-:S03]  /*2930*/  UMOV UR7, 0x3f800000 ;  /* 0x3f80000000077882 */ /* 0x000fc60000000000 */
[----:B------:R-:W1:Y:S01]  /*2940*/  @P0 MUFU.RSQ R14, R14 ;  /* 0x0000000e000e0308 */ /* 0x000e620000001400 */
[--C-:B------:R-:W-:Y:S01]  /*2950*/  FADD.FTZ R12, R13, -R18.reuse ;  /* 0x800000120d0c7221 */ /* 0x100fe20000010000 */
[----:B------:R-:W-:Y:S01]  /*2960*/  FADD.FTZ R13, R21, -R18 ;  /* 0x80000012150d7221 */ /* 0x000fe20000010000 */
[----:B-1----:R-:W-:-:S13]  /*2970*/  @P0 R2UR UR8, R14 ;  /* 0x000000000e0802ca */ /* 0x002fda00000e0000 */
[----:B------:R-:W-:Y:S02]  /*2980*/  @UP0 UMOV UR7, UR8 ;  /* 0x0000000800070c82 */ /* 0x000fe40008000000 */
[----:B------:R-:W-:Y:S01]  /*2990*/  FMUL.FTZ R12, R12, UR7 ;  /* 0x000000070c0c7c20 */ /* 0x000fe20008410000 */
[----:B------:R-:W-:Y:S01]  /*29a0*/  FMUL.FTZ R13, R13, UR7 ;  /* 0x000000070d0d7c20 */ /* 0x000fe20008410000 */
[----:B--2---:R-:W-:Y:S02]  /*29b0*/  SHF.L.U32 R14, R23, 0x10, RZ ;  /* 0x00000010170e7819 */ /* 0x004fe400000006ff */
[----:B---3--:R-:W-:Y:S02]  /*29c0*/  SHF.L.U32 R15, R24, 0x10, RZ ;  /* 0x00000010180f7819 */ /* 0x008fe400000006ff */
[----:B----4-:R-:W-:Y:S02]  /*29d0*/  SHF.L.U32 R17, R25, 0x10, RZ ;  /* 0x0000001019117819 */ /* 0x010fe400000006ff */
[----:B-----5:R-:W-:Y:S01]  /*29e0*/  SHF.L.U32 R16, R26, 0x10, RZ ;  /* 0x000000101a107819 */ /* 0x020fe200000006ff */
[--C-:B------:R-:W-:Y:S01]  /*29f0*/  FADD.FTZ R26, R27, -R18.reuse ;  /* 0x800000121b1a7221 */ /* 0x100fe20000010000 */
[----:B------:R-:W-:Y:S01]  /*2a00*/  FADD.FTZ R27, R29, -R18 ;  /* 0x800000121d1b7221 */ /* 0x000fe20000010000 */
[----:B------:R-:W-:-:S02]  /*2a10*/  FFMA.FTZ R23, R14, R12, R17 ;  /* 0x0000000c0e177223 */ /* 0x000fc40000010011 */
        /* <DEDUP_REMOVED lines=12> */
.L_x_2617:
        /* <DEDUP_REMOVED lines=14> */
.L_x_2619:
[----:B------:R-:W-:Y:S05]  /*2bc0*/  BSYNC B0 ;  /* 0x0000000000007941 */ /* 0x000fea0003800000 */
.L_x_2618:
[----:B------:R-:W-:Y:S01]  /*2bd0*/  FMUL.FTZ R26, R26, UR7 ;  /* 0x000000071a1a7c20 */ /* 0x000fe20008410000 */
[----:B------:R-:W-:Y:S01]  /*2be0*/  FMUL.FTZ R27, R27, UR7 ;  /* 0x000000071b1b7c20 */ /* 0x000fe20008410000 */
[--C-:B0-----:R-:W-:Y:S02]  /*2bf0*/  HADD2.F32 R23, -RZ, R43.reuse.H0_H0 ;  /* 0x2000002bff177230 */ /* 0x101fe40000004100 */
        /* <DEDUP_REMOVED lines=14> */
.L_x_2620:
        /* <DEDUP_REMOVED lines=14> */
.L_x_2622:
[----:B------:R-:W-:Y:S05]  /*2dc0*/  BSYNC B0 ;  /* 0x0000000000007941 */ /* 0x000fea0003800000 */
.L_x_2621:
[--C-:B------:R-:W-:Y:S01]  /*2dd0*/  FADD.FTZ R12, R23, -R18.reuse ;  /* 0x80000012170c7221 */ /* 0x100fe20000010000 */
[--C-:B0-----:R-:W-:Y:S01]  /*2de0*/  FADD.FTZ R20, R43, -R18.reuse ;  /* 0x800000122b147221 */ /* 0x101fe20000010000 */
        /* <DEDUP_REMOVED lines=20> */
.L_x_2623:
        /* <DEDUP_REMOVED lines=14> */
.L_x_2625:
[----:B------:R-:W-:Y:S05]  /*3010*/  BSYNC B0 ;  /* 0x0000000000007941 */ /* 0x000fea0003800000 */
.L_x_2624:
[----:B------:R-:W-:Y:S01]  /*3020*/  FMUL.FTZ R25, R25, UR7 ;  /* 0x0000000719197c20 */ /* 0x000fe20008410000 */
[----:B------:R-:W-:Y:S01]  /*3030*/  FMUL.FTZ R26, R26, UR7 ;  /* 0x000000071a1a7c20 */ /* 0x000fe20008410000 */
[----:B------:R-:W-:Y:S01]  /*3040*/  HADD2.F32 R27, -RZ, R38.H0_H0 ;  /* 0x20000026ff1b7230 */ /* 0x000fe20000004100 */
[----:B------:R-:W-:Y:S01]  /*3050*/  IADD3 R12, R13, 0x80, RZ ;  /* 0x000000800d0c7810 */ /* 0x000fe20007ffe0ff */
        /* <DEDUP_REMOVED lines=13> */
.L_x_2626:
[----:B------:R-:W-:Y:S04]  /*3130*/  BSSY B0, `(.L_x_2627) ;  /* 0x000000e000007945 */ /* 0x000fe80003800000 */
[----:B------:R-:W-:Y:S05]  /*3140*/  @!P4 BRA `(.L_x_2628) ;  /* 0x000000000030c947 */ /* 0x000fea0003800000 */
[----:B------:R-:W-:Y:S01]  /*3150*/  ULDC.64 UR14, c[0x0][0x270] ;  /* 0x00009c00000e7ab9 */ /* 0x000fe20000000a00 */
[----:B0-----:R-:W-:Y:S01]  /*3160*/  MOV R22, R50 ;  /* 0x0000003200167202 */ /* 0x001fe20000000f00 */
        /* <DEDUP_REMOVED lines=10> */
.L_x_2628:
[----:B------:R-:W-:Y:S05]  /*3210*/  BSYNC B0 ;  /* 0x0000000000007941 */ /* 0x000fea0003800000 */
.L_x_2627:
[----:B-1----:R-:W-:Y:S01]  /*3220*/  HADD2.F32 R21, -RZ, R38.H1_H1 ;  /* 0x30000026ff157230 */ /* 0x002fe20000004100 */
[----:B0-----:R-:W-:Y:S01]  /*3230*/  IADD3 R19, R13, 0xa0, RZ ;  /* 0x000000a00d137810 */ /* 0x001fe20007ffe0ff */
[----:B------:R-:W-:Y:S01]  /*3240*/  ULDC.64 UR14, c[0x0][0x278] ;  /* 0x00009e00000e7ab9 */ /* 0x000fe20000000a00 */
[----:B------:R-:W-:Y:S01]  /*3250*/  SHF.R.S32.HI R30, RZ, 0x1f, R12 ;  /* 0x0000001fff1e7819 */ /* 0x000fe2000001140c */
[--C-:B------:R-:W-:Y:S01]  /*3260*/  FADD.FTZ R20, R27, -R18.reuse ;  /* 0x800000121b147221 */ /* 0x100fe20000010000 */
[----:B------:R-:W-:Y:S01]  /*3270*/  ISETP.GE.U32.AND P5, PT, R12, UR14, PT ;  /* 0x0000000e0c007c0c */ /* 0x000fe2000bfa6070 */
[--C-:B------:R-:W-:Y:S01]  /*3280*/  FADD.FTZ R21, R21, -R18.reuse ;  /* 0x8000001215157221 */ /* 0x100fe20000010000 */
        /* <DEDUP_REMOVED lines=25> */
.L_x_2629:
        /* <DEDUP_REMOVED lines=14> */
.L_x_2631:
[----:B------:R-:W-:Y:S05]  /*3500*/  BSYNC B0 ;  /* 0x0000000000007941 */ /* 0x000fea0003800000 */
.L_x_2630:
[----:B------:R-:W-:Y:S01]  /*3510*/  FMUL.FTZ R28, R28, UR7 ;  /* 0x000000071c1c7c20 */ /* 0x000fe20008410000 */
[----:B------:R-:W-:Y:S01]  /*3520*/  FMUL.FTZ R29, R29, UR7 ;  /* 0x000000071d1d7c20 */ /* 0x000fe20008410000 */
[----:B0-----:R-:W-:Y:S01]  /*3530*/  HADD2.F32 R25, -RZ, R46.H0_H0 ;  /* 0x2000002eff197230 */ /* 0x001fe20000004100 */
[----:B------:R-:W-:Y:S01]  /*3540*/  IADD3 R12, R13, 0xc0, RZ ;  /* 0x000000c00d0c7810 */ /* 0x000fe20007ffe0ff */
        /* <DEDUP_REMOVED lines=13> */
.L_x_2632:
        /* <DEDUP_REMOVED lines=14> */
.L_x_2634:
[----:B------:R-:W-:Y:S05]  /*3700*/  BSYNC B0 ;  /* 0x0000000000007941 */ /* 0x000fea0003800000 */
.L_x_2633:
[----:B------:R-:W-:Y:S02]  /*3710*/  HADD2.F32 R21, -RZ, R46.H1_H1 ;  /* 0x3000002eff157230 */ /* 0x000fe40000004100 */
[--C-:B------:R-:W-:Y:S01]  /*3720*/  FADD.FTZ R19, R25, -R18.reuse ;  /* 0x8000001219137221 */ /* 0x100fe20000010000 */
[--C-:B0-----:R-:W-:Y:S01]  /*3730*/  HADD2.F32 R23, -RZ, R47.reuse.H0_H0 ;  /* 0x2000002fff177230 */ /* 0x101fe20000004100 */
[----:B------:R-:W-:Y:S01]  /*3740*/  ISETP.GE.U32.AND P5, PT, R10, UR14, PT ;  /* 0x0000000e0a007c0c */ /* 0x000fe2000bfa6070 */
[----:B------:R-:W-:Y:S02]  /*3750*/  HADD2.F32 R47, -RZ, R47.H1_H1 ;  /* 0x3000002fff2f7230 */ /* 0x000fe40000004100 */
[--C-:B------:R-:W-:Y:S01]  /*3760*/  FADD.FTZ R20, R21, -R18.reuse ;  /* 0x8000001215147221 */ /* 0x100fe20000010000 */
[----:B------:R-:W-:Y:S01]  /*3770*/  ISETP.GE.U32.AND P0, PT, R12, UR14, PT ;  /* 0x0000000e0c007c0c */ /* 0x000fe2000bf06070 */
[----:B------:R-:W-:Y:S01]  /*3780*/  FADD.FTZ R21, R23, -R18 ;  /* 0x8000001217157221 */ /* 0x000fe20000010000 */
[----:B------:R-:W-:Y:S01]  /*3790*/  SHF.R.S32.HI R26, RZ, 0x1f, R12 ;  /* 0x0000001fff1a7819 */ /* 0x000fe2000001140c */
[----:B------:R-:W-:Y:S01]  /*37a0*/  FADD.FTZ R22, R47, -R18 ;  /* 0x800000122f167221 */ /* 0x000fe20000010000 */
[----:B------:R-:W-:Y:S01]  /*37b0*/  FMUL.FTZ R19, R19, UR7 ;  /* 0x0000000713137c20 */ /* 0x000fe20008410000 */
[----:B------:R-:W-:Y:S01]  /*37c0*/  FMUL.FTZ R18, R21, UR7 ;  /* 0x0000000715127c20 */ /* 0x000fe20008410000 */
[----:B------:R-:W-:Y:S01]  /*37d0*/  ISETP.GE.AND.EX P5, PT, R41, UR15, PT, P5 ;  /* 0x0000000f29007c0c */ /* 0x000fe2000bfa6350 */
[----:B------:R-:W-:Y:S01]  /*37e0*/  FMUL.FTZ R23, R22, UR7 ;  /* 0x0000000716177c20 */ /* 0x000fe20008410000 */
[----:B------:R-:W-:Y:S01]  /*37f0*/  ISETP.GE.AND.EX P0, PT, R26, UR15, PT, P0 ;  /* 0x0000000f1a007c0c */ /* 0x000fe2000bf06300 */
[----:B------:R-:W-:Y:S01]  /*3800*/  FMUL.FTZ R21, R20, UR7 ;  /* 0x0000000714157c20 */ /* 0x000fe20008410000 */
[C-C-:B------:R-:W-:Y:S01]  /*3810*/  FFMA.FTZ R22, R14.reuse, R19, R17.reuse ;  /* 0x000000130e167223 */ /* 0x140fe20000010011 */
[----:B------:R-:W-:Y:S01]  /*3820*/  FFMA.FTZ R14, R14, R18, R17 ;  /* 0x000000120e0e7223 */ /* 0x000fe20000010011 */
[C-C-:B------:R-:W-:Y:S01]  /*3830*/  FFMA.FTZ R17, R15.reuse, R23, R16.reuse ;  /* 0x000000170f117223 */ /* 0x140fe20000010010 */
[C---:B------:R-:W-:Y:S01]  /*3840*/  ISETP.GT.U32.OR P5, PT, R0.reuse, 0x1df, P5 ;  /* 0x000001df0000780c */ /* 0x040fe20002fa4470 */
        /* <DEDUP_REMOVED lines=13> */
.L_x_2635:
        /* <DEDUP_REMOVED lines=14> */
.L_x_2637:
[----:B------:R-:W-:Y:S05]  /*3a00*/  BSYNC B0 ;  /* 0x0000000000007941 */ /* 0x000fea0003800000 */
.L_x_2636:
        /* <DEDUP_REMOVED lines=11> */
.L_x_2638:
        /* <DEDUP_REMOVED lines=13> */
.L_x_2640:
[----:B------:R-:W-:Y:S05]  /*3b90*/  BSYNC B0 ;  /* 0x0000000000007941 */ /* 0x000fea0003800000 */
.L_x_2639:
[----:B------:R-:W-:Y:S01]  /*3ba0*/  ULDC UR7, c[0x0][0x10] ;  /* 0x0000040000077ab9 */ /* 0x000fe20000000800 */
[----:B------:R-:W-:Y:S02]  /*3bb0*/  UIADD3 UR4, UR4, 0x1, URZ ;  /* 0x0000000104047890 */ /* 0x000fe4000fffe03f */
[----:B------:R-:W-:-:S04]  /*3bc0*/  UIADD3 UR6, UR7, UR6, URZ ;  /* 0x0000000607067290 */ /* 0x000fc8000fffe03f */
[----:B------:R-:W-:-:S06]  /*3bd0*/  UISETP.GE.AND UP0, UPT, UR6, UR5, UPT ;  /* 0x000000050600728c */ /* 0x000fcc000bf06270 */
[----:B------:R-:W-:-:S13]  /*3be0*/  PLOP3.LUT P0, PT, PT, PT, UP0, 0x80, 0x0 ;  /* 0x000000000000781c */ /* 0x000fda0003f0f008 */
[----:B------:R-:W-:Y:S05]  /*3bf0*/  @!P0 BRA `(.L_x_2641) ;  /* 0xffffffc400b88947 */ /* 0x000fea000383ffff */
[----:B------:R-:W-:Y:S05]  /*3c00*/  EXIT ;  /* 0x000000000000794d */ /* 0x000fea0003800000 */
.L_x_2642:
        /* <DEDUP_REMOVED lines=15> */
.L_x_3305:


//--------------------- .text._Z35group_norm_nhwc_fwd_one_pass_kernelI11Fp16IOBf16WLi512ELi30ELi480EEv26Group_norm_nhwc_fwd_params --------------------------
	.section	.text._Z35group_norm_nhwc_fwd_one_pass_kernelI11Fp16IOBf16WLi512ELi30ELi480EEv26Group_norm_nhwc_fwd_params,"ax",@progbits
	.align	128
        .global         _Z35group_norm_nhwc_fwd_one_pass_kernelI11Fp16IOBf16WLi512ELi30ELi480EEv26Group_norm_nhwc_fwd_params
        .type           _Z35group_norm_nhwc_fwd_one_pass_kernelI11Fp16IOBf16WLi512ELi30ELi480EEv26Group_norm_nhwc_fwd_params,@function
        .size           _Z35group_norm_nhwc_fwd_one_pass_kernelI11Fp16IOBf16WLi512ELi30ELi480EEv26Group_norm_nhwc_fwd_params,(.L_x_3306 - _Z35group_norm_nhwc_fwd_one_pass_kernelI11Fp16IOBf16WLi512ELi30ELi480EEv26Group_norm_nhwc_fwd_params)
        .other          _Z35group_norm_nhwc_fwd_one_pass_kernelI11Fp16IOBf16WLi512ELi30ELi480EEv26Group_norm_nhwc_fwd_params,@"STO_CUDA_ENTRY STV_DEFAULT"
_Z35group_norm_nhwc_fwd_one_pass_kernelI11Fp16IOBf16WLi512ELi30ELi480EEv26Group_norm_nhwc_fwd_params:
.text._Z35group_norm_nhwc_fwd_one_pass_kernelI11Fp16IOBf16WLi512ELi30ELi480EEv26Group_norm_nhwc_fwd_params:
        /* <DEDUP_REMOVED lines=32> */
[C---:B------:R-:W-:Y:S02]  /*0200*/  IADD3 R10, R38.reuse, 0x60, RZ ;  /* 0x00000060260a7810 */ /* 0x040fe40007ffe0ff */
[----:B------:R-:W-:Y:S02]  /*0210*/  ISETP.LT.U32.AND P0, PT, R3, 0x1e0, !P0 ;  /* 0x000001e00300780c */ /* 0x000fe40004701070 */
[C---:B------:R-:W-:Y:S02]  /*0220*/  IADD3 R11, R38.reuse, 0x80, RZ ;  /* 0x00000080260b7810 */ /* 0x040fe40007ffe0ff */
[C---:B------:R-:W-:Y:S02]  /*0230*/  IADD3 R24, R38.reuse, 0xa0, RZ ;  /* 0x000000a026187810 */ /* 0x040fe40007ffe0ff */
[----:B------:R-:W-:-:S02]  /*0240*/  IADD3 R25, R38, 0x180, RZ ;  /* 0x0000018026197810 */ /* 0x000fc40007ffe0ff */
[C---:B------:R-:W-:Y:S02]  /*0250*/  IADD3 R26, R38.reuse, 0x1a0, RZ ;  /* 0x000001a0261a7810 */ /* 0x040fe40007ffe0ff */
[----:B------:R-:W-:Y:S02]  /*0260*/  IADD3 R27, R38, 0x1c0, RZ ;  /* 0x000001c0261b7810 */ /* 0x000fe40007ffe0ff */
[----:B0-----:R-:W-:-:S07]  /*0270*/  SHF.R.S32.HI R29, RZ, 0x1f, R8 ;  /* 0x0000001fff1d7819 */ /* 0x001fce0000011408 */
.L_x_2700:
[----:B0-----:R-:W0:Y:S01]  /*0280*/  LDC R16, c[0x0][0x288] ;  /* 0x0000a200ff107b82 */ /* 0x001e220000000800 */
[----:B------:R-:W-:Y:S01]  /*0290*/  ULDC.64 UR14, c[0x0][0x278] ;  /* 0x00009e00000e7ab9 */ /* 0x000fe20000000a00 */
[----:B------:R-:W-:Y:S01]  /*02a0*/  SHF.R.S32.HI R31, RZ, 0x1f, R9 ;  /* 0x0000001fff1f7819 */ /* 0x000fe20000011409 */
[----:B------:R-:W-:Y:S01]  /*02b0*/  ULDC.64 UR12, c[0x0][0x280] ;  /* 0x0000a000000c7ab9 */ /* 0x000fe20000000a00 */
[----:B------:R-:W-:Y:S02]  /*02c0*/  ISETP.GE.U32.AND P4, PT, R8, UR14, PT ;  /* 0x0000000e08007c0c */ /* 0x000fe4000bf86070 */
[----:B------:R-:W-:Y:S02]  /*02d0*/  ISETP.GE.U32.AND P6, PT, R9, UR14, PT ;  /* 0x0000000e09007c0c */ /* 0x000fe4000bfc6070 */
[----:B------:R-:W-:Y:S01]  /*02e0*/  ISETP.GE.AND.EX P4, PT, R29, UR15, PT, P4 ;  /* 0x0000000f1d007c0c */ /* 0x000fe2000bf86340 */
[----:B-1----:R-:W1:Y:S01]  /*02f0*/  @P0 LDC.64 R44, c[0x0][0x220] ;  /* 0x00008800ff2c0b82 */ /* 0x002e620000000a00 */
[----:B------:R-:W-:-:S02]  /*0300*/  SHF.R.S32.HI R19, RZ, 0x1f, R41 ;  /* 0x0000001fff137819 */ /* 0x000fc40000011429 */
[----:B------:R-:W-:Y:S02]  /*0310*/  ISETP.LT.U32.AND P4, PT, R3, 0x1e0, !P4 ;  /* 0x000001e00300780c */ /* 0x000fe40006781070 */
[----:B------:R-:W-:Y:S02]  /*0320*/  ISETP.GE.AND.EX P6, PT, R31, UR15, PT, P6 ;  /* 0x0000000f1f007c0c */ /* 0x000fe4000bfc6360 */
[----:B------:R-:W-:Y:S02]  /*0330*/  SHF.R.S32.HI R33, RZ, 0x1f, R10 ;  /* 0x0000001fff217819 */ /* 0x000fe4000001140a */
[----:B------:R-:W-:Y:S02]  /*0340*/  ISETP.GE.U32.AND P5, PT, R10, UR14, PT ;  /* 0x0000000e0a007c0c */ /* 0x000fe4000bfa6070 */
[----:B------:R-:W-:Y:S02]  /*0350*/  ISETP.GT.U32.OR P6, PT, R3, 0x1df, P6 ;  /* 0x000001df0300780c */ /* 0x000fe400037c4470 */
[----:B------:R-:W-:-:S02]  /*0360*/  ISETP.GE.AND.EX P5, PT, R33, UR15, PT, P5 ;  /* 0x0000000f21007c0c */ /* 0x000fc4000bfa6350 */
[----:B0-2---:R-:W-:Y:S01]  /*0370*/  IABS R15, R16 ;  /* 0x00000010000f7213 */ /* 0x005fe20000000000 */
[----:B---3--:R-:W0:Y:S01]  /*0380*/  @P4 LDC.64 R50, c[0x0][0x220] ;  /* 0x00008800ff324b82 */ /* 0x008e220000000a00 */
[----:B------:R-:W-:Y:S02]  /*0390*/  ISETP.GT.U32.OR P5, PT, R3, 0x1df, P5 ;  /* 0x000001df0300780c */ /* 0x000fe40002fa4470 */
[----:B------:R-:W2:Y:S01]  /*03a0*/  I2F.RP R0, R15 ;  /* 0x0000000f00007306 */ /* 0x000ea20000209400 */
[----:B------:R-:W-:Y:S02]  /*03b0*/  SHF.R.S32.HI R35, RZ, 0x1f, R11 ;  /* 0x0000001fff237819 */ /* 0x000fe4000001140b */
[----:B------:R-:W-:Y:S02]  /*03c0*/  SHF.R.S32.HI R37, RZ, 0x1f, R24 ;  /* 0x0000001fff257819 */ /* 0x000fe40000011418 */
[----:B------:R-:W-:-:S03]  /*03d0*/  MOV R30, RZ ;  /* 0x000000ff001e7202 */ /* 0x000fc60000000f00 */
[----:B--2---:R-:W2:Y:S02]  /*03e0*/  MUFU.RCP R0, R0 ;  /* 0x0000000000007308 */ /* 0x004ea40000001000 */
[----:B--2-4-:R-:W-:-:S06]  /*03f0*/  IADD3 R12, R0, 0xffffffe, RZ ;  /* 0x0ffffffe000c7810 */ /* 0x014fcc0007ffe0ff */
        /* <DEDUP_REMOVED lines=18> */
[----:B------:R-:W-:Y:S02]  /*0520*/  MOV R17, R13 ;  /* 0x0000000d00117202 */ /* 0x000fe40000000f00 */
[----:B------:R-:W3:Y:S02]  /*0530*/  @P4 LDC.64 R12, c[0x0][0x270] ;  /* 0x00009c00ff0c4b82 */ /* 0x000ee40000000a00 */
[----:B------:R-:W-:Y:S02]  /*0540*/  @!P3 IADD3 R17, -R17, RZ, RZ ;  /* 0x000000ff1111b210 */ /* 0x000fe40007ffe1ff */
[----:B------:R-:W-:Y:S02]  /*0550*/  @!P2 LOP3.LUT R17, RZ, R16, RZ, 0x33, !PT ;  /* 0x00000010ff11a212 */ /* 0x000fe400078e33ff */
[----:B------:R-:W-:Y:S02]  /*0560*/  ISETP.GE.U32.AND P3, PT, R11, UR14, PT ;  /* 0x0000000e0b007c0c */ /* 0x000fe4000bf66070 */
[----:B------:R-:W-:-:S02]  /*0570*/  IADD3 R28, -R17, RZ, RZ ;  /* 0x000000ff111c7210 */ /* 0x000fc40007ffe1ff */
[----:B------:R-:W-:Y:S02]  /*0580*/  SHF.R.S32.HI R0, RZ, 0x1f, R17 ;  /* 0x0000001fff007819 */ /* 0x000fe40000011411 */
[----:B------:R-:W-:Y:S01]  /*0590*/  ISETP.GE.AND.EX P3, PT, R35, UR15, PT, P3 ;  /* 0x0000000f23007c0c */ /* 0x000fe2000bf66330 */
[----:B------:R-:W-:Y:S02]  /*05a0*/  IMAD R28, R16, R28, R39 ;  /* 0x0000001c101c7224 */ /* 0x000fe400078e0227 */
[----:B------:R-:W-:Y:S01]  /*05b0*/  IMAD R0, R0, UR12, RZ ;  /* 0x0000000c00007c24 */ /* 0x000fe2000f8e02ff */
[----:B------:R-:W-:Y:S01]  /*05c0*/  ISETP.GT.U32.OR P3, PT, R3, 0x1df, P3 ;  /* 0x000001df0300780c */ /* 0x000fe20001f64470 */
[----:B------:R-:W-:Y:S02]  /*05d0*/  IMAD R28, R28, 0x1e, RZ ;  /* 0x0000001e1c1c7824 */ /* 0x000fe400078e02ff */
[----:B------:R-:W-:Y:S02]  /*05e0*/  IMAD R57, R17, UR13, R0 ;  /* 0x0000000d11397c24 */ /* 0x000fe4000f8e0200 */
[----:B--2---:R-:W-:Y:S01]  /*05f0*/  @P0 IMAD R0, R5, R14, RZ ;  /* 0x0000000e05000224 */ /* 0x004fe200078e02ff */
[----:B------:R-:W-:-:S03]  /*0600*/  IADD3 R54, P1, R41, R28, RZ ;  /* 0x0000001c29367210 */ /* 0x000fc60007f3e0ff */
[----:B------:R-:W-:Y:S01]  /*0610*/  @P0 IMAD R21, R38, R15, R0 ;  /* 0x0000000f26150224 */ /* 0x000fe200078e0200 */
[----:B------:R-:W-:Y:S01]  /*0620*/  LEA.HI.X.SX32 R55, R28, R19, 0x1, P1 ;  /* 0x000000131c377211 */ /* 0x000fe200008f0eff */
[----:B---3--:R-:W-:Y:S02]  /*0630*/  @P4 IMAD R0, R29, R12, RZ ;  /* 0x0000000c1d004224 */ /* 0x008fe400078e02ff */
[----:B------:R-:W-:Y:S02]  /*0640*/  IMAD.WIDE.U32 R54, R17, UR12, R54 ;  /* 0x0000000c11367c25 */ /* 0x000fe4000f8e0036 */
[----:B------:R-:W2:Y:S02]  /*0650*/  @!P6 LDC.64 R16, c[0x0][0x270] ;  /* 0x00009c00ff10eb82 */ /* 0x000ea40000000a00 */
[----:B------:R-:W-:Y:S01]  /*0660*/  @P4 IMAD R23, R8, R13, R0 ;  /* 0x0000000d08174224 */ /* 0x000fe200078e0200 */
[----:B------:R-:W-:Y:S02]  /*0670*/  IADD3 R57, R55, R57, RZ ;  /* 0x0000003937397210 */ /* 0x000fe40007ffe0ff */
[----:B------:R-:W-:-:S02]  /*0680*/  @P4 MOV R18, R54 ;  /* 0x0000003600124202 */ /* 0x000fc40000000f00 */
[-C--:B------:R-:W-:Y:S02]  /*0690*/  @P4 MOV R19, R57.reuse ;  /* 0x0000003900134202 */ /* 0x080fe40000000f00 */
[-C--:B------:R-:W-:Y:S02]  /*06a0*/  @P0 MOV R56, R54.reuse ;  /* 0x0000003600380202 */ /* 0x080fe40000000f00 */
[----:B------:R-:W-:Y:S01]  /*06b0*/  @!P6 MOV R46, R54 ;  /* 0x00000036002ee202 */ /* 0x000fe20000000f00 */
[----:B------:R-:W-:Y:S01]  /*06c0*/  @P4 IMAD.WIDE.U32 R12, R8, R12, R18 ;  /* 0x0000000c080c4225 */ /* 0x000fe200078e0012 */
[----:B------:R-:W-:Y:S01]  /*06d0*/  @!P6 MOV R47, R57 ;  /* 0x00000039002fe202 */ /* 0x000fe20000000f00 */
[----:B------:R-:W3:Y:S02]  /*06e0*/  @!P5 LDC.64 R18, c[0x0][0x270] ;  /* 0x00009c00ff12db82 */ /* 0x000ee40000000a00 */
[----:B------:R-:W-:Y:S01]  /*06f0*/  @P0 IMAD.WIDE.U32 R14, R38, R14, R56 ;  /* 0x0000000e260e0225 */ /* 0x000fe200078e0038 */
[----:B------:R-:W-:-:S02]  /*0700*/  @P4 IADD3 R2, R13, R23, RZ ;  /* 0x000000170d024210 */ /* 0x000fc40007ffe0ff */
[----:B0-----:R-:W-:Y:S02]  /*0710*/  @P4 LEA R50, P2, R12, R50, 0x1 ;  /* 0x000000320c324211 */ /* 0x001fe400078408ff */
[----:B------:R-:W-:Y:S02]  /*0720*/  @P0 IADD3 R0, R15, R21, RZ ;  /* 0x000000150f000210 */ /* 0x000fe40007ffe0ff */
[----:B-1----:R-:W-:Y:S01]  /*0730*/  @P0 LEA R44, P1, R14, R44, 0x1 ;  /* 0x0000002c0e2c0211 */ /* 0x002fe200078208ff */
[----:B------:R-:W0:Y:S01]  /*0740*/  @!P6 LDC.64 R20, c[0x0][0x220] ;  /* 0x00008800ff14eb82 */ /* 0x000e220000000a00 */
[----:B------:R-:W-:Y:S01]  /*0750*/  @P4 LEA.HI.X R51, R12, R51, R2, 0x1, P2 ;  /* 0x000000330c334211 */ /* 0x000fe200010f0c02 */
[-C--:B--2---:R-:W-:Y:S01]  /*0760*/  @!P6 IMAD R2, R31, R16.reuse, RZ ;  /* 0x000000101f02e224 */ /* 0x084fe200078e02ff */
[----:B------:R-:W-:Y:S01]  /*0770*/  @P0 LEA.HI.X R45, R14, R45, R0, 0x1, P1 ;  /* 0x0000002d0e2d0211 */ /* 0x000fe200008f0c00 */
[----:B------:R-:W-:Y:S01]  /*0780*/  @!P6 IMAD.WIDE.U32 R46, R9, R16, R46 ;  /* 0x00000010092ee225 */ /* 0x000fe200078e002e */
[----:B------:R-:W-:Y:S01]  /*0790*/  ISETP.GE.U32.AND P1, PT, R24, UR14, PT ;  /* 0x0000000e18007c0c */ /* 0x000fe2000bf26070 */
[----:B------:R1:W2:Y:S01]  /*07a0*/  @P4 LDG.E R30, desc[UR8][R50.64] ;  /* 0x00000008321e4981 */ /* 0x0002a2000c1e1900 */
[----:B------:R-:W-:Y:S01]  /*07b0*/  IADD3 R0, R38, 0xc0, RZ ;  /* 0x000000c026007810 */ /* 0x000fe20007ffe0ff */
[----:B------:R-:W1:Y:S01]  /*07c0*/  @!P5 LDC.64 R12, c[0x0][0x220] ;  /* 0x00008800ff0cdb82 */ /* 0x000e620000000a00 */
[----:B------:R-:W-:Y:S01]  /*07d0*/  ISETP.GE.AND.EX P1, PT, R37, UR15, PT, P1 ;  /* 0x0000000f25007c0c */ /* 0x000fe2000bf26310 */
[----:B------:R-:W-:Y:S01]  /*07e0*/  @!P6 IMAD R17, R9, R17, R2 ;  /* 0x000000110911e224 */ /* 0x000fe200078e0202 */
[----:B------:R-:W-:-:S02]  /*07f0*/  ISETP.GE.U32.AND P2, PT, R0, UR14, PT ;  /* 0x0000000e00007c0c */ /* 0x000fc4000bf46070 */
[----:B------:R-:W-:Y:S01]  /*0800*/  ISETP.GT.U32.OR P1, PT, R3, 0x1df, P1 ;  /* 0x000001df0300780c */ /* 0x000fe20000f24470 */
[----:B---3--:R-:W-:Y:S01]  /*0810*/  @!P5 IMAD R2, R33, R18, RZ ;  /* 0x000000122102d224 */ /* 0x008fe200078e02ff */
[----:B------:R-:W-:Y:S01]  /*0820*/  SHF.R.S32.HI R43, RZ, 0x1f, R0 ;  /* 0x0000001fff2b7819 */ /* 0x000fe20000011400 */
[----:B------:R-:W3:Y:S01]  /*0830*/  @!P3 LDC.64 R14, c[0x0][0x270] ;  /* 0x00009c00ff0ebb82 */ /* 0x000ee20000000a00 */
[----:B------:R-:W-:Y:S02]  /*0840*/  @!P5 MOV R22, R54 ;  /* 0x000000360016d202 */ /* 0x000fe40000000f00 */
[----:B------:R-:W-:Y:S02]  /*0850*/  ISETP.GE.AND.EX P2, PT, R43, UR15, PT, P2 ;  /* 0x0000000f2b007c0c */ /* 0x000fe4000bf46320 */
[----:B------:R-:W-:Y:S01]  /*0860*/  @!P5 MOV R23, R57 ;  /* 0x000000390017d202 */ /* 0x000fe20000000f00 */
[----:B------:R-:W-:Y:S01]  /*0870*/  @!P5 IMAD R53, R10, R19, R2 ;  /* 0x000000130a35d224 */ /* 0x000fe200078e0202 */
[----:B------:R-:W-:-:S02]  /*0880*/  ISETP.GT.U32.OR P2, PT, R3, 0x1df, P2 ;  /* 0x000001df0300780c */ /* 0x000fc40001744470 */
[----:B------:R-:W-:Y:S01]  /*0890*/  @!P6 IADD3 R2, R47, R17, RZ ;  /* 0x000000112f02e210 */ /* 0x000fe20007ffe0ff */
[----:B------:R-:W-:Y:S01]  /*08a0*/  @!P5 IMAD.WIDE.U32 R22, R10, R18, R22 ;  /* 0x000000120a16d225 */ /* 0x000fe200078e0016 */
[----:B------:R-:W4:Y:S01]  /*08b0*/  @!P3 LDC.64 R16, c[0x0][0x220] ;  /* 0x00008800ff10bb82 */ /* 0x000f220000000a00 */
[----:B0-----:R-:W-:-:S07]  /*08c0*/  @!P6 LEA R48, P4, R46, R20, 0x1 ;  /* 0x000000142e30e211 */ /* 0x001fce00078808ff */
        /* <DEDUP_REMOVED lines=27> */
[----:B------:R-:W-:Y:S02]  /*0a80*/  @!P1 MOV R16, R54 ;  /* 0x0000003600109202 */ /* 0x000fe40000000f00 */
[----:B------:R-:W-:Y:S02]  /*0a90*/  @!P1 MOV R17, R57 ;  /* 0x0000003900119202 */ /* 0x000fe40000000f00 */
[----:B------:R-:W-:Y:S01]  /*0aa0*/  IADD3 R42, R38, 0x100, RZ ;  /* 0x00000100262a7810 */ /* 0x000fe20007ffe0ff */
[----:B-1----:R-:W-:Y:S02]  /*0ab0*/  @!P2 IMAD R43, R43, R20, RZ ;  /* 0x000000142b2ba224 */ /* 0x002fe400078e02ff */
[----:B------:R-:W-:Y:S01]  /*0ac0*/  @!P1 IMAD.WIDE.U32 R18, R24, R18, R16 ;  /* 0x0000001218129225 */ /* 0x000fe200078e0010 */
[----:B------:R-:W-:-:S02]  /*0ad0*/  ISETP.GE.U32.AND P4, PT, R42, UR14, PT ;  /* 0x0000000e2a007c0c */ /* 0x000fc4000bf86070 */
        /* <DEDUP_REMOVED lines=43> */
[----:B------:R-:W-:Y:S01]  /*0d90*/  IADD3 R22, R38, 0x160, RZ ;  /* 0x0000016026167810 */ /* 0x000fe20007ffe0ff */
[----:B------:R-:W-:Y:S01]  /*0da0*/  @!P4 IMAD R51, R42, R21, R51 ;  /* 0x000000152a33c224 */ /* 0x000fe200078e0233 */
[----:B------:R-:W-:Y:S01]  /*0db0*/  @!P4 MOV R17, R57 ;  /* 0x000000390011c202 */ /* 0x000fe20000000f00 */
[----:B------:R1:W5:Y:S01]  /*0dc0*/  @!P1 LDG.E R2, desc[UR8][R58.64] ;  /* 0x000000083a029981 */ /* 0x000362000c1e1900 */
[----:B------:R-:W-:Y:S01]  /*0dd0*/  ISETP.GE.U32.AND P1, PT, R22, UR14, PT ;  /* 0x0000000e16007c0c */ /* 0x000fe2000bf26070 */
[----:B------:R-:W1:Y:S01]  /*0de0*/  @!P3 LDC.64 R18, c[0x0][0x220] ;  /* 0x00008800ff12bb82 */ /* 0x000e620000000a00 */
[----:B------:R-:W-:Y:S01]  /*0df0*/  SHF.R.S32.HI R47, RZ, 0x1f, R22 ;  /* 0x0000001fff2f7819 */ /* 0x000fe20000011416 */
[----:B------:R-:W-:-:S06]  /*0e00*/  @!P4 IMAD.WIDE.U32 R20, R42, R20, R16 ;  /* 0x000000142a14c225 */ /* 0x000fcc00078e0010 */
[----:B------:R-:W1:Y:S01]  /*0e10*/  @!P2 LDC.64 R16, c[0x0][0x270] ;  /* 0x00009c00ff10ab82 */ /* 0x000e620000000a00 */
[----:B------:R-:W-:Y:S02]  /*0e20*/  ISETP.GE.AND.EX P1, PT, R47, UR15, PT, P1 ;  /* 0x0000000f2f007c0c */ /* 0x000fe4000bf26310 */
[----:B------:R-:W-:Y:S02]  /*0e30*/  MOV R42, RZ ;  /* 0x000000ff002a7202 */ /* 0x000fe40000000f00 */
[----:B------:R-:W-:Y:S02]  /*0e40*/  ISETP.GT.U32.OR P1, PT, R3, 0x1df, P1 ;  /* 0x000001df0300780c */ /* 0x000fe40000f24470 */
[----:B0-----:R-:W-:Y:S01]  /*0e50*/  @!P4 LEA R50, P6, R20, R14, 0x1 ;  /* 0x0000000e1432c211 */ /* 0x001fe200078c08ff */
[----:B----4-:R-:W-:Y:S01]  /*0e60*/  @!P3 IMAD R14, R43, R12, RZ ;  /* 0x0000000c2b0eb224 */ /* 0x010fe200078e02ff */
[----:B------:R0:W4:Y:S01]  /*0e70*/  @!P5 LDG.E R42, desc[UR8][R52.64] ;  /* 0x00000008342ad981 */ /* 0x000122000c1e1900 */
[----:B------:R-:W-:-:S02]  /*0e80*/  @!P4 IADD3 R21, R21, R51, RZ ;  /* 0x000000331515c210 */ /* 0x000fc40007ffe0ff */
[----:B------:R-:W-:Y:S02]  /*0e90*/  SHF.R.S32.HI R43, RZ, 0x1f, R25 ;  /* 0x0000001fff2b7819 */ /* 0x000fe40000011419 */
        /* <DEDUP_REMOVED lines=21> */
[----:B------:R-:W-:Y:S01]  /*0ff0*/  @!P3 LEA R18, P6, R12, R18, 0x1 ;  /* 0x000000120c12b211 */ /* 0x000fe200078c08ff */
        /* <DEDUP_REMOVED lines=52> */
[----:B------:R-:W-:-:S03]  /*1340*/  @!P4 LEA.HI.X R23, R52, R17, R51, 0x1, P1 ;  /* 0x000000113417c211 */ /* 0x000fc600008f0c33 */
[----:B------:R-:W2:Y:S01]  /*1350*/  @!P3 LDC.64 R16, c[0x0][0x220] ;  /* 0x00008800ff10bb82 */ /* 0x000ea20000000a00 */
[----:B0-----:R-:W-:Y:S01]  /*1360*/  @!P2 IMAD R52, R47, R12, RZ ;  /* 0x0000000c2f34a224 */ /* 0x001fe200078e02ff */
[----:B------:R-:W-:Y:S02]  /*1370*/  MOV R51, RZ ;  /* 0x000000ff00337202 */ /* 0x000fe40000000f00 */
[----:B------:R-:W-:Y:S01]  /*1380*/  @!P2 MOV R53, R57 ;  /* 0x000000390035a202 */ /* 0x000fe20000000f00 */
[----:B------:R-:W-:Y:S01]  /*1390*/  @!P2 IMAD R61, R27, R13, R52 ;  /* 0x0000000d1b3da224 */ /* 0x000fe200078e0234 */
[----:B------:R-:W-:Y:S02]  /*13a0*/  @!P2 MOV R52, R54 ;  /* 0x000000360034a202 */ /* 0x000fe40000000f00 */
[----:B------:R-:W-:Y:S01]  /*13b0*/  MOV R50, RZ ;  /* 0x000000ff00327202 */ /* 0x000fe20000000f00 */
[----:B------:R0:W4:Y:S01]  /*13c0*/  @!P4 LDG.E R51, desc[UR8][R22.64] ;  /* 0x000000081633c981 */ /* 0x000122000c1e1900 */
[----:B-1----:R-:W-:-:S02]  /*13d0*/  @!P3 IMAD R21, R21, R14, RZ ;  /* 0x0000000e1515b224 */ /* 0x002fc400078e02ff */
[----:B------:R-:W-:Y:S02]  /*13e0*/  @!P2 IMAD.WIDE.U32 R12, R27, R12, R52 ;  /* 0x0000000c1b0ca225 */ /* 0x000fe400078e0034 */
[----:B------:R-:W4:Y:S01]  /*13f0*/  @!P5 LDG.E R50, desc[UR8][R58.64] ;  /* 0x000000083a32d981 */ /* 0x000f22000c1e1900 */
[----:B0-----:R-:W-:Y:S02]  /*1400*/  @!P3 MOV R22, R54 ;  /* 0x000000360016b202 */ /* 0x001fe40000000f00 */
[----:B------:R-:W-:Y:S01]  /*1410*/  @!P3 MOV R23, R57 ;  /* 0x000000390017b202 */ /* 0x000fe20000000f00 */
[----:B------:R-:W-:Y:S01]  /*1420*/  @!P3 IMAD R21, R20, R15, R21 ;  /* 0x0000000f1415b224 */ /* 0x000fe200078e0215 */
[----:B------:R-:W-:Y:S02]  /*1430*/  @!P2 IADD3 R13, R13, R61, RZ ;  /* 0x0000003d0d0da210 */ /* 0x000fe40007ffe0ff */
[----:B---3--:R-:W-:Y:S01]  /*1440*/  @!P2 LEA R18, P1, R12, R18, 0x1 ;  /* 0x000000120c12a211 */ /* 0x008fe200078208ff */
[----:B------:R-:W-:Y:S01]  /*1450*/  @!P3 IMAD.WIDE.U32 R14, R20, R14, R22 ;  /* 0x0000000e140eb225 */ /* 0x000fe200078e0016 */
[----:B------:R-:W-:-:S02]  /*1460*/  CS2R R52, SRZ ;  /* 0x0000000000347805 */ /* 0x000fc4000001ff00 */
[----:B------:R-:W-:Y:S02]  /*1470*/  @!P2 LEA.HI.X R19, R12, R19, R13, 0x1, P1 ;  /* 0x000000130c13a211 */ /* 0x000fe400008f0c0d */
[----:B------:R-:W-:Y:S02]  /*1480*/  @!P3 IADD3 R12, R15, R21, RZ ;  /* 0x000000150f0cb210 */ /* 0x000fe40007ffe0ff */
[C---:B--2---:R-:W-:Y:S01]  /*1490*/  @!P3 LEA R16, P1, R14.reuse, R16, 0x1 ;  /* 0x000000100e10b211 */ /* 0x044fe200078208ff */
        /* <DEDUP_REMOVED lines=185> */
.L_x_2644:
[----:B------:R-:W-:Y:S05]  /*2030*/  BSYNC B0 ;  /* 0x0000000000007941 */ /* 0x000fea0003800000 */
.L_x_2643:
        /* <DEDUP_REMOVED lines=28> */
.L_x_2647:
[----:B-1----:R-:W2:Y:S04]  /*2200*/  LDG.E.STRONG.GPU R16, desc[UR8][R14.64] ;  /* 0x000000080e107981 */ /* 0x002ea8000c1ef900 */
[----:B--2---:R-:W-:Y:S01]  /*2210*/  CCTL.IVALL ;  /* 0x00000000ff00798f */ /* 0x004fe20002000000 */
[----:B------:R-:W-:Y:S05]  /*2220*/  YIELD ;  /* 0x0000000000007946 */ /* 0x000fea0003800000 */
[----:B------:R-:W-:-:S13]  /*2230*/  ISETP.NE.AND P1, PT, R16, R19, PT ;  /* 0x000000131000720c */ /* 0x000fda0003f25270 */
[----:B------:R-:W-:Y:S05]  /*2240*/  @P1 BRA `(.L_x_2647) ;  /* 0xfffffffc00ec1947 */ /* 0x000fea000383ffff */
.L_x_2646:
        /* <DEDUP_REMOVED lines=11> */
.L_x_2649:
        /* <DEDUP_REMOVED lines=63> */
.L_x_2648:
        /* <DEDUP_REMOVED lines=19> */
.L_x_2651:
[----:B------:R-:W-:Y:S05]  /*2820*/  BSYNC B0 ;  /* 0x0000000000007941 */ /* 0x000fea0003800000 */
.L_x_2650:
        /* <DEDUP_REMOVED lines=32> */
.L_x_2645:
        /* <DEDUP_REMOVED lines=16> */
[----:B------:R0:W-:Y:S02]  /*2b30*/  @!P3 STS.64 [UR5+0x90], R12 ;  /* 0x0000900cff00b988 */ /* 0x0001e40008000a05 */
        /* <DEDUP_REMOVED lines=8> */
[----:B------:R-:W-:Y:S01]  /*2bc0*/  ISETP.NE.AND P6, PT, RZ, UR10, PT ;  /* 0x0000000aff007c0c */ /* 0x000fe2000bfc5270 */
[----:B0-----:R-:W-:-:S02]  /*2bd0*/  HADD2.F32 R13, -RZ, R40.H0_H0 ;  /* 0x20000028ff0d7230 */ /* 0x001fc40000004100 */
[----:B------:R-:W0:Y:S01]  /*2be0*/  LDS.64 R16, [UR5+0x90] ;  /* 0x00009005ff107984 */ /* 0x000e220008000a00 */
[----:B-1----:R-:W-:Y:S02]  /*2bf0*/  HADD2.F32 R15, -RZ, R40.H1_H1 ;  /* 0x30000028ff0f7230 */ /* 0x002fe40000004100 */
[----:B-----5:R-:W-:Y:S02]  /*2c00*/  HADD2.F32 R23, -RZ, R30.H0_H0 ;  /* 0x2000001eff177230 */ /* 0x020fe40000004100 */
[----:B0-----:R-:W-:-:S04]  /*2c10*/  FMUL.FTZ R16, R16, UR6 ;  /* 0x0000000610107c20 */ /* 0x001fc80008410000 */
[----:B------:R-:W-:Y:S01]  /*2c20*/  FMUL.FTZ R61, R16, R16 ;  /* 0x00000010103d7220 */ /* 0x000fe20000410000 */
[--C-:B------:R-:W-:Y:S01]  /*2c30*/  FADD.FTZ R14, R15, -R16.reuse ;  /* 0x800000100f0e7221 */ /* 0x100fe20000010000 */
[----:B------:R-:W-:Y:S02]  /*2c40*/  FADD.FTZ R22, R23, -R16 ;  /* 0x8000001017167221 */ /* 0x000fe40000010000 */
[----:B------:R-:W-:Y:S01]  /*2c50*/  FFMA.FTZ R17, R17, UR6, -R61 ;  /* 0x0000000611117c23 */ /* 0x000fe2000801083d */
[----:B------:R-:W-:-:S04]  /*2c60*/  HADD2.F32 R61, -RZ, R30.H1_H1 ;  /* 0x3000001eff3d7230 */ /* 0x000fc80000004100 */
[----:B------:R-:W-:-:S13]  /*2c70*/  FSETP.GTU.FTZ.AND P1, PT, R17, RZ, PT ;  /* 0x000000ff1100720b */ /* 0x000fda0003f3c000 */
[----:B------:R-:W0:Y:S02]  /*2c80*/  @P1 LDC R12, c[0x0][0x238] ;  /* 0x00008e00ff0c1b82 */ /* 0x000e240000000800 */
[----:B0-----:R-:W-:Y:S01]  /*2c90*/  @P1 FADD.FTZ R12, R17, R12 ;  /* 0x0000000c110c1221 */ /* 0x001fe20000010000 */
[----:B------:R-:W-:-:S06]  /*2ca0*/  MOV R17, 0x3f800000 ;  /* 0x3f80000000117802 */ /* 0x000fcc0000000f00 */
[----:B------:R0:W1:Y:S01]  /*2cb0*/  @P1 MUFU.RSQ R17, R12 ;  /* 0x0000000c00111308 */ /* 0x0000620000001400 */
[----:B------:R-:W-:-:S04]  /*2cc0*/  ISETP.GE.U32.AND P1, PT, R8, UR14, PT ;  /* 0x0000000e08007c0c */ /* 0x000fc8000bf26070 */
[----:B------:R-:W-:Y:S01]  /*2cd0*/  ISETP.GE.AND.EX P1, PT, R29, UR15, PT, P1 ;  /* 0x0000000f1d007c0c */ /* 0x000fe2000bf26310 */
[----:B0-----:R-:W-:-:S03]  /*2ce0*/  FADD.FTZ R12, R13, -R16 ;  /* 0x800000100d0c7221 */ /* 0x001fc60000010000 */
[----:B------:R-:W-:Y:S01]  /*2cf0*/  ISETP.LT.U32.AND P1, PT, R3, 0x1e0, !P1 ;  /* 0x000001e00300780c */ /* 0x000fe20004f21070 */
[-C--:B-1----:R-:W-:Y:S01]  /*2d00*/  FMUL.FTZ R14, R14, R17.reuse ;  /* 0x000000110e0e7220 */ /* 0x082fe20000410000 */
[----:B------:R-:W-:Y:S01]  /*2d10*/  FMUL.FTZ R12, R12, R17 ;  /* 0x000000110c0c7220 */ /* 0x000fe20000410000 */
[----:B--2---:R-:W-:Y:S02]  /*2d20*/  SHF.L.U32 R20, R59, 0x10, RZ ;  /* 0x000000103b147819 */ /* 0x004fe400000006ff */
[----:B---3--:R-:W-:Y:S02]  /*2d30*/  SHF.L.U32 R21, R60, 0x10, RZ ;  /* 0x000000103c157819 */ /* 0x008fe400000006ff */
[----:B----4-:R-:W-:Y:S01]  /*2d40*/  SHF.L.U32 R19, R28, 0x10, RZ ;  /* 0x000000101c137819 */ /* 0x010fe200000006ff */
[----:B------:R-:W-:Y:S01]  /*2d50*/  FADD.FTZ R28, R61, -R16 ;  /* 0x800000103d1c7221 */ /* 0x000fe20000010000 */
[----:B------:R-:W-:-:S03]  /*2d60*/  SHF.L.U32 R18, R58, 0x10, RZ ;  /* 0x000000103a127819 */ /* 0x000fc600000006ff */
        /* <DEDUP_REMOVED lines=13> */
.L_x_2652:
        /* <DEDUP_REMOVED lines=14> */
.L_x_2654:
[----:B------:R-:W-:Y:S05]  /*2f20*/  BSYNC B0 ;  /* 0x0000000000007941 */ /* 0x000fea0003800000 */
.L_x_2653:
[-C--:B------:R-:W-:Y:S01]  /*2f30*/  FMUL.FTZ R22, R22, R17.reuse ;  /* 0x0000001116167220 */ /* 0x080fe20000410000 */
[----:B------:R-:W-:Y:S01]  /*2f40*/  FMUL.FTZ R28, R28, R17 ;  /* 0x000000111c1c7220 */ /* 0x000fe20000410000 */
        /* <DEDUP_REMOVED lines=15> */
.L_x_2655:
        /* <DEDUP_REMOVED lines=14> */
.L_x_2657:
[----:B------:R-:W-:Y:S05]  /*3120*/  BSYNC B0 ;  /* 0x0000000000007941 */ /* 0x000fea0003800000 */
.L_x_2656:
[----:B------:R-:W-:Y:S01]  /*3130*/  ISETP.GE.U32.AND P1, PT, R9, UR14, PT ;  /* 0x0000000e09007c0c */ /* 0x000fe2000bf26070 */
[--C-:B------:R-:W-:Y:S01]  /*3140*/  FADD.FTZ R12, R23, -R16.reuse ;  /* 0x80000010170c7221 */ /* 0x100fe20000010000 */
[----:B------:R-:W-:Y:S01]  /*3150*/  ISETP.GE.U32.AND P2, PT, R10, UR14, PT ;  /* 0x0000000e0a007c0c */ /* 0x000fe2000bf46070 */
[--C-:B0-----:R-:W-:Y:S01]  /*3160*/  FADD.FTZ R14, R59, -R16.reuse ;  /* 0x800000103b0e7221 */ /* 0x101fe20000010000 */
[----:B------:R-:W-:Y:S01]  /*3170*/  ISETP.GE.U32.AND P3, PT, R11, UR14, PT ;  /* 0x0000000e0b007c0c */ /* 0x000fe2000bf66070 */
[--C-:B------:R-:W-:Y:S01]  /*3180*/  HADD2.F32 R13, -RZ, R34.reuse.H0_H0 ;  /* 0x20000022ff0d7230 */ /* 0x100fe20000004100 */
        /* <DEDUP_REMOVED lines=26> */
.L_x_2658:
        /* <DEDUP_REMOVED lines=14> */
.L_x_2660:
[----:B------:R-:W-:Y:S05]  /*3410*/  BSYNC B0 ;  /* 0x0000000000007941 */ /* 0x000fea0003800000 */
.L_x_2659:
[-C--:B------:R-:W-:Y:S01]  /*3420*/  FMUL.FTZ R12, R22, R17.reuse ;  /* 0x00000011160c7220 */ /* 0x080fe20000410000 */
[----:B------:R-:W-:Y:S01]  /*3430*/  FMUL.FTZ R30, R28, R17 ;  /* 0x000000111c1e7220 */ /* 0x000fe20000410000 */
[--C-:B------:R-:W-:Y:S01]  /*3440*/  FADD.FTZ R28, R23, -R16.reuse ;  /* 0x80000010171c7221 */ /* 0x100fe20000010000 */
[----:B------:R-:W-:Y:S01]  /*3450*/  FADD.FTZ R22, R61, -R16 ;  /* 0x800000103d167221 */ /* 0x000fe20000010000 */
        /* <DEDUP_REMOVED lines=13> */
.L_x_2661:
        /* <DEDUP_REMOVED lines=14> */
.L_x_2663:
[----:B------:R-:W-:Y:S05]  /*3610*/  BSYNC B0 ;  /* 0x0000000000007941 */ /* 0x000fea0003800000 */
.L_x_2662:
[-C--:B------:R-:W-:Y:S01]  /*3620*/  FMUL.FTZ R22, R22, R17.reuse ;  /* 0x0000001116167220 */ /* 0x080fe20000410000 */
[----:B------:R-:W-:Y:S01]  /*3630*/  FMUL.FTZ R28, R28, R17 ;  /* 0x000000111c1c7220 */ /* 0x000fe20000410000 */
[--C-:B------:R-:W-:Y:S02]  /*3640*/  HADD2.F32 R13, -RZ, R2.reuse.H0_H0 ;  /* 0x20000002ff0d7230 */ /* 0x100fe40000004100 */
[----:B01----:R-:W-:Y:S02]  /*3650*/  HADD2.F32 R15, -RZ, R2.H1_H1 ;  /* 0x30000002ff0f7230 */ /* 0x003fe40000004100 */
        /* <DEDUP_REMOVED lines=13> */
.L_x_2664:
        /* <DEDUP_REMOVED lines=14> */
.L_x_2666:
[----:B------:R-:W-:Y:S05]  /*3810*/  BSYNC B0 ;  /* 0x0000000000007941 */ /* 0x000fea0003800000 */
.L_x_2665:
[----:B------:R-:W-:Y:S01]  /*3820*/  IADD3 R2, R38, 0xc0, RZ ;  /* 0x000000c026027810 */ /* 0x000fe20007ffe0ff */
[--C-:B------:R-:W-:Y:S01]  /*3830*/  HADD2.F32 R23, -RZ, R0.reuse.H0_H0 ;  /* 0x20000000ff177230 */ /* 0x100fe20000004100 */
[----:B------:R-:W-:Y:S01]  /*3840*/  ISETP.GE.U32.AND P1, PT, R24, UR14, PT ;  /* 0x0000000e18007c0c */ /* 0x000fe2000bf26070 */
[----:B0-----:R-:W-:Y:S01]  /*3850*/  HADD2.F32 R33, -RZ, R0.H1_H1 ;  /* 0x30000000ff217230 */ /* 0x001fe20000004100 */
[----:B------:R-:W-:Y:S01]  /*3860*/  ISETP.GE.U32.AND P2, PT, R2, UR14, PT ;  /* 0x0000000e02007c0c */ /* 0x000fe2000bf46070 */
[--C-:B------:R-:W-:Y:S01]  /*3870*/  HADD2.F32 R59, -RZ, R44.reuse.H0_H0 ;  /* 0x2000002cff3b7230 */ /* 0x100fe20000004100 */
[----:B------:R-:W-:Y:S01]  /*3880*/  SHF.R.S32.HI R22, RZ, 0x1f, R2 ;  /* 0x0000001fff167819 */ /* 0x000fe20000011402 */
[----:B------:R-:W-:Y:S02]  /*3890*/  HADD2.F32 R61, -RZ, R44.H1_H1 ;  /* 0x3000002cff3d7230 */ /* 0x000fe40000004100 */
[----:B------:R-:W-:Y:S01]  /*38a0*/  FADD.FTZ R44, R13, -R16 ;  /* 0x800000100d2c7221 */ /* 0x000fe20000010000 */
[----:B------:R-:W-:-:S02]  /*38b0*/  HADD2.F32 R31, -RZ, R42.H0_H0 ;  /* 0x2000002aff1f7230 */ /* 0x000fc40000004100 */
[--C-:B------:R-:W-:Y:S01]  /*38c0*/  FADD.FTZ R60, R15, -R16.reuse ;  /* 0x800000100f3c7221 */ /* 0x100fe20000010000 */
[----:B------:R-:W-:Y:S01]  /*38d0*/  HADD2.F32 R35, -RZ, R42.H1_H1 ;  /* 0x3000002aff237230 */ /* 0x000fe20000004100 */
[----:B------:R-:W-:Y:S01]  /*38e0*/  ISETP.GE.AND.EX P1, PT, R37, UR15, PT, P1 ;  /* 0x0000000f25007c0c */ /* 0x000fe2000bf26310 */
[----:B------:R-:W-:Y:S01]  /*38f0*/  HADD2.F32 R0, -RZ, R46.H0_H0 ;  /* 0x2000002eff007230 */ /* 0x000fe20000004100 */
[----:B------:R-:W-:Y:S01]  /*3900*/  ISETP.GE.AND.EX P2, PT, R22, UR15, PT, P2 ;  /* 0x0000000f16007c0c */ /* 0x000fe2000bf46320 */
[----:B------:R-:W-:Y:S02]  /*3910*/  HADD2.F32 R12, -RZ, R48.H0_H0 ;  /* 0x20000030ff0c7230 */ /* 0x000fe40000004100 */
[--C-:B------:R-:W-:Y:S01]  /*3920*/  FADD.FTZ R23, R23, -R16.reuse ;  /* 0x8000001017177221 */ /* 0x100fe20000010000 */
[----:B------:R-:W-:Y:S02]  /*3930*/  HADD2.F32 R14, -RZ, R49.H0_H0 ;  /* 0x20000031ff0e7230 */ /* 0x000fe40000004100 */
[----:B------:R-:W-:Y:S01]  /*3940*/  FADD.FTZ R33, R33, -R16 ;  /* 0x8000001021217221 */ /* 0x000fe20000010000 */
[----:B------:R-:W-:-:S02]  /*3950*/  HADD2.F32 R28, -RZ, R50.H0_H0 ;  /* 0x20000032ff1c7230 */ /* 0x000fc40000004100 */
[-C--:B------:R-:W-:Y:S01]  /*3960*/  FMUL.FTZ R44, R44, R17.reuse ;  /* 0x000000112c2c7220 */ /* 0x080fe20000410000 */
[----:B------:R-:W-:Y:S02]  /*3970*/  HADD2.F32 R30, -RZ, R51.H0_H0 ;  /* 0x20000033ff1e7230 */ /* 0x000fe40000004100 */
[----:B------:R-:W-:Y:S01]  /*3980*/  FMUL.FTZ R60, R60, R17 ;  /* 0x000000113c3c7220 */ /* 0x000fe20000410000 */
[----:B------:R-:W-:Y:S02]  /*3990*/  HADD2.F32 R32, -RZ, R52.H0_H0 ;  /* 0x20000034ff207230 */ /* 0x000fe40000004100 */
        /* <DEDUP_REMOVED lines=13> */
[--C-:B------:R-:W-:Y:S02]  /*3a70*/  HADD2.F32 R36, -RZ, R53.reuse.H0_H0 ;  /* 0x20000035ff247230 */ /* 0x100fe40000004100 */
        /* <DEDUP_REMOVED lines=11> */
[----:B------:R-:W-:Y:S01]  /*3b30*/  FADD.FTZ R16, R53, -R16 ;  /* 0x8000001035107221 */ /* 0x000fe20000010000 */
[----:B------:R-:W-:Y:S01]  /*3b40*/  ISETP.GT.U32.OR P1, PT, R3, 0x1df, P1 ;  /* 0x000001df0300780c */ /* 0x000fe20000f24470 */
[-C--:B------:R-:W-:Y:S01]  /*3b50*/  FMUL.FTZ R23, R23, R17.reuse ;  /* 0x0000001117177220 */ /* 0x080fe20000410000 */
[----:B------:R-:W-:Y:S01]  /*3b60*/  ISETP.GT.U32.OR P2, PT, R3, 0x1df, P2 ;  /* 0x000001df0300780c */ /* 0x000fe20001744470 */
[----:B------:R-:W-:Y:S01]  /*3b70*/  FMUL.FTZ R33, R33, R17 ;  /* 0x0000001121217220 */ /* 0x000fe20000410000 */
        /* <DEDUP_REMOVED lines=13> */
.L_x_2667:
        /* <DEDUP_REMOVED lines=14> */
.L_x_2669:
[----:B------:R-:W-:Y:S05]  /*3d30*/  BSYNC B0 ;  /* 0x0000000000007941 */ /* 0x000fea0003800000 */
.L_x_2668:
        /* <DEDUP_REMOVED lines=13> */
.L_x_2670:
        /* <DEDUP_REMOVED lines=14> */
.L_x_2672:
[----:B------:R-:W-:Y:S05]  /*3ef0*/  BSYNC B0 ;  /* 0x0000000000007941 */ /* 0x000fea0003800000 */
.L_x_2671:
[----:B------:R-:W-:Y:S01]  /*3f00*/  IADD3 R37, R38, 0xe0, RZ ;  /* 0x000000e026257810 */ /* 0x000fe20007ffe0ff */
        /* <DEDUP_REMOVED lines=15> */
[----:B01----:R-:W-:Y:S01]  /*4000*/  SHF.R.S32.HI R14, RZ, 0x1f, R37 ;  /* 0x0000001fff0e7819 */ /* 0x003fe20000011425 */
        /* <DEDUP_REMOVED lines=15> */
[C---:B------:R-:W-:Y:S01]  /*4100*/  ISETP.GT.U32.OR P4, PT, R3.reuse, 0x1df, P4 ;  /* 0x000001df0300780c */ /* 0x040fe20002784470 */
[-C--:B------:R-:W-:Y:S01]  /*4110*/  FMUL.FTZ R36, R36, R17.reuse ;  /* 0x0000001124247220 */ /* 0x080fe20000410000 */
[C---:B------:R-:W-:Y:S01]  /*4120*/  ISETP.GT.U32.OR P3, PT, R3.reuse, 0x1df, P3 ;  /* 0x000001df0300780c */ /* 0x040fe20001f64470 */
[----:B------:R-:W-:Y:S01]  /*4130*/  FMUL.FTZ R59, R16, R17 ;  /* 0x00000011103b7220 */ /* 0x000fe20000410000 */
[C---:B------:R-:W-:Y:S01]  /*4140*/  ISETP.GT.U32.OR P1, PT, R3.reuse, 0x1df, P1 ;  /* 0x000001df0300780c */ /* 0x040fe20000f24470 */
[----:B------:R-:W-:Y:S01]  /*4150*/  FFMA.FTZ R34, R20, R34, R19 ;  /* 0x0000002214227223 */ /* 0x000fe20000010013 */
        /* <DEDUP_REMOVED lines=13> */
.L_x_2673:
[----:B------:R-:W-:Y:S04]  /*4230*/  BSSY B0, `(.L_x_2674) ;  /* 0x000000e000007945 */ /* 0x000fe80003800000 */
[----:B------:R-:W-:Y:S05]  /*4240*/  @P4 BRA `(.L_x_2675) ;  /* 0x0000000000304947 */ /* 0x000fea0003800000 */
[----:B------:R-:W-:Y:S01]  /*4250*/  ULDC.64 UR12, c[0x0][0x270] ;  /* 0x00009c00000c7ab9 */ /* 0x000fe20000000a00 */
[----:B------:R-:W-:Y:S01]  /*4260*/  MOV R15, R57 ;  /* 0x00000039000f7202 */ /* 0x000fe20000000f00 */
[----:B------:R-:W-:Y:S01]  /*4270*/  IMAD R14, R14, UR12, RZ ;  /* 0x0000000c0e0e7c24 */ /* 0x000fe2000f8e02ff */
[----:B------:R-:W-:-:S03]  /*4280*/  F2FP.F16.F32.PACK_AB R61, R61, R34 ;  /* 0x000000223d3d723e */ /* 0x000fc600000000ff */
[----:B------:R-:W-:Y:S01]  /*4290*/  IMAD R17, R37, UR13, R14 ;  /* 0x0000000d25117c24 */ /* 0x000fe2000f8e020e */
[----:B------:R-:W-:-:S05]  /*42a0*/  MOV R14, R54 ;  /* 0x00000036000e7202 */ /* 0x000fca0000000f00 */
[----:B------:R-:W-:Y:S01]  /*42b0*/  IMAD.WIDE.U32 R14, R37, UR12, R14 ;  /* 0x0000000c250e7c25 */ /* 0x000fe2000f8e000e */
[----:B------:R-:W-:-:S04]  /*42c0*/  ULDC.64 UR12, c[0x0][0x210] ;  /* 0x00008400000c7ab9 */ /* 0x000fc80000000a00 */
[----:B------:R-:W-:Y:S02]  /*42d0*/  IADD3 R17, R15, R17, RZ ;  /* 0x000000110f117210 */ /* 0x000fe40007ffe0ff */
[----:B------:R-:W-:-:S04]  /*42e0*/  LEA R16, P4, R14, UR12, 0x1 ;  /* 0x0000000c0e107c11 */ /* 0x000fc8000f8808ff */
[----:B------:R-:W-:-:S05]  /*42f0*/  LEA.HI.X R17, R14, UR13, R17, 0x1, P4 ;  /* 0x0000000d0e117c11 */ /* 0x000fca000a0f0c11 */
[----:B------:R0:W-:Y:S04]  /*4300*/  STG.E desc[UR8][R16.64], R61 ;  /* 0x0000003d10007986 */ /* 0x0001e8000c101908 */
.L_x_2675:
[----:B------:R-:W-:Y:S05]  /*4310*/  BSYNC B0 ;  /* 0x0000000000007941 */ /* 0x000fea0003800000 */
.L_x_2674:
        /* <DEDUP_REMOVED lines=13> */
.L_x_2676:
        /* <DEDUP_REMOVED lines=14> */
.L_x_2678:
[----:B------:R-:W-:Y:S05]  /*44d0*/  BSYNC B0 ;  /* 0x0000000000007941 */ /* 0x000fea0003800000 */
.L_x_2677:
[----:B------:R-:W-:Y:S01]  /*44e0*/  FFMA.FTZ R0, R20, R0, R19 ;  /* 0x0000000014007223 */ /* 0x000fe20000010013 */
[----:B-1----:R-:W-:Y:S01]  /*44f0*/  FFMA.FTZ R37, R21, R46, R18 ;  /* 0x0000002e15257223 */ /* 0x002fe20000010012 */
        /* <DEDUP_REMOVED lines=11> */
.L_x_2679:
        /* <DEDUP_REMOVED lines=14> */
.L_x_2681:
[----:B------:R-:W-:Y:S05]  /*4690*/  BSYNC B0 ;  /* 0x0000000000007941 */ /* 0x000fea0003800000 */
.L_x_2680:
[----:B01----:R-:W-:Y:S01]  /*46a0*/  IADD3 R17, R38, 0x160, RZ ;  /* 0x0000016026117810 */ /* 0x003fe20007ffe0ff */
        /* <DEDUP_REMOVED lines=13> */
.L_x_2682:
        /* <DEDUP_REMOVED lines=14> */
.L_x_2684:
[----:B------:R-:W-:Y:S05]  /*4860*/  BSYNC B0 ;  /* 0x0000000000007941 */ /* 0x000fea0003800000 */
.L_x_2683:
[----:B------:R-:W-:Y:S01]  /*4870*/  IADD3 R2, R38, 0x1e0, RZ ;  /* 0x000001e026027810 */ /* 0x000fe20007ffe0ff */
[C-C-:B------:R-:W-:Y:S01]  /*4880*/  FFMA.FTZ R35, R20.reuse, R35, R19.reuse ;  /* 0x0000002314237223 */ /* 0x140fe20000010013 */
[----:B------:R-:W-:Y:S01]  /*4890*/  ISETP.GE.U32.AND P5, PT, R17, UR14, PT ;  /* 0x0000000e11007c0c */ /* 0x000fe2000bfa6070 */
[C-C-:B------:R-:W-:Y:S01]  /*48a0*/  FFMA.FTZ R28, R20.reuse, R28, R19.reuse ;  /* 0x0000001c141c7223 */ /* 0x140fe20000010013 */
[----:B------:R-:W-:Y:S01]  /*48b0*/  ISETP.GE.U32.AND P1, PT, R25, UR14, PT ;  /* 0x0000000e19007c0c */ /* 0x000fe2000bf26070 */
[--C-:B------:R-:W-:Y:S01]  /*48c0*/  FFMA.FTZ R30, R20, R30, R19.reuse ;  /* 0x0000001e141e7223 */ /* 0x100fe20000010013 */
[----:B------:R-:W-:Y:S01]  /*48d0*/  ISETP.GE.U32.AND P2, PT, R26, UR14, PT ;  /* 0x0000000e1a007c0c */ /* 0x000fe2000bf46070 */
[----:B------:R-:W-:Y:S01]  /*48e0*/  FFMA.FTZ R32, R20, R32, R19 ;  /* 0x0000002014207223 */ /* 0x000fe20000010013 */
[----:B------:R-:W-:Y:S01]  /*48f0*/  SHF.R.S32.HI R22, RZ, 0x1f, R17 ;  /* 0x0000001fff167819 */ /* 0x000fe20000011411 */
[--C-:B------:R-:W-:Y:S01]  /*4900*/  FFMA.FTZ R23, R21, R50, R18.reuse ;  /* 0x0000003215177223 */ /* 0x100fe20000010012 */
[----:B------:R-:W-:Y:S01]  /*4910*/  ISETP.GE.U32.AND P3, PT, R27, UR14, PT ;  /* 0x0000000e1b007c0c */ /* 0x000fe2000bf66070 */
[C-C-:B------:R-:W-:Y:S01]  /*4920*/  FFMA.FTZ R51, R21.reuse, R51, R18.reuse ;  /* 0x0000003315337223 */ /* 0x140fe20000010012 */
[----:B------:R-:W-:Y:S01]  /*4930*/  ISETP.GE.U32.AND P4, PT, R2, UR14, PT ;  /* 0x0000000e02007c0c */ /* 0x000fe2000bf86070 */
[C---:B------:R-:W-:Y:S01]  /*4940*/  FFMA.FTZ R53, R21.reuse, R53, R18 ;  /* 0x0000003515357223 */ /* 0x040fe20000010012 */
[----:B------:R-:W-:Y:S01]  /*4950*/  SHF.R.S32.HI R0, RZ, 0x1f, R2 ;  /* 0x0000001fff007819 */ /* 0x000fe20000011402 */
[--C-:B------:R-:W-:Y:S01]  /*4960*/  FFMA.FTZ R16, R21, R59, R18.reuse ;  /* 0x0000003b15107223 */ /* 0x100fe20000010012 */
[----:B------:R-:W-:Y:S01]  /*4970*/  ISETP.GE.AND.EX P5, PT, R22, UR15, PT, P5 ;  /* 0x0000000f16007c0c */ /* 0x000fe2000bfa6350 */
[----:B------:R-:W-:Y:S01]  /*4980*/  FFMA.FTZ R19, R20, R36, R19 ;  /* 0x0000002414137223 */ /* 0x000fe20000010013 */
        /* <DEDUP_REMOVED lines=21> */
.L_x_2685:
[----:B------:R-:W-:Y:S04]  /*4ae0*/  BSSY B0, `(.L_x_2686) ;  /* 0x000000e000007945 */ /* 0x000fe80003800000 */
[----:B------:R-:W-:Y:S05]  /*4af0*/  @P5 BRA `(.L_x_2687) ;  /* 0x0000000000305947 */ /* 0x000fea0003800000 */
[----:B------:R-:W-:Y:S01]  /*4b00*/  ULDC.64 UR12, c[0x0][0x270] ;  /* 0x00009c00000c7ab9 */ /* 0x000fe20000000a00 */
[----:B0-----:R-:W-:Y:S01]  /*4b10*/  MOV R12, R54 ;  /* 0x00000036000c7202 */ /* 0x001fe20000000f00 */
        /* <DEDUP_REMOVED lines=10> */
.L_x_2687:
[----:B------:R-:W-:Y:S05]  /*4bc0*/  BSYNC B0 ;  /* 0x0000000000007941 */ /* 0x000fea0003800000 */
.L_x_2686:
[----:B------:R-:W-:Y:S05]  /*4bd0*/  @!P6 BRA `(.L_x_2688) ;  /* 0x000000000028e947 */ /* 0x000fea0003800000 */
[----:B0-----:R-:W-:Y:S01]  /*4be0*/  FMUL.FTZ R12, R28, -1.4426950216293334961 ;  /* 0xbfb8aa3b1c0c7820 */ /* 0x001fe20000410000 */
        /* <DEDUP_REMOVED lines=9> */
.L_x_2688:
[----:B------:R-:W-:Y:S04]  /*4c80*/  BSSY B0, `(.L_x_2689) ;  /* 0x000000e000007945 */ /* 0x000fe80003800000 */
[----:B------:R-:W-:Y:S05]  /*4c90*/  @P1 BRA `(.L_x_2690) ;  /* 0x0000000000301947 */ /* 0x000fea0003800000 */
[----:B------:R-:W-:Y:S01]  /*4ca0*/  ULDC.64 UR12, c[0x0][0x270] ;  /* 0x00009c00000c7ab9 */ /* 0x000fe20000000a00 */
[----:B0-----:R-:W-:Y:S01]  /*4cb0*/  MOV R12, R54 ;  /* 0x00000036000c7202 */ /* 0x001fe20000000f00 */
[----:B-1----:R-:W-:Y:S01]  /*4cc0*/  IMAD R14, R43, UR12, RZ ;  /* 0x0000000c2b0e7c24 */ /* 0x002fe2000f8e02ff */
        /* <DEDUP_REMOVED lines=9> */
.L_x_2690:
[----:B------:R-:W-:Y:S05]  /*4d60*/  BSYNC B0 ;  /* 0x0000000000007941 */ /* 0x000fea0003800000 */
.L_x_2689:
[----:B------:R-:W-:Y:S05]  /*4d70*/  @!P6 BRA `(.L_x_2691) ;  /* 0x000000000028e947 */ /* 0x000fea0003800000 */
[----:B0-----:R-:W-:Y:S01]  /*4d80*/  FMUL.FTZ R12, R30, -1.4426950216293334961 ;  /* 0xbfb8aa3b1e0c7820 */ /* 0x001fe20000410000 */
[----:B-12---:R-:W-:-:S05]  /*4d90*/  FMUL.FTZ R14, R51, -1.4426950216293334961 ;  /* 0xbfb8aa3b330e7820 */ /* 0x006fca0000410000 */
        /* <DEDUP_REMOVED lines=8> */
.L_x_2691:
[----:B------:R-:W-:Y:S04]  /*4e20*/  BSSY B0, `(.L_x_2692) ;  /* 0x000000e000007945 */ /* 0x000fe80003800000 */
[----:B------:R-:W-:Y:S05]  /*4e30*/  @P2 BRA `(.L_x_2693) ;  /* 0x0000000000302947 */ /* 0x000fea0003800000 */
[----:B------:R-:W-:Y:S01]  /*4e40*/  ULDC.64 UR12, c[0x0][0x270] ;  /* 0x00009c00000c7ab9 */ /* 0x000fe20000000a00 */
[----:B-12---:R-:W-:Y:S01]  /*4e50*/  MOV R14, R54 ;  /* 0x00000036000e7202 */ /* 0x006fe20000000f00 */
        /* <DEDUP_REMOVED lines=10> */
.L_x_2693:
[----:B------:R-:W-:Y:S05]  /*4f00*/  BSYNC B0 ;  /* 0x0000000000007941 */ /* 0x000fea0003800000 */
.L_x_2692:
[----:B------:R-:W-:Y:S05]  /*4f10*/  @!P6 BRA `(.L_x_2694) ;  /* 0x000000000028e947 */ /* 0x000fea0003800000 */
[----:B0--3--:R-:W-:Y:S01]  /*4f20*/  FMUL.FTZ R12, R32, -1.4426950216293334961 ;  /* 0xbfb8aa3b200c7820 */ /* 0x009fe20000410000 */
        /* <DEDUP_REMOVED lines=9> */
.L_x_2694:
[----:B------:R-:W-:Y:S04]  /*4fc0*/  BSSY B0, `(.L_x_2695) ;  /* 0x000000e000007945 */ /* 0x000fe80003800000 */
[----:B------:R-:W-:Y:S05]  /*4fd0*/  @P3 BRA `(.L_x_2696) ;  /* 0x0000000000303947 */ /* 0x000fea0003800000 */
[----:B------:R-:W-:Y:S01]  /*4fe0*/  ULDC.64 UR12, c[0x0][0x270] ;  /* 0x00009c00000c7ab9 */ /* 0x000fe20000000a00 */
[----:B0--3--:R-:W-:Y:S01]  /*4ff0*/  MOV R12, R54 ;  /* 0x00000036000c7202 */ /* 0x009fe20000000f00 */
[----:B------:R-:W-:Y:S01]  /*5000*/  IMAD R18, R47, UR12, RZ ;  /* 0x0000000c2f127c24 */ /* 0x000fe2000f8e02ff */
[----:B------:R-:W-:Y:S02]  /*5010*/  MOV R13, R57 ;  /* 0x00000039000d7202 */ /* 0x000fe40000000f00 */
[----:B------:R-:W-:Y:S01]  /*5020*/  F2FP.F16.F32.PACK_AB R53, R53, R32 ;  /* 0x000000203535723e */ /* 0x000fe200000000ff */
[----:B-12---:R-:W-:-:S04]  /*5030*/  IMAD.WIDE.U32 R14, R27, UR12, R12 ;  /* 0x0000000c1b0e7c25 */ /* 0x006fc8000f8e000c */
[----:B------:R-:W-:Y:S01]  /*5040*/  IMAD R13, R27, UR13, R18 ;  /* 0x0000000d1b0d7c24 */ /* 0x000fe2000f8e0212 */
[----:B------:R-:W-:Y:S02]  /*5050*/  ULDC.64 UR12, c[0x0][0x210] ;  /* 0x00008400000c7ab9 */ /* 0x000fe40000000a00 */
[----:B------:R-:W-:Y:S02]  /*5060*/  LEA R12, P1, R14, UR12, 0x1 ;  /* 0x0000000c0e0c7c11 */ /* 0x000fe4000f8208ff */
[----:B------:R-:W-:-:S04]  /*5070*/  IADD3 R13, R15, R13, RZ ;  /* 0x0000000d0f0d7210 */ /* 0x000fc80007ffe0ff */
[----:B------:R-:W-:-:S05]  /*5080*/  LEA.HI.X R13, R14, UR13, R13, 0x1, P1 ;  /* 0x0000000d0e0d7c11 */ /* 0x000fca00088f0c0d */
[----:B------:R4:W-:Y:S02]  /*5090*/  STG.E desc[UR8][R12.64], R53 ;  /* 0x000000350c007986 */ /* 0x0009e4000c101908 */
.L_x_2696:
[----:B------:R-:W-:Y:S05]  /*50a0*/  BSYNC B0 ;  /* 0x0000000000007941 */ /* 0x000fea0003800000 */
.L_x_2695:
[----:B------:R-:W-:Y:S05]  /*50b0*/  @!P6 BRA `(.L_x_2697) ;  /* 0x000000000028e947 */ /* 0x000fea0003800000 */
[----:B-12---:R-:W-:Y:S01]  /*50c0*/  FMUL.FTZ R15, R16, -1.4426950216293334961 ;  /* 0xbfb8aa3b100f7820 */ /* 0x006fe20000410000 */
[----:B0--34-:R-:W-:-:S05]  /*50d0*/  FMUL.FTZ R12, R19, -1.4426950216293334961 ;  /* 0xbfb8aa3b130c7820 */ /* 0x019fca0000410000 */
        /* <DEDUP_REMOVED lines=8> */
.L_x_2697:
[----:B------:R-:W-:Y:S04]  /*5160*/  BSSY B0, `(.L_x_2698) ;  /* 0x000000d000007945 */ /* 0x000fe80003800000 */
[----:B------:R-:W-:Y:S05]  /*5170*/  @P4 BRA `(.L_x_2699) ;  /* 0x00000000002c4947 */ /* 0x000fea0003800000 */
[----:B------:R-:W-:Y:S01]  /*5180*/  ULDC.64 UR12, c[0x0][0x270] ;  /* 0x00009c00000c7ab9 */ /* 0x000fe20000000a00 */
[----:B------:R-:W-:Y:S01]  /*5190*/  MOV R55, R57 ;  /* 0x0000003900377202 */ /* 0x000fe20000000f00 */
[----:B0--34-:R-:W-:Y:S01]  /*51a0*/  IMAD R13, R0, UR12, RZ ;  /* 0x0000000c000d7c24 */ /* 0x019fe2000f8e02ff */
        /* <DEDUP_REMOVED lines=8> */
.L_x_2699:
[----:B------:R-:W-:Y:S05]  /*5230*/  BSYNC B0 ;  /* 0x0000000000007941 */ /* 0x000fea0003800000 */
.L_x_2698:
[----:B------:R-:W5:Y:S01]  /*5240*/  LDC R0, c[0x0][0x10] ;  /* 0x00000400ff007b82 */ /* 0x000f620000000800 */
[----:B------:R-:W-:Y:S02]  /*5250*/  IADD3 R6, R6, 0x1, RZ ;  /* 0x0000000106067810 */ /* 0x000fe40007ffe0ff */
[----:B-----5:R-:W-:-:S04]  /*5260*/  IADD3 R39, R0, R39, RZ ;  /* 0x0000002700277210 */ /* 0x020fc80007ffe0ff */
[----:B------:R-:W-:-:S13]  /*5270*/  ISETP.GE.AND P1, PT, R39, UR4, PT ;  /* 0x0000000427007c0c */ /* 0x000fda000bf26270 */
[----:B------:R-:W-:Y:S05]  /*5280*/  @!P1 BRA `(.L_x_2700) ;  /* 0xffffffac00fc9947 */ /* 0x000fea000383ffff */
[----:B------:R-:W-:Y:S05]  /*5290*/  EXIT ;  /* 0x000000000000794d */ /* 0x000fea0003800000 */
.L_x_2701:
        /* <DEDUP_REMOVED lines=14> */
.L_x_3306:


//--------------------- .text._Z35group_norm_nhwc_fwd_one_pass_kernelI11Fp16IOFp16WLi64ELi30ELi480EEv26Group_norm_nhwc_fwd_params --------------------------
	.section	.text._Z35group_norm_nhwc_fwd_one_pass_kernelI11Fp16IOFp16WLi64ELi30ELi480EEv26Group_norm_nhwc_fwd_params,"ax",@progbits
	.align	128
        .global         _Z35group_norm_nhwc_fwd_one_pass_kernelI11Fp16IOFp16WLi64ELi30ELi480EEv26Group_norm_nhwc_fwd_params
        .type           _Z35group_norm_nhwc_fwd_one_pass_kernelI11Fp16IOFp16WLi64ELi30ELi480EEv26Group_norm_nhwc_fwd_params,@function
        .size           _Z35group_norm_nhwc_fwd_one_pass_kernelI11Fp16IOFp16WLi64ELi30ELi480EEv26Group_norm_nhwc_fwd_params,(.L_x_3307 - _Z35group_norm_nhwc_fwd_one_pass_kernelI11Fp16IOFp16WLi64ELi30ELi480EEv26Group_norm_nhwc_fwd_params)
        .other          _Z35group_norm_nhwc_fwd_one_pass_kernelI11Fp16IOFp16WLi64ELi30ELi480EEv26Group_norm_nhwc_fwd_params,@"STO_CUDA_ENTRY STV_DEFAULT"
_Z35group_norm_nhwc_fwd_one_pass_kernelI11Fp16IOFp16WLi64ELi30ELi480EEv26Group_norm_nhwc_fwd_params:
.text._Z35group_norm_nhwc_fwd_one_pass_kernelI11Fp16IOFp16WLi64ELi30ELi480EEv26Group_norm_nhwc_fwd_params:
        /* <DEDUP_REMOVED lines=31> */
.L_x_2717:
        /* <DEDUP_REMOVED lines=151> */
.L_x_2703:
[----:B------:R-:W-:Y:S05]  /*0b60*/  BSYNC B0 ;  /* 0x0000000000007941 */ /* 0x000fea0003800000 */
.L_x_2702:
        /* <DEDUP_REMOVED lines=28> */
.L_x_2706:
[----:B-1----:R-:W2:Y:S04]  /*0d30*/  LDG.E.STRONG.GPU R8, desc[UR8][R6.64] ;  /* 0x0000000806087981 */ /* 0x002ea8000c1ef900 */
[----:B--2---:R-:W-:Y:S01]  /*0d40*/  CCTL.IVALL ;  /* 0x00000000ff00798f */ /* 0x004fe20002000000 */
[----:B------:R-:W-:Y:S05]  /*0d50*/  YIELD ;  /* 0x0000000000007946 */ /* 0x000fea0003800000 */
[----:B------:R-:W-:-:S13]  /*0d60*/  ISETP.NE.AND P1, PT, R8, R11, PT ;  /* 0x0000000b0800720c */ /* 0x000fda0003f25270 */
[----:B------:R-:W-:Y:S05]  /*0d70*/  @P1 BRA `(.L_x_2706) ;  /* 0xfffffffc00ec1947 */ /* 0x000fea000383ffff */
.L_x_2705:
        /* <DEDUP_REMOVED lines=11> */
.L_x_2708:
        /* <DEDUP_REMOVED lines=63> */
.L_x_2707:
        /* <DEDUP_REMOVED lines=19> */
.L_x_2710:
[----:B------:R-:W-:Y:S05]  /*1350*/  BSYNC B0 ;  /* 0x0000000000007941 */ /* 0x000fea0003800000 */
.L_x_2709:
        /* <DEDUP_REMOVED lines=33> */
.L_x_2704:
        /* <DEDUP_REMOVED lines=46> */
[----:B------:R-:W-:Y:S01]  /*1850*/  IADD3 R9, R20, 0x20, RZ ;  /* 0x0000002014097810 */ /* 0x000fe20007ffe0ff */
[----:B--2---:R-:W-:Y:S02]  /*1860*/  HADD2.F32 R11, -RZ, R3.H0_H0 ;  /* 0x20000003ff0b7230 */ /* 0x004fe40000004100 */
[----:B---3--:R-:W-:-:S02]  /*1870*/  HADD2.F32 R8, -RZ, R23.H0_H0 ;  /* 0x20000017ff087230 */ /* 0x008fc40000004100 */
[----:B----4-:R-:W-:Y:S02]  /*1880*/  HADD2.F32 R28, -RZ, R28.H0_H0 ;  /* 0x2000001cff1c7230 */ /* 0x010fe40000004100 */
[----:B------:R-:W-:-:S03]  /*1890*/  HADD2.F32 R29, -RZ, R29.H0_H0 ;  /* 0x2000001dff1d7230 */ /* 0x000fc60000004100 */
        /* <DEDUP_REMOVED lines=15> */
.L_x_2711:
        /* <DEDUP_REMOVED lines=15> */
.L_x_2713:
[----:B------:R-:W-:Y:S05]  /*1a80*/  BSYNC B0 ;  /* 0x0000000000007941 */ /* 0x000fea0003800000 */
.L_x_2712:
        /* <DEDUP_REMOVED lines=11> */
.L_x_2714:
        /* <DEDUP_REMOVED lines=19> */
.L_x_2716:
[----:B------:R-:W-:Y:S05]  /*1c70*/  BSYNC B0 ;  /* 0x0000000000007941 */ /* 0x000fea0003800000 */
.L_x_2715:
[----:B------:R-:W1:Y:S01]  /*1c80*/  LDC R4, c[0x0][0x10] ;  /* 0x00000400ff047b82 */ /* 0x000e620000000800 */
[----:B------:R-:W-:Y:S02]  /*1c90*/  IADD3 R18, R18, 0x1, RZ ;  /* 0x0000000112127810 */ /* 0x000fe40007ffe0ff */
[----:B-1----:R-:W-:-:S04]  /*1ca0*/  IADD3 R21, R4, R21, RZ ;  /* 0x0000001504157210 */ /* 0x002fc80007ffe0ff */
[----:B------:R-:W-:-:S13]  /*1cb0*/  ISETP.GE.AND P1, PT, R21, UR4, PT ;  /* 0x0000000415007c0c */ /* 0x000fda000bf26270 */
[----:B------:R-:W-:Y:S05]  /*1cc0*/  @!P1 BRA `(.L_x_2717) ;  /* 0xffffffe400489947 */ /* 0x000fea000383ffff */
[----:B------:R-:W-:Y:S05]  /*1cd0*/  EXIT ;  /* 0x000000000000794d */ /* 0x000fea0003800000 */
.L_x_2718:
        /* <DEDUP_REMOVED lines=10> */
.L_x_3307:


//--------------------- .text._Z35group_norm_nhwc_fwd_one_pass_kernelI11Fp16IOFp16WLi128ELi30ELi480EEv26Group_norm_nhwc_fwd_params --------------------------
	.section	.text._Z35group_norm_nhwc_fwd_one_pass_kernelI11Fp16IOFp16WLi128ELi30ELi480EEv26Group_norm_nhwc_fwd_params,"ax",@progbits
	.align	128
        .global         _Z35group_norm_nhwc_fwd_one_pass_kernelI11Fp16IOFp16WLi128ELi30ELi480EEv26Group_norm_nhwc_fwd_params
        .type           _Z35group_norm_nhwc_fwd_one_pass_kernelI11Fp16IOFp16WLi128ELi30ELi480EEv26Group_norm_nhwc_fwd_params,@function
        .size           _Z35group_norm_nhwc_fwd_one_pass_kernelI11Fp16IOFp16WLi128ELi30ELi480EEv26Group_norm_nhwc_fwd_params,(.L_x_3308 - _Z35group_norm_nhwc_fwd_one_pass_kernelI11Fp16IOFp16WLi128ELi30ELi480EEv26Group_norm_nhwc_fwd_params)
        .other          _Z35group_norm_nhwc_fwd_one_pass_kernelI11Fp16IOFp16WLi128ELi30ELi480EEv26Group_norm_nhwc_fwd_params,@"STO_CUDA_ENTRY STV_DEFAULT"
_Z35group_norm_nhwc_fwd_one_pass_kernelI11Fp16IOFp16WLi128ELi30ELi480EEv26Group_norm_nhwc_fwd_params:
.text._Z35group_norm_nhwc_fwd_one_pass_kernelI11Fp16IOFp16WLi128ELi30ELi480EEv26Group_norm_nhwc_fwd_params:
        /* <DEDUP_REMOVED lines=23> */
.L_x_2740:
        /* <DEDUP_REMOVED lines=207> */
.L_x_2720:
[----:B------:R-:W-:Y:S05]  /*0e60*/  BSYNC B0 ;  /* 0x0000000000007941 */ /* 0x000fea0003800000 */
.L_x_2719:
        /* <DEDUP_REMOVED lines=28> */
.L_x_2723:
[----:B-1----:R-:W2:Y:S04]  /*1030*/  LDG.E.STRONG.GPU R11, desc[UR8][R8.64] ;  /* 0x00000008080b7981 */ /* 0x002ea8000c1ef900 */
[----:B--2---:R-:W-:Y:S01]  /*1040*/  CCTL.IVALL ;  /* 0x00000000ff00798f */ /* 0x004fe20002000000 */
[----:B------:R-:W-:Y:S05]  /*1050*/  YIELD ;  /* 0x0000000000007946 */ /* 0x000fea0003800000 */
[----:B------:R-:W-:-:S13]  /*1060*/  ISETP.NE.AND P1, PT, R11, R28, PT ;  /* 0x0000001c0b00720c */ /* 0x000fda0003f25270 */
[----:B------:R-:W-:Y:S05]  /*1070*/  @P1 BRA `(.L_x_2723) ;  /* 0xfffffffc00ec1947 */ /* 0x000fea000383ffff */
.L_x_2722:
        /* <DEDUP_REMOVED lines=11> */
.L_x_2725:
        /* <DEDUP_REMOVED lines=63> */
.L_x_2724:
        /* <DEDUP_REMOVED lines=19> */
.L_x_2727:
[----:B------:R-:W-:Y:S05]  /*1650*/  BSYNC B0 ;  /* 0x0000000000007941 */ /* 0x000fea0003800000 */
.L_x_2726:
        /* <DEDUP_REMOVED lines=32> */
.L_x_2721:
        /* <DEDUP_REMOVED lines=54> */
[----:B------:R-:W-:Y:S01]  /*1bc0*/  ISETP.GT.U32.OR P3, PT, R0, 0x1df, P3 ;  /* 0x000001df0000780c */ /* 0x000fe20001f64470 */
[----:B--2---:R-:W-:Y:S02]  /*1bd0*/  HADD2.F32 R11, -RZ, R28.H0_H0 ;  /* 0x2000001cff0b7230 */ /* 0x004fe40000004100 */
[----:B------:R-:W-:Y:S02]  /*1be0*/  HADD2.F32 R28, -RZ, R22.H1_H1 ;  /* 0x30000016ff1c7230 */ /* 0x000fe40000004100 */
[----:B---3--:R-:W-:-:S03]  /*1bf0*/  HADD2.F32 R2, -RZ, R2.H0_H0 ;  /* 0x20000002ff027230 */ /* 0x008fc60000004100 */
[----:B------:R-:W-:Y:S02]  /*1c00*/  FADD.FTZ R28, R28, -R10 ;  /* 0x8000000a1c1c7221 */ /* 0x000fe40000010000 */
[--C-:B------:R-:W-:Y:S02]  /*1c10*/  FFMA.FTZ R14, R2, R13, R11.reuse ;  /* 0x0000000d020e7223 */ /* 0x100fe4000001000b */
[----:B------:R-:W-:Y:S01]  /*1c20*/  FMUL.FTZ R28, R28, R9 ;  /* 0x000000091c1c7220 */ /* 0x000fe20000410000 */
[----:B------:R-:W-:-:S03]  /*1c30*/  FFMA.FTZ R13, R2, R12, R11 ;  /* 0x0000000c020d7223 */ /* 0x000fc6000001000b */
[C-C-:B------:R-:W-:Y:S01]  /*1c40*/  FFMA.FTZ R12, R2.reuse, R28, R11.reuse ;  /* 0x0000001c020c7223 */ /* 0x140fe2000001000b */
[----:B------:R-:W-:Y:S01]  /*1c50*/  FFMA.FTZ R2, R2, R15, R11 ;  /* 0x0000000f02027223 */ /* 0x000fe2000001000b */
[----:B------:R-:W-:Y:S02]  /*1c60*/  HADD2.F32 R15, -RZ, R22.H0_H0 ;  /* 0x20000016ff0f7230 */ /* 0x000fe40000004100 */
[----:B------:R-:W-:Y:S02]  /*1c70*/  HADD2.F32 R11, -RZ, R19.H0_H0 ;  /* 0x20000013ff0b7230 */ /* 0x000fe40000004100 */
[----:B------:R-:W-:Y:S02]  /*1c80*/  HADD2.F32 R19, -RZ, R18.H0_H0 ;  /* 0x20000012ff137230 */ /* 0x000fe40000004100 */
[--C-:B------:R-:W-:Y:S01]  /*1c90*/  FADD.FTZ R28, R15, -R10.reuse ;  /* 0x8000000a0f1c7221 */ /* 0x100fe20000010000 */
[----:B------:R-:W-:Y:S01]  /*1ca0*/  IADD3 R15, R17, 0x60, RZ ;  /* 0x00000060110f7810 */ /* 0x000fe20007ffe0ff */
[--C-:B------:R-:W-:Y:S01]  /*1cb0*/  FADD.FTZ R22, R21, -R10.reuse ;  /* 0x8000000a15167221 */ /* 0x100fe20000010000 */
[--C-:B------:R-:W-:Y:S01]  /*1cc0*/  FADD.FTZ R11, R11, -R10.reuse ;  /* 0x8000000a0b0b7221 */ /* 0x100fe20000010000 */
[----:B------:R-:W-:Y:S01]  /*1cd0*/  FADD.FTZ R10, R19, -R10 ;  /* 0x8000000a130a7221 */ /* 0x000fe20000010000 */
[----:B------:R-:W-:-:S02]  /*1ce0*/  ISETP.GE.U32.AND P1, PT, R15, UR12, PT ;  /* 0x0000000c0f007c0c */ /* 0x000fc4000bf26070 */
[----:B------:R-:W-:Y:S01]  /*1cf0*/  SHF.R.S32.HI R18, RZ, 0x1f, R15 ;  /* 0x0000001fff127819 */ /* 0x000fe2000001140f */
[----:B----4-:R-:W-:Y:S02]  /*1d00*/  HADD2.F32 R23, -RZ, R23.H0_H0 ;  /* 0x20000017ff177230 */ /* 0x010fe40000004100 */
[-C--:B------:R-:W-:Y:S01]  /*1d10*/  FMUL.FTZ R11, R11, R9.reuse ;  /* 0x000000090b0b7220 */ /* 0x080fe20000410000 */
[----:B-----5:R-:W-:Y:S02]  /*1d20*/  HADD2.F32 R8, -RZ, R8.H0_H0 ;  /* 0x20000008ff087230 */ /* 0x020fe40000004100 */
[-C--:B------:R-:W-:Y:S01]  /*1d30*/  FMUL.FTZ R19, R28, R9.reuse ;  /* 0x000000091c137220 */ /* 0x080fe20000410000 */
[-C--:B------:R-:W-:Y:S01]  /*1d40*/  FMUL.FTZ R21, R10, R9.reuse ;  /* 0x000000090a157220 */ /* 0x080fe20000410000 */
[----:B------:R-:W-:Y:S01]  /*1d50*/  ISETP.GE.AND.EX P1, PT, R18, UR13, PT, P1 ;  /* 0x0000000d12007c0c */ /* 0x000fe2000bf26310 */
[----:B------:R-:W-:Y:S01]  /*1d60*/  FMUL.FTZ R9, R22, R9 ;  /* 0x0000000916097220 */ /* 0x000fe20000410000 */
        /* <DEDUP_REMOVED lines=16> */
.L_x_2728:
        /* <DEDUP_REMOVED lines=14> */
.L_x_2730:
[----:B------:R-:W-:Y:S05]  /*1f50*/  BSYNC B0 ;  /* 0x0000000000007941 */ /* 0x000fea0003800000 */
.L_x_2729:
        /* <DEDUP_REMOVED lines=11> */
.L_x_2731:
        /* <DEDUP_REMOVED lines=14> */
.L_x_2733:
[----:B------:R-:W-:Y:S05]  /*20f0*/  BSYNC B0 ;  /* 0x0000000000007941 */ /* 0x000fea0003800000 */
.L_x_2732:
        /* <DEDUP_REMOVED lines=11> */
.L_x_2734:
        /* <DEDUP_REMOVED lines=14> */
.L_x_2736:
[----:B------:R-:W-:Y:S05]  /*2290*/  BSYNC B0 ;  /* 0x0000000000007941 */ /* 0x000fea0003800000 */
.L_x_2735:
        /* <DEDUP_REMOVED lines=11> */
.L_x_2737:
        /* <DEDUP_REMOVED lines=14> */
.L_x_2739:
[----:B------:R-:W-:Y:S05]  /*2430*/  BSYNC B0 ;  /* 0x0000000000007941 */ /* 0x000fea0003800000 */
.L_x_2738:
[----:B------:R-:W4:Y:S01]  /*2440*/  LDC R5, c[0x0][0x10] ;  /* 0x00000400ff057b82 */ /* 0x000f220000000800 */
[----:B------:R-:W-:Y:S02]  /*2450*/  IADD3 R4, R4, 0x1, RZ ;  /* 0x0000000104047810 */ /* 0x000fe40007ffe0ff */
[----:B----4-:R-:W-:-:S04]  /*2460*/  IADD3 R20, R5, R20, RZ ;  /* 0x0000001405147210 */ /* 0x010fc80007ffe0ff */
[----:B------:R-:W-:-:S13]  /*2470*/  ISETP.GE.AND P1, PT, R20, UR4, PT ;  /* 0x0000000414007c0c */ /* 0x000fda000bf26270 */
[----:B------:R-:W-:Y:S05]  /*2480*/  @!P1 BRA `(.L_x_2740) ;  /* 0xffffffdc00389947 */ /* 0x000fea000383ffff */
[----:B------:R-:W-:Y:S05]  /*2490*/  EXIT ;  /* 0x000000000000794d */ /* 0x000fea0003800000 */
.L_x_2741:
        /* <DEDUP_REMOVED lines=14> */
.L_x_3308:


//--------------------- .text._Z35group_norm_nhwc_fwd_one_pass_kernelI11Fp16IOFp16WLi256ELi30ELi480EEv26Group_norm_nhwc_fwd_params --------------------------
	.section	.text._Z35group_norm_nhwc_fwd_one_pass_kernelI11Fp16IOFp16WLi256ELi30ELi480EEv26Group_norm_nhwc_fwd_params,"ax",@progbits
	.align	128
        .global         _Z35group_norm_nhwc_fwd_one_pass_kernelI11Fp16IOFp16WLi256ELi30ELi480EEv26Group_norm_nhwc_fwd_params
        .type           _Z35group_norm_nhwc_fwd_one_pass_kernelI11Fp16IOFp16WLi256ELi30ELi480EEv26Group_norm_nhwc_fwd_params,@function
        .size           _Z35group_norm_nhwc_fwd_one_pass_kernelI11Fp16IOFp16WLi256ELi30ELi480EEv26Group_norm_nhwc_fwd_params,(.L_x_3309 - _Z35group_norm_nhwc_fwd_one_pass_kernelI11Fp16IOFp16WLi256ELi30ELi480EEv26Group_norm_nhwc_fwd_params)
        .other          _Z35group_norm_nhwc_fwd_one_pass_kernelI11Fp16IOFp16WLi256ELi30ELi480EEv26Group_norm_nhwc_fwd_params,@"STO_CUDA_ENTRY STV_DEFAULT"
_Z35group_norm_nhwc_fwd_one_pass_kernelI11Fp16IOFp16WLi256ELi30ELi480EEv26Group_norm_nhwc_fwd_params:
.text._Z35group_norm_nhwc_fwd_one_pass_kernelI11Fp16IOFp16WLi256ELi30ELi480EEv26Group_norm_nhwc_fwd_params:
        /* <DEDUP_REMOVED lines=46> */
.L_x_2778:
        /* <DEDUP_REMOVED lines=283> */
.L_x_2743:
[----:B------:R-:W-:Y:S05]  /*1490*/  BSYNC B0 ;  /* 0x0000000000007941 */ /* 0x000fea0003800000 */
.L_x_2742:
        /* <DEDUP_REMOVED lines=28> */
.L_x_2746:
[----:B0-----:R-:W2:Y:S04]  /*1660*/  LDG.E.STRONG.GPU R16, desc[UR10][R14.64] ;  /* 0x0000000a0e107981 */ /* 0x001ea8000c1ef900 */
[----:B--2---:R-:W-:Y:S01]  /*1670*/  CCTL.IVALL ;  /* 0x00000000ff00798f */ /* 0x004fe20002000000 */
[----:B------:R-:W-:Y:S05]  /*1680*/  YIELD ;  /* 0x0000000000007946 */ /* 0x000fea0003800000 */
[----:B------:R-:W-:-:S13]  /*1690*/  ISETP.NE.AND P0, PT, R16, R19, PT ;  /* 0x000000131000720c */ /* 0x000fda0003f05270 */
[----:B------:R-:W-:Y:S05]  /*16a0*/  @P0 BRA `(.L_x_2746) ;  /* 0xfffffffc00ec0947 */ /* 0x000fea000383ffff */
.L_x_2745:
        /* <DEDUP_REMOVED lines=17> */
.L_x_2750:
        /* <DEDUP_REMOVED lines=115> */
.L_x_2749:
        /* <DEDUP_REMOVED lines=61> */
.L_x_2751:
[----:B------:R-:W-:-:S13]  /*22c0*/  ISETP.NE.OR P0, PT, R14, RZ, P0 ;  /* 0x000000ff0e00720c */ /* 0x000fda0000705670 */
[----:B------:R-:W-:Y:S05]  /*22d0*/  @!P0 BRA `(.L_x_2747) ;  /* 0x00000000007c8947 */ /* 0x000fea0003800000 */
.L_x_2748:
        /* <DEDUP_REMOVED lines=31> */
.L_x_2747:
        /* <DEDUP_REMOVED lines=11> */
.L_x_2753:
[----:B------:R-:W-:Y:S05]  /*2580*/  BSYNC B0 ;  /* 0x0000000000007941 */ /* 0x000fea0003800000 */
.L_x_2752:
        /* <DEDUP_REMOVED lines=16> */
.L_x_2744:
        /* <DEDUP_REMOVED lines=50> */
[----:B--2---:R-:W-:Y:S02]  /*29b0*/  HADD2.F32 R14, -RZ, R23.H0_H0 ;  /* 0x20000017ff0e7230 */ /* 0x004fe40000004100 */
[----:B---3--:R-:W-:Y:S02]  /*29c0*/  HADD2.F32 R15, -RZ, R24.H0_H0 ;  /* 0x20000018ff0f7230 */ /* 0x008fe40000004100 */
[----:B----4-:R-:W-:Y:S02]  /*29d0*/  HADD2.F32 R17, -RZ, R25.H0_H0 ;  /* 0x20000019ff117230 */ /* 0x010fe40000004100 */
[----:B-----5:R-:W-:-:S02]  /*29e0*/  HADD2.F32 R16, -RZ, R26.H0_H0 ;  /* 0x2000001aff107230 */ /* 0x020fc40000004100 */
[--C-:B------:R-:W-:Y:S01]  /*29f0*/  FADD.FTZ R26, R27, -R18.reuse ;  /* 0x800000121b1a7221 */ /* 0x100fe20000010000 */
[----:B------:R-:W-:Y:S01]  /*2a00*/  FADD.FTZ R27, R29, -R18 ;  /* 0x800000121d1b7221 */ /* 0x000fe20000010000 */
[----:B------:R-:W-:Y:S01]  /*2a10*/  FFMA.FTZ R23, R14, R12, R17 ;  /* 0x0000000c0e177223 */ /* 0x000fe20000010011 */
        /* <DEDUP_REMOVED lines=12> */
.L_x_2754:
        /* <DEDUP_REMOVED lines=14> */
.L_x_2756:
[----:B------:R-:W-:Y:S05]  /*2bc0*/  BSYNC B0 ;  /* 0x0000000000007941 */ /* 0x000fea0003800000 */
.L_x_2755:
        /* <DEDUP_REMOVED lines=17> */
.L_x_2757:
        /* <DEDUP_REMOVED lines=14> */
.L_x_2759:
[----:B------:R-:W-:Y:S05]  /*2dc0*/  BSYNC B0 ;  /* 0x0000000000007941 */ /* 0x000fea0003800000 */
.L_x_2758:
        /* <DEDUP_REMOVED lines=22> */
.L_x_2760:
        /* <DEDUP_REMOVED lines=14> */
.L_x_2762:
[----:B------:R-:W-:Y:S05]  /*3010*/  BSYNC B0 ;  /* 0x0000000000007941 */ /* 0x000fea0003800000 */
.L_x_2761:
        /* <DEDUP_REMOVED lines=17> */
.L_x_2763:
        /* <DEDUP_REMOVED lines=14> */
.L_x_2765:
[----:B------:R-:W-:Y:S05]  /*3210*/  BSYNC B0 ;  /* 0x0000000000007941 */ /* 0x000fea0003800000 */
.L_x_2764:
        /* <DEDUP_REMOVED lines=32> */
.L_x_2766:
        /* <DEDUP_REMOVED lines=14> */
.L_x_2768:
[----:B------:R-:W-:Y:S05]  /*3500*/  BSYNC B0 ;  /* 0x0000000000007941 */ /* 0x000fea0003800000 */
.L_x_2767:
        /* <DEDUP_REMOVED lines=17> */
.L_x_2769:
        /* <DEDUP_REMOVED lines=14> */
.L_x_2771:
[----:B------:R-:W-:Y:S05]  /*3700*/  BSYNC B0 ;  /* 0x0000000000007941 */ /* 0x000fea0003800000 */
.L_x_2770:
        /* <DEDUP_REMOVED lines=33> */
.L_x_2772:
        /* <DEDUP_REMOVED lines=14> */
.L_x_2774:
[----:B------:R-:W-:Y:S05]  /*3a00*/  BSYNC B0 ;  /* 0x0000000000007941 */ /* 0x000fea0003800000 */
.L_x_2773:
        /* <DEDUP_REMOVED lines=11> */
.L_x_2775:
        /* <DEDUP_REMOVED lines=13> */
.L_x_2777:
[----:B------:R-:W-:Y:S05]  /*3b90*/  BSYNC B0 ;  /* 0x0000000000007941 */ /* 0x000fea0003800000 */
.L_x_2776:
[----:B------:R-:W-:Y:S01]  /*3ba0*/  ULDC UR7, c[0x0][0x10] ;  /* 0x0000040000077ab9 */ /* 0x000fe20000000800 */
[----:B------:R-:W-:Y:S02]  /*3bb0*/  UIADD3 UR4, UR4, 0x1, URZ ;  /* 0x0000000104047890 */ /* 0x000fe4000fffe03f */
[----:B------:R-:W-:-:S04]  /*3bc0*/  UIADD3 UR6, UR7, UR6, URZ ;  /* 0x0000000607067290 */ /* 0x000fc8000fffe03f */
[----:B------:R-:W-:-:S06]  /*3bd0*/  UISETP.GE.AND UP0, UPT, UR6, UR5, UPT ;  /* 0x000000050600728c */ /* 0x000fcc000bf06270 */
[----:B------:R-:W-:-:S13]  /*3be0*/  PLOP3.LUT P0, PT, PT, PT, UP0, 0x80, 0x0 ;  /* 0x000000000000781c */ /* 0x000fda0003f0f008 */
[----:B------:R-:W-:Y:S05]  /*3bf0*/  @!P0 BRA `(.L_x_2778) ;  /* 0xffffffc400b88947 */ /* 0x000fea000383ffff */
[----:B------:R-:W-:Y:S05]  /*3c00*/  EXIT ;  /* 0x000000000000794d */ /* 0x000fea0003800000 */
.L_x_2779:
        /* <DEDUP_REMOVED lines=15> */
.L_x_3309:


//--------------------- .text._Z35group_norm_nhwc_fwd_one_pass_kernelI11Fp16IOFp16WLi512ELi30ELi480EEv26Group_norm_nhwc_fwd_params --------------------------
	.section	.text._Z35group_norm_nhwc_fwd_one_pass_kernelI11Fp16IOFp16WLi512ELi30ELi480EEv26Group_norm_nhwc_fwd_params,"ax",@progbits
	.align	128
        .global         _Z35group_norm_nhwc_fwd_one_pass_kernelI11Fp16IOFp16WLi512ELi30ELi480EEv26Group_norm_nhwc_fwd_params
        .type           _Z35group_norm_nhwc_fwd_one_pass_kernelI11Fp16IOFp16WLi512ELi30ELi480EEv26Group_norm_nhwc_fwd_params,@function
        .size           _Z35group_norm_nhwc_fwd_one_pass_kernelI11Fp16IOFp16WLi512ELi30ELi480EEv26Group_norm_nhwc_fwd_params,(.L_x_3310 - _Z35group_norm_nhwc_fwd_one_pass_kernelI11Fp16IOFp16WLi512ELi30ELi480EEv26Group_norm_nhwc_fwd_params)
        .other          _Z35group_norm_nhwc_fwd_one_pass_kernelI11Fp16IOFp16WLi512ELi30ELi480EEv26Group_norm_nhwc_fwd_params,@"STO_CUDA_ENTRY STV_DEFAULT"
_Z35group_norm_nhwc_fwd_one_pass_kernelI11Fp16IOFp16WLi512ELi30ELi480EEv26Group_norm_nhwc_fwd_params:
.text._Z35group_norm_nhwc_fwd_one_pass_kernelI11Fp16IOFp16WLi512ELi30ELi480EEv26Group_norm_nhwc_fwd_params:
        /* <DEDUP_REMOVED lines=40> */
.L_x_2837:
        /* <DEDUP_REMOVED lines=475> */
.L_x_2781:
[----:B------:R-:W-:Y:S05]  /*2030*/  BSYNC B0 ;  /* 0x0000000000007941 */ /* 0x000fea0003800000 */
.L_x_2780:
        /* <DEDUP_REMOVED lines=28> */
.L_x_2784:
[----:B-1----:R-:W2:Y:S04]  /*2200*/  LDG.E.STRONG.GPU R16, desc[UR8][R14.64] ;  /* 0x000000080e107981 */ /* 0x002ea8000c1ef900 */
[----:B--2---:R-:W-:Y:S01]  /*2210*/  CCTL.IVALL ;  /* 0x00000000ff00798f */ /* 0x004fe20002000000 */
[----:B------:R-:W-:Y:S05]  /*2220*/  YIELD ;  /* 0x0000000000007946 */ /* 0x000fea0003800000 */
[----:B------:R-:W-:-:S13]  /*2230*/  ISETP.NE.AND P1, PT, R16, R19, PT ;  /* 0x000000131000720c */ /* 0x000fda0003f25270 */
[----:B------:R-:W-:Y:S05]  /*2240*/  @P1 BRA `(.L_x_2784) ;  /* 0xfffffffc00ec1947 */ /* 0x000fea000383ffff */
.L_x_2783:
        /* <DEDUP_REMOVED lines=11> */
.L_x_2786:
        /* <DEDUP_REMOVED lines=63> */
.L_x_2785:
        /* <DEDUP_REMOVED lines=19> */
.L_x_2788:
[----:B------:R-:W-:Y:S05]  /*2820*/  BSYNC B0 ;  /* 0x0000000000007941 */ /* 0x000fea0003800000 */
.L_x_2787:
        /* <DEDUP_REMOVED lines=32> */
.L_x_2782:
        /* <DEDUP_REMOVED lines=47> */
[----:B--2---:R-:W-:Y:S02]  /*2d20*/  HADD2.F32 R20, -RZ, R59.H0_H0 ;  /* 0x2000003bff147230 */ /* 0x004fe40000004100 */
[----:B---3--:R-:W-:Y:S02]  /*2d30*/  HADD2.F32 R21, -RZ, R60.H0_H0 ;  /* 0x2000003cff157230 */ /* 0x008fe40000004100 */
[----:B----4-:R-:W-:Y:S02]  /*2d40*/  HADD2.F32 R19, -RZ, R28.H0_H0 ;  /* 0x2000001cff137230 */ /* 0x010fe40000004100 */
[----:B------:R-:W-:Y:S01]  /*2d50*/  FADD.FTZ R28, R61, -R16 ;  /* 0x800000103d1c7221 */ /* 0x000fe20000010000 */
[----:B------:R-:W-:-:S02]  /*2d60*/  HADD2.F32 R18, -RZ, R58.H0_H0 ;  /* 0x2000003aff127230 */ /* 0x000fc40000004100 */
        /* <DEDUP_REMOVED lines=13> */
.L_x_2789:
        /* <DEDUP_REMOVED lines=14> */
.L_x_2791:
[----:B------:R-:W-:Y:S05]  /*2f20*/  BSYNC B0 ;  /* 0x0000000000007941 */ /* 0x000fea0003800000 */
.L_x_2790:
        /* <DEDUP_REMOVED lines=17> */
.L_x_2792:
        /* <DEDUP_REMOVED lines=14> */
.L_x_2794:
[----:B------:R-:W-:Y:S05]  /*3120*/  BSYNC B0 ;  /* 0x0000000000007941 */ /* 0x000fea0003800000 */
.L_x_2793:
        /* <DEDUP_REMOVED lines=32> */
.L_x_2795:
        /* <DEDUP_REMOVED lines=14> */
.L_x_2797:
[----:B------:R-:W-:Y:S05]  /*3410*/  BSYNC B0 ;  /* 0x0000000000007941 */ /* 0x000fea0003800000 */
.L_x_2796:
        /* <DEDUP_REMOVED lines=17> */
.L_x_2798:
        /* <DEDUP_REMOVED lines=14> */
.L_x_2800:
[----:B------:R-:W-:Y:S05]  /*3610*/  BSYNC B0 ;  /* 0x0000000000007941 */ /* 0x000fea0003800000 */
.L_x_2799:
        /* <DEDUP_REMOVED lines=17> */
.L_x_2801:
        /* <DEDUP_REMOVED lines=14> */
.L_x_2803:
[----:B------:R-:W-:Y:S05]  /*3810*/  BSYNC B0 ;  /* 0x0000000000007941 */ /* 0x000fea0003800000 */
.L_x_2802:
        /* <DEDUP_REMOVED lines=67> */
.L_x_2804:
        /* <DEDUP_REMOVED lines=14> */
.L_x_2806:
[----:B------:R-:W-:Y:S05]  /*3d30*/  BSYNC B0 ;  /* 0x0000000000007941 */ /* 0x000fea0003800000 */
.L_x_2805:
        /* <DEDUP_REMOVED lines=13> */
.L_x_2807:
        /* <DEDUP_REMOVED lines=14> */
.L_x_2809:
[----:B------:R-:W-:Y:S05]  /*3ef0*/  BSYNC B0 ;  /* 0x0000000000007941 */ /* 0x000fea0003800000 */
.L_x_2808:
        /* <DEDUP_REMOVED lines=51> */
.L_x_2810:
        /* <DEDUP_REMOVED lines=14> */
.L_x_2812:
[----:B------:R-:W-:Y:S05]  /*4310*/  BSYNC B0 ;  /* 0x0000000000007941 */ /* 0x000fea0003800000 */
.L_x_2811:
        /* <DEDUP_REMOVED lines=13> */
.L_x_2813:
        /* <DEDUP_REMOVED lines=14> */
.L_x_2815:
[----:B------:R-:W-:Y:S05]  /*44d0*/  BSYNC B0 ;  /* 0x0000000000007941 */ /* 0x000fea0003800000 */
.L_x_2814:
        /* <DEDUP_REMOVED lines=13> */
.L_x_2816:
        /* <DEDUP_REMOVED lines=14> */
.L_x_2818:
[----:B------:R-:W-:Y:S05]  /*4690*/  BSYNC B0 ;  /* 0x0000000000007941 */ /* 0x000fea0003800000 */
.L_x_2817:
        /* <DEDUP_REMOVED lines=14> */
.L_x_2819:
        /* <DEDUP_REMOVED lines=14> */
.L_x_2821:
[----:B------:R-:W-:Y:S05]  /*4860*/  BSYNC B0 ;  /* 0x0000000000007941 */ /* 0x000fea0003800000 */
.L_x_2820:
        /* <DEDUP_REMOVED lines=39> */
.L_x_2822:
        /* <DEDUP_REMOVED lines=14> */
.L_x_2824:
[----:B------:R-:W-:Y:S05]  /*4bc0*/  BSYNC B0 ;  /* 0x0000000000007941 */ /* 0x000fea0003800000 */
.L_x_2823:
        /* <DEDUP_REMOVED lines=11> */
.L_x_2825:
        /* <DEDUP_REMOVED lines=14> */
.L_x_2827:
[----:B------:R-:W-:Y:S05]  /*4d60*/  BSYNC B0 ;  /* 0x0000000000007941 */ /* 0x000fea0003800000 */
.L_x_2826:
        /* <DEDUP_REMOVED lines=11> */
.L_x_2828:
        /* <DEDUP_REMOVED lines=14> */
.L_x_2830:
[----:B------:R-:W-:Y:S05]  /*4f00*/  BSYNC B0 ;  /* 0x0000000000007941 */ /* 0x000fea0003800000 */
.L_x_2829:
        /* <DEDUP_REMOVED lines=11> */
.L_x_2831:
        /* <DEDUP_REMOVED lines=14> */
.L_x_2833:
[----:B------:R-:W-:Y:S05]  /*50a0*/  BSYNC B0 ;  /* 0x0000000000007941 */ /* 0x000fea0003800000 */
.L_x_2832:
        /* <DEDUP_REMOVED lines=11> */
.L_x_2834:
        /* <DEDUP_REMOVED lines=13> */
.L_x_2836:
[----:B------:R-:W-:Y:S05]  /*5230*/  BSYNC B0 ;  /* 0x0000000000007941 */ /* 0x000fea0003800000 */
.L_x_2835:
[----:B------:R-:W5:Y:S01]  /*5240*/  LDC R0, c[0x0][0x10] ;  /* 0x00000400ff007b82 */ /* 0x000f620000000800 */
[----:B------:R-:W-:Y:S02]  /*5250*/  IADD3 R6, R6, 0x1, RZ ;  /* 0x0000000106067810 */ /* 0x000fe40007ffe0ff */
[----:B-----5:R-:W-:-:S04]  /*5260*/  IADD3 R39, R0, R39, RZ ;  /* 0x0000002700277210 */ /* 0x020fc80007ffe0ff */
[----:B------:R-:W-:-:S13]  /*5270*/  ISETP.GE.AND P1, PT, R39, UR4, PT ;  /* 0x0000000427007c0c */ /* 0x000fda000bf26270 */
[----:B------:R-:W-:Y:S05]  /*5280*/  @!P1 BRA `(.L_x_2837) ;  /* 0xffffffac00fc9947 */ /* 0x000fea000383ffff */
[----:B------:R-:W-:Y:S05]  /*5290*/  EXIT ;  /* 0x000000000000794d */ /* 0x000fea0003800000 */
.L_x_2838:
        /* <DEDUP_REMOVED lines=14> */
.L_x_3310:


//--------------------- .text._Z35group_norm_nhwc_fwd_one_pass_kernelI11Fp32IOFp32WLi64ELi30ELi480EEv26Group_norm_nhwc_fwd_params --------------------------
	.section	.text._Z35group_norm_nhwc_fwd_one_pass_kernelI11Fp32IOFp32WLi64ELi30ELi480EEv26Group_norm_nhwc_fwd_params,"ax",@progbits
	.align	128
        .global         _Z35group_norm_nhwc_fwd_one_pass_kernelI11Fp32IOFp32WLi64ELi30ELi480EEv26Group_norm_nhwc_fwd_params
        .type           _Z35group_norm_nhwc_fwd_one_pass_kernelI11Fp32IOFp32WLi64ELi30ELi480EEv26Group_norm_nhwc_fwd_params,@function
        .size           _Z35group_norm_nhwc_fwd_one_pass_kernelI11Fp32IOFp32WLi64ELi30ELi480EEv26Group_norm_nhwc_fwd_params,(.L_x_3311 - _Z35group_norm_nhwc_fwd_one_pass_kernelI11Fp32IOFp32WLi64ELi30ELi480EEv26Group_norm_nhwc_fwd_params)
        .other          _Z35group_norm_nhwc_fwd_one_pass_kernelI11Fp32IOFp32WLi64ELi30ELi480EEv26Group_norm_nhwc_fwd_params,@"STO_CUDA_ENTRY STV_DEFAULT"
_Z35group_norm_nhwc_fwd_one_pass_kernelI11Fp32IOFp32WLi64ELi30ELi480EEv26Group_norm_nhwc_fwd_params:
.text._Z35group_norm_nhwc_fwd_one_pass_kernelI11Fp32IOFp32WLi64ELi30ELi480EEv26Group_norm_nhwc_fwd_params:
        /* <DEDUP_REMOVED lines=16> */
[----:B------:R-:W-:Y:S02]  /*0100*/  SHF.R.U32.HI R2, RZ, 0x3, R3 ;  /* 0x00000003ff027819 */ /* 0x000fe40000011603 */
[----:B------:R-:W-:Y:S01]  /*0110*/  SHF.R.S32.HI R3, RZ, 0x1f, R6 ;  /* 0x0000001fff037819 */ /* 0x000fe20000011406 */
[----:B--2---:R-:W-:Y:S02]  /*0120*/  ULEA UR5, UR6, UR5, 0x18 ;  /* 0x0000000506057291 */ /* 0x004fe4000f8ec03f */
[----:B-1----:R-:W-:Y:S01]  /*0130*/  IMAD R21, R21, UR7, R2 ;  /* 0x0000000715157c24 */ /* 0x002fe2000f8e0202 */
[----:B------:R-:W-:-:S04]  /*0140*/  LEA.HI R3, R3, R6, RZ, 0x5 ;  /* 0x0000000603037211 */ /* 0x000fc800078f28ff */
[----:B------:R-:W-:Y:S02]  /*0150*/  ISETP.GE.U32.AND P0, PT, R21, UR8, PT ;  /* 0x0000000815007c0c */ /* 0x000fe4000bf06070 */
[----:B------:R-:W-:Y:S02]  /*0160*/  SHF.R.S32.HI R0, RZ, 0x1f, R21 ;  /* 0x0000001fff007819 */ /* 0x000fe40000011415 */
[----:B------:R-:W-:Y:S02]  /*0170*/  SHF.R.S32.HI R3, RZ, 0x5, R3 ;  /* 0x00000005ff037819 */ /* 0x000fe40000011403 */
[----:B------:R-:W-:Y:S01]  /*0180*/  ISETP.GE.AND.EX P0, PT, R0, UR9, PT, P0 ;  /* 0x0000000900007c0c */ /* 0x000fe2000bf06300 */
[----:B------:R-:W-:Y:S01]  /*0190*/  ULDC.64 UR8, c[0x0][0x208] ;  /* 0x0000820000087ab9 */ /* 0x000fe20000000a00 */
[----:B------:R-:W-:Y:S02]  /*01a0*/  LEA R20, R3, UR5, 0x3 ;  /* 0x0000000503147c11 */ /* 0x000fe4000f8e18ff */
[----:B------:R-:W-:-:S13]  /*01b0*/  ISETP.LT.U32.AND P0, PT, R6, 0x1e0, !P0 ;  /* 0x000001e00600780c */ /* 0x000fda0004701070 */
.L_x_2854:
[----:B------:R-:W0:Y:S01]  /*01c0*/  LDC R5, c[0x0][0x288] ;  /* 0x0000a200ff057b82 */ /* 0x000e220000000800 */
[----:B------:R-:W-:Y:S01]  /*01d0*/  IADD3 R12, R21, 0x20, RZ ;  /* 0x00000020150c7810 */ /* 0x000fe20007ffe0ff */
[----:B------:R-:W-:Y:S01]  /*01e0*/  ULDC.64 UR12, c[0x0][0x278] ;  /* 0x00009e00000c7ab9 */ /* 0x000fe20000000a00 */
[----:B------:R-:W-:Y:S02]  /*01f0*/  SHF.R.S32.HI R17, RZ, 0x1f, R21 ;  /* 0x0000001fff117819 */ /* 0x000fe40000011415 */
[----:B------:R-:W-:Y:S02]  /*0200*/  SHF.R.S32.HI R13, RZ, 0x1f, R12 ;  /* 0x0000001fff0d7819 */ /* 0x000fe4000001140c */
[----:B0-----:R-:W-:-:S04]  /*0210*/  IABS R9, R5 ;  /* 0x0000000500097213 */ /* 0x001fc80000000000 */
        /* <DEDUP_REMOVED lines=14> */
[----:B------:R-:W-:Y:S01]  /*0300*/  IMAD R4, R3, -0xf, R6 ;  /* 0xfffffff103047824 */ /* 0x000fe200078e0206 */
[----:B------:R-:W-:Y:S01]  /*0310*/  ISETP.GT.U32.AND P2, PT, R9, R0, PT ;  /* 0x000000000900720c */ /* 0x000fe20003f44070 */
[----:B------:R-:W0:Y:S03]  /*0320*/  @P0 LDC.64 R2, c[0x0][0x270] ;  /* 0x00009c00ff020b82 */ /* 0x000e260000000a00 */
[----:B------:R-:W-:-:S04]  /*0330*/  SHF.L.U32 R25, R4, 0x1, RZ ;  /* 0x0000000104197819 */ /* 0x000fc800000006ff */
[----:B------:R-:W-:-:S05]  /*0340*/  SHF.R.S32.HI R11, RZ, 0x1f, R25 ;  /* 0x0000001fff0b7819 */ /* 0x000fca0000011419 */
[-C--:B------:R-:W-:Y:S02]  /*0350*/  @!P2 IADD3 R0, R0, -R9.reuse, RZ ;  /* 0x800000090000a210 */ /* 0x080fe40007ffe0ff */
[----:B------:R-:W-:Y:S02]  /*0360*/  @!P2 IADD3 R15, R15, 0x1, RZ ;  /* 0x000000010f0fa810 */ /* 0x000fe40007ffe0ff */
[----:B------:R-:W-:Y:S02]  /*0370*/  ISETP.GE.U32.AND P1, PT, R0, R9, PT ;  /* 0x000000090000720c */ /* 0x000fe40003f26070 */
[----:B------:R-:W-:Y:S01]  /*0380*/  LOP3.LUT R0, R22, R5, RZ, 0x3c, !PT ;  /* 0x0000000516007212 */ /* 0x000fe200078e3cff */
[----:B------:R-:W1:Y:S01]  /*0390*/  @P0 LDC.64 R8, c[0x0][0x220] ;  /* 0x00008800ff080b82 */ /* 0x000e620000000a00 */
[----:B------:R-:W-:Y:S02]  /*03a0*/  ISETP.NE.AND P2, PT, R5, RZ, PT ;  /* 0x000000ff0500720c */ /* 0x000fe40003f45270 */
[----:B------:R-:W-:-:S07]  /*03b0*/  ISETP.GE.AND P3, PT, R0, RZ, PT ;  /* 0x000000ff0000720c */ /* 0x000fce0003f66270 */
[----:B------:R-:W-:Y:S02]  /*03c0*/  @P1 IADD3 R15, R15, 0x1, RZ ;  /* 0x000000010f0f1810 */ /* 0x000fe40007ffe0ff */
[----:B------:R-:W-:-:S04]  /*03d0*/  ISETP.GE.U32.AND P1, PT, R12, UR12, PT ;  /* 0x0000000c0c007c0c */ /* 0x000fc8000bf26070 */
[----:B------:R-:W-:Y:S01]  /*03e0*/  ISETP.GE.AND.EX P1, PT, R13, UR13, PT, P1 ;  /* 0x0000000d0d007c0c */ /* 0x000fe2000bf26310 */
[----:B------:R-:W-:Y:S01]  /*03f0*/  ULDC.64 UR12, c[0x0][0x280] ;  /* 0x0000a000000c7ab9 */ /* 0x000fe20000000a00 */
[----:B------:R-:W-:Y:S02]  /*0400*/  @!P3 IADD3 R15, -R15, RZ, RZ ;  /* 0x000000ff0f0fb210 */ /* 0x000fe40007ffe1ff */
[----:B------:R-:W-:Y:S02]  /*0410*/  ISETP.GT.U32.OR P1, PT, R6, 0x1df, P1 ;  /* 0x000001df0600780c */ /* 0x000fe40000f24470 */
[----:B------:R-:W-:-:S04]  /*0420*/  @!P2 LOP3.LUT R15, RZ, R5, RZ, 0x33, !PT ;  /* 0x00000005ff0fa212 */ /* 0x000fc800078e33ff */
[----:B------:R-:W-:Y:S02]  /*0430*/  IADD3 R0, -R15, RZ, RZ ;  /* 0x000000ff0f007210 */ /* 0x000fe40007ffe1ff */
[----:B------:R-:W-:-:S03]  /*0440*/  SHF.R.S32.HI R10, RZ, 0x1f, R15 ;  /* 0x0000001fff0a7819 */ /* 0x000fc6000001140f */
[----:B------:R-:W-:Y:S02]  /*0450*/  IMAD R0, R5, R0, R22 ;  /* 0x0000000005007224 */ /* 0x000fe400078e0216 */
[----:B------:R-:W2:Y:S01]  /*0460*/  @!P1 LDC.64 R4, c[0x0][0x270] ;  /* 0x00009c00ff049b82 */ /* 0x000ea20000000a00 */
[----:B------:R-:W-:Y:S02]  /*0470*/  IMAD R14, R10, UR12, RZ ;  /* 0x0000000c0a0e7c24 */ /* 0x000fe4000f8e02ff */
[----:B------:R-:W-:Y:S02]  /*0480*/  IMAD R0, R0, 0x1e, RZ ;  /* 0x0000001e00007824 */ /* 0x000fe400078e02ff */
[----:B------:R-:W-:Y:S02]  /*0490*/  IMAD R27, R15, UR13, R14 ;  /* 0x0000000d0f1b7c24 */ /* 0x000fe4000f8e020e */
[----:B0-----:R-:W-:Y:S01]  /*04a0*/  @P0 IMAD R14, R17, R2, RZ ;  /* 0x00000002110e0224 */ /* 0x001fe200078e02ff */
[----:B------:R-:W-:-:S04]  /*04b0*/  IADD3 R24, P2, R25, R0, RZ ;  /* 0x0000000019187210 */ /* 0x000fc80007f5e0ff */
[----:B------:R-:W-:Y:S02]  /*04c0*/  LEA.HI.X.SX32 R25, R0, R11, 0x1, P2 ;  /* 0x0000000b00197211 */ /* 0x000fe400010f0eff */
[----:B------:R-:W0:Y:S01]  /*04d0*/  @!P1 LDC.64 R10, c[0x0][0x220] ;  /* 0x00008800ff0a9b82 */ /* 0x000e220000000a00 */
[----:B------:R-:W-:-:S05]  /*04e0*/  IMAD.WIDE.U32 R24, R15, UR12, R24 ;  /* 0x0000000c0f187c25 */ /* 0x000fca000f8e0018 */
[----:B------:R-:W-:Y:S01]  /*04f0*/  IADD3 R27, R25, R27, RZ ;  /* 0x0000001b191b7210 */ /* 0x000fe20007ffe0ff */
[----:B--2---:R-:W-:Y:S01]  /*0500*/  @!P1 IMAD R15, R13, R4, RZ ;  /* 0x000000040d0f9224 */ /* 0x004fe200078e02ff */
[-C--:B------:R-:W-:Y:S01]  /*0510*/  @P0 MOV R26, R24.reuse ;  /* 0x00000018001a0202 */ /* 0x080fe20000000f00 */
[C---:B------:R-:W-:Y:S01]  /*0520*/  @P0 IMAD R13, R21.reuse, R3, R14 ;  /* 0x00000003150d0224 */ /* 0x040fe200078e020e */
[----:B------:R-:W-:Y:S01]  /*0530*/  @!P1 MOV R14, R24 ;  /* 0x00000018000e9202 */ /* 0x000fe20000000f00 */
[----:B------:R-:W-:Y:S01]  /*0540*/  @!P1 IMAD R17, R12, R5, R15 ;  /* 0x000000050c119224 */ /* 0x000fe200078e020f */
[----:B------:R-:W-:Y:S01]  /*0550*/  @!P1 MOV R15, R27 ;  /* 0x0000001b000f9202 */ /* 0x000fe20000000f00 */
[----:B------:R-:W-:-:S04]  /*0560*/  @P0 IMAD.WIDE.U32 R2, R21, R2, R26 ;  /* 0x0000000215020225 */ /* 0x000fc800078e001a */
[----:B------:R-:W-:Y:S01]  /*0570*/  @!P1 IMAD.WIDE.U32 R4, R12, R4, R14 ;  /* 0x000000040c049225 */ /* 0x000fe200078e000e */
[----:B------:R-:W-:Y:S02]  /*0580*/  @P0 IADD3 R3, R3, R13, RZ ;  /* 0x0000000d03030210 */ /* 0x000fe40007ffe0ff */
[----:B-1----:R-:W-:Y:S02]  /*0590*/  @P0 LEA R8, P2, R2, R8, 0x2 ;  /* 0x0000000802080211 */ /* 0x002fe400078410ff */
[----:B------:R-:W-:Y:S02]  /*05a0*/  @!P1 IADD3 R5, R5, R17, RZ ;  /* 0x0000001105059210 */ /* 0x000fe40007ffe0ff */
[----:B0-----:R-:W-:Y:S02]  /*05b0*/  @!P1 LEA R10, P3, R4, R10, 0x2 ;  /* 0x0000000a040a9211 */ /* 0x001fe400078610ff */
[----:B------:R-:W-:Y:S02]  /*05c0*/  @P0 LEA.HI.X R9, R2, R9, R3, 0x2, P2 ;  /* 0x0000000902090211 */ /* 0x000fe400010f1403 */
[----:B------:R-:W-:-:S02]  /*05d0*/  MOV R3, RZ ;  /* 0x000000ff00037202 */ /* 0x000fc40000000f00 */
[----:B------:R-:W-:Y:S02]  /*05e0*/  MOV R2, RZ ;  /* 0x000000ff00027202 */ /* 0x000fe40000000f00 */
[----:B------:R-:W-:Y:S02]  /*05f0*/  @!P1 LEA.HI.X R11, R4, R11, R5, 0x2, P3 ;  /* 0x0000000b040b9211 */ /* 0x000fe400018f1405 */
[----:B------:R-:W-:Y:S02]  /*0600*/  CS2R R4, SRZ ;  /* 0x0000000000047805 */ /* 0x000fe4000001ff00 */
[----:B------:R-:W2:Y:S04]  /*0610*/  @P0 LDG.E.64 R2, desc[UR8][R8.64] ;  /* 0x0000000808020981 */ /* 0x000ea8000c1e1b00 */
[----:B------:R-:W3:Y:S01]  /*0620*/  @!P1 LDG.E.64 R4, desc[UR8][R10.64] ;  /* 0x000000080a049981 */ /* 0x000ee2000c1e1b00 */
[----:B------:R-:W-:Y:S01]  /*0630*/  ISETP.NE.AND P2, PT, R6, RZ, PT ;  /* 0x000000ff0600720c */ /* 0x000fe20003f45270 */
[----:B------:R-:W-:Y:S01]  /*0640*/  BSSY B0, `(.L_x_2839) ;  /* 0x0000050000007945 */ /* 0x000fe20003800000 */
[----:B------:R-:W0:Y:S02]  /*0650*/  S2R R12, SR_LANEID ;  /* 0x00000000000c7919 */ /* 0x000e240000000000 */
[----:B0-----:R-:W-:-:S02]  /*0660*/  ISETP.GT.AND P1, PT, R12, 0x1e, PT ;  /* 0x0000001e0c00780c */ /* 0x001fc40003f24270 */
[----:B------:R-:W-:Y:S01]  /*0670*/  ISETP.NE.AND P3, PT, R12, RZ, PT ;  /* 0x000000ff0c00720c */ /* 0x000fe20003f65270 */
[----:B--2---:R-:W-:Y:S01]  /*0680*/  FMUL.FTZ R15, R3, R3 ;  /* 0x00000003030f7220 */ /* 0x004fe20000410000 */
[C---:B------:R-:W-:Y:S01]  /*0690*/  FADD.FTZ R13, R2.reuse, R3 ;  /* 0x00000003020d7221 */ /* 0x040fe20000010000 */
[----:B---3--:R-:W-:Y:S02]  /*06a0*/  FMUL.FTZ R17, R5, R5 ;  /* 0x0000000505117220 */ /* 0x008fe40000410000 */
[----:B------:R-:W-:Y:S01]  /*06b0*/  FFMA.FTZ R15, R2, R2, R15 ;  /* 0x00000002020f7223 */ /* 0x000fe2000001000f */
[C---:B------:R-:W-:Y:S01]  /*06c0*/  FADD.FTZ R14, R4.reuse, R5 ;  /* 0x00000005040e7221 */ /* 0x040fe20000010000 */
[----:B------:R-:W-:Y:S01]  /*06d0*/  FADD.FTZ R13, RZ, R13 ;  /* 0x0000000dff0d7221 */ /* 0x000fe20000010000 */
[----:B------:R-:W-:Y:S01]  /*06e0*/  FFMA.FTZ R16, R4, R4, R17 ;  /* 0x0000000404107223 */ /* 0x000fe20000010011 */
[----:B------:R-:W-:Y:S02]  /*06f0*/  FADD.FTZ R15, RZ, R15 ;  /* 0x0000000fff0f7221 */ /* 0x000fe40000010000 */
[----:B------:R-:W-:-:S02]  /*0700*/  FADD.FTZ R8, R13, R14 ;  /* 0x0000000e0d087221 */ /* 0x000fc40000010000 */
        /* <DEDUP_REMOVED lines=67> */
.L_x_2840:
[----:B------:R-:W-:Y:S05]  /*0b40*/  BSYNC B0 ;  /* 0x0000000000007941 */ /* 0x000fea0003800000 */
.L_x_2839:
        /* <DEDUP_REMOVED lines=30> */
.L_x_2843:
[----:B-1----:R-:W2:Y:S04]  /*0d30*/  LDG.E.STRONG.GPU R12, desc[UR8][R10.64] ;  /* 0x000000080a0c7981 */ /* 0x002ea8000c1ef900 */
[----:B--2---:R-:W-:Y:S01]  /*0d40*/  CCTL.IVALL ;  /* 0x00000000ff00798f */ /* 0x004fe20002000000 */
[----:B------:R-:W-:Y:S05]  /*0d50*/  YIELD ;  /* 0x0000000000007946 */ /* 0x000fea0003800000 */
[----:B------:R-:W-:-:S13]  /*0d60*/  ISETP.NE.AND P1, PT, R12, R19, PT ;  /* 0x000000130c00720c */ /* 0x000fda0003f25270 */
[----:B------:R-:W-:Y:S05]  /*0d70*/  @P1 BRA `(.L_x_2843) ;  /* 0xfffffffc00ec1947 */ /* 0x000fea000383ffff */
.L_x_2842:
        /* <DEDUP_REMOVED lines=11> */
.L_x_2845:
        /* <DEDUP_REMOVED lines=63> */
.L_x_2844:
        /* <DEDUP_REMOVED lines=19> */
.L_x_2847:
[----:B------:R-:W-:Y:S05]  /*1350*/  BSYNC B0 ;  /* 0x0000000000007941 */ /* 0x000fea0003800000 */
.L_x_2846:
        /* <DEDUP_REMOVED lines=11> */
[----:B------:R-:W3:Y:S01]  /*1410*/  @!P1 LDC R18, c[0x0][0x10] ;  /* 0x00000400ff129b82 */ /* 0x000ee20000000800 */
[----:B------:R-:W-:-:S07]  /*1420*/  @!P1 LOP3.LUT R23, R7, 0x1, RZ, 0xc0, !PT ;  /* 0x0000000107179812 */ /* 0x000fce00078ec0ff */
[----:B------:R-:W4:Y:S01]  /*1430*/  @!P3 LDC.64 R12, c[0x0][0x248] ;  /* 0x00009200ff0cbb82 */ /* 0x000f220000000a00 */
[----:B-1----:R-:W-:-:S07]  /*1440*/  @!P3 IMAD R15, R10, R19, R15 ;  /* 0x000000130a0fb224 */ /* 0x002fce00078e020f */
[----:B------:R-:W1:Y:S01]  /*1450*/  @!P1 LDC.64 R10, c[0x0][0x248] ;  /* 0x00009200ff0a9b82 */ /* 0x000e620000000a00 */
[----:B------:R-:W-:Y:S02]  /*1460*/  @!P3 IMAD R19, R19, R28, RZ ;  /* 0x0000001c1313b224 */ /* 0x000fe400078e02ff */
[----:B---3--:R-:W-:Y:S02]  /*1470*/  @!P1 IMAD R23, R18, R23, RZ ;  /* 0x0000001712179224 */ /* 0x008fe400078e02ff */
[-C--:B------:R-:W-:Y:S02]  /*1480*/  @!P3 IMAD R19, R19, R16.reuse, RZ ;  /* 0x000000101313b224 */ /* 0x080fe400078e02ff */
[----:B------:R-:W-:Y:S02]  /*1490*/  @!P1 IMAD R23, R23, R16, RZ ;  /* 0x0000001017179224 */ /* 0x000fe400078e02ff */
[----:B--2---:R-:W-:Y:S01]  /*14a0*/  @!P1 IMAD R17, R17, R18, R14 ;  /* 0x0000001211119224 */ /* 0x004fe200078e020e */
[----:B------:R-:W-:-:S02]  /*14b0*/  @!P3 SHF.L.U32 R19, R19, 0x1, RZ ;  /* 0x000000011313b819 */ /* 0x000fc400000006ff */
[----:B------:R-:W-:-:S03]  /*14c0*/  @!P1 SHF.L.U32 R23, R23, 0x1, RZ ;  /* 0x0000000117179819 */ /* 0x000fc600000006ff */
[----:B----4-:R-:W-:-:S04]  /*14d0*/  @!P3 IMAD.WIDE R12, R19, 0x4, R12 ;  /* 0x00000004130cb825 */ /* 0x010fc800078e020c */
[----:B------:R-:W-:-:S04]  /*14e0*/  @!P3 IMAD.WIDE.U32 R12, R15, 0x8, R12 ;  /* 0x000000080f0cb825 */ /* 0x000fc800078e000c */
[----:B-1----:R-:W-:Y:S02]  /*14f0*/  @!P1 IMAD.WIDE R10, R23, 0x4, R10 ;  /* 0x00000004170a9825 */ /* 0x002fe400078e020a */
[----:B------:R-:W0:Y:S02]  /*1500*/  @!P3 LDG.E.64 R12, desc[UR8][R12.64] ;  /* 0x000000080c0cb981 */ /* 0x000e24000c1e1b00 */
[----:B------:R-:W-:-:S06]  /*1510*/  @!P1 IMAD.WIDE.U32 R10, R17, 0x8, R10 ;  /* 0x00000008110a9825 */ /* 0x000fcc00078e000a */
[----:B------:R-:W2:Y:S01]  /*1520*/  @!P1 LDG.E.64 R10, desc[UR8][R10.64] ;  /* 0x000000080a0a9981 */ /* 0x000ea2000c1e1b00 */
[----:B0-----:R-:W-:Y:S01]  /*1530*/  @!P3 FADD.FTZ R8, R8, R12 ;  /* 0x0000000c0808b221 */ /* 0x001fe20000010000 */
[----:B------:R-:W-:-:S03]  /*1540*/  @!P3 FADD.FTZ R9, R9, R13 ;  /* 0x0000000d0909b221 */ /* 0x000fc60000010000 */
[----:B--2---:R-:W-:Y:S01]  /*1550*/  @!P1 FADD.FTZ R8, R8, R10 ;  /* 0x0000000a08089221 */ /* 0x004fe20000010000 */
[----:B------:R-:W-:-:S07]  /*1560*/  @!P1 FADD.FTZ R9, R9, R11 ;  /* 0x0000000b09099221 */ /* 0x000fce0000010000 */
.L_x_2841:
[----:B------:R-:W-:Y:S01]  /*1570*/  ULDC.64 UR12, c[0x0][0x218] ;  /* 0x00008600000c7ab9 */ /* 0x000fe20000000a00 */
[C---:B------:R-:W-:Y:S01]  /*1580*/  LOP3.LUT P1, RZ, R6.reuse, UR7, RZ, 0xfc, !PT ;  /* 0x0000000706ff7c12 */ /* 0x040fe2000f82fcff */
[----:B------:R-:W2:Y:S01]  /*1590*/  S2UR UR6, SR_CgaCtaId ;  /* 0x00000000000679c3 */ /* 0x000ea20000008800 */
[----:B------:R-:W-:Y:S01]  /*15a0*/  ISETP.EQ.U32.AND P3, PT, RZ, UR12, PT ;  /* 0x0000000cff007c0c */ /* 0x000fe2000bf62070 */
[----:B------:R-:W-:Y:S01]  /*15b0*/  IMAD.WIDE.U32 R10, R6, -0x77777777, RZ ;  /* 0x88888889060a7825 */ /* 0x000fe200078e00ff */
[----:B------:R-:W-:Y:S02]  /*15c0*/  UMOV UR5, 0x400 ;  /* 0x0000040000057882 */ /* 0x000fe40000000000 */
[----:B------:R-:W-:Y:S02]  /*15d0*/  ISETP.EQ.OR.EX P1, PT, RZ, UR13, P1, P3 ;  /* 0x0000000dff007c0c */ /* 0x000fe40008f22730 */
[----:B------:R-:W-:Y:S01]  /*15e0*/  SHF.R.U32.HI R11, RZ, 0x3, R11 ;  /* 0x00000003ff0b7819 */ /* 0x000fe2000001160b */
[----:B-1----:R-:W1:Y:S04]  /*15f0*/  LDC.64 R12, c[0x0][0x228] ;  /* 0x00008a00ff0c7b82 */ /* 0x002e680000000a00 */
[----:B------:R-:W-:-:S04]  /*1600*/  IMAD R11, R11, -0xf, R6 ;  /* 0xfffffff10b0b7824 */ /* 0x000fc800078e0206 */
[----:B------:R-:W3:Y:S01]  /*1610*/  LDC.64 R14, c[0x0][0x230] ;  /* 0x00008c00ff0e7b82 */ /* 0x000ee20000000a00 */
[----:B------:R-:W-:-:S04]  /*1620*/  SHF.L.U32 R11, R11, 0x1, RZ ;  /* 0x000000010b0b7819 */ /* 0x000fc800000006ff */
[----:B------:R-:W-:-:S03]  /*1630*/  IADD3 R19, R11, R0, RZ ;  /* 0x000000000b137210 */ /* 0x000fc60007ffe0ff */
        /* <DEDUP_REMOVED lines=9> */
[----:B------:R-:W-:Y:S01]  /*16d0*/  @!P1 STG.E.64 desc[UR8][R16.64], R10 ;  /* 0x0000000a10009986 */ /* 0x000fe2000c101b08 */
[----:B------:R-:W-:Y:S06]  /*16e0*/  BAR.SYNC.DEFER_BLOCKING 0x0 ;  /* 0x0000000000007b1d */ /* 0x000fec0000010000 */
[----:B------:R-:W2:Y:S04]  /*16f0*/  LDG.E.64 R12, desc[UR8][R12.64] ;  /* 0x000000080c0c7981 */ /* 0x000ea8000c1e1b00 */
[----:B------:R-:W2:Y:S04]  /*1700*/  LDG.E.64 R14, desc[UR8][R14.64] ;  /* 0x000000080e0e7981 */ /* 0x000ea8000c1e1b00 */
[----:B------:R-:W1:Y:S02]  /*1710*/  LDS.64 R18, [UR5+0x90] ;  /* 0x00009005ff127984 */ /* 0x000e640008000a00 */
[----:B-1----:R-:W-:-:S04]  /*1720*/  FMUL.FTZ R18, R18, UR6 ;  /* 0x0000000612127c20 */ /* 0x002fc80008410000 */
[C---:B------:R-:W-:Y:S01]  /*1730*/  FMUL.FTZ R0, R18.reuse, R18 ;  /* 0x0000001212007220 */ /* 0x040fe20000410000 */
[C---:B0-----:R-:W-:Y:S01]  /*1740*/  FADD.FTZ R9, -R18.reuse, R2 ;  /* 0x0000000212097221 */ /* 0x041fe20000010100 */
[C---:B------:R-:W-:Y:S01]  /*1750*/  FADD.FTZ R3, -R18.reuse, R3 ;  /* 0x0000000312037221 */ /* 0x040fe20000010100 */
[C---:B------:R-:W-:Y:S01]  /*1760*/  FADD.FTZ R11, -R18.reuse, R4 ;  /* 0x00000004120b7221 */ /* 0x040fe20000010100 */
[----:B------:R-:W-:Y:S01]  /*1770*/  FFMA.FTZ R0, R19, UR6, -R0 ;  /* 0x0000000613007c23 */ /* 0x000fe20008010800 */
[----:B------:R-:W-:-:S04]  /*1780*/  FADD.FTZ R5, -R18, R5 ;  /* 0x0000000512057221 */ /* 0x000fc80000010100 */
[----:B------:R-:W-:-:S13]  /*1790*/  FSETP.GTU.FTZ.AND P1, PT, R0, RZ, PT ;  /* 0x000000ff0000720b */ /* 0x000fda0003f3c000 */
[----:B------:R-:W0:Y:S02]  /*17a0*/  @P1 LDC R19, c[0x0][0x238] ;  /* 0x00008e00ff131b82 */ /* 0x000e240000000800 */
[----:B0-----:R-:W-:Y:S01]  /*17b0*/  @P1 FADD.FTZ R8, R0, R19 ;  /* 0x0000001300081221 */ /* 0x001fe20000010000 */
[----:B------:R-:W-:-:S06]  /*17c0*/  MOV R0, 0x3f800000 ;  /* 0x3f80000000007802 */ /* 0x000fcc0000000f00 */
        /* <DEDUP_REMOVED lines=22> */
.L_x_2848:
[----:B------:R-:W-:Y:S04]  /*1930*/  BSSY B0, `(.L_x_2849) ;  /* 0x000000e000007945 */ /* 0x000fe80003800000 */
[----:B------:R-:W-:Y:S05]  /*1940*/  @!P0 BRA `(.L_x_2850) ;  /* 0x0000000000308947 */ /* 0x000fea0003800000 */
[----:B------:R-:W-:Y:S01]  /*1950*/  SHF.R.S32.HI R10, RZ, 0x1f, R21 ;  /* 0x0000001fff0a7819 */ /* 0x000fe20000011415 */
        /* <DEDUP_REMOVED lines=8> */
[----:B------:R-:W-:-:S04]  /*19e0*/  IADD3 R11, R9, R11, RZ ;  /* 0x0000000b090b7210 */ /* 0x000fc80007ffe0ff */
[----:B------:R-:W-:-:S05]  /*19f0*/  LEA.HI.X R11, R8, UR13, R11, 0x2, P2 ;  /* 0x0000000d080b7c11 */ /* 0x000fca00090f140b */
[----:B------:R0:W-:Y:S02]  /*1a00*/  STG.E.64 desc[UR8][R10.64], R4 ;  /* 0x000000040a007986 */ /* 0x0001e4000c101b08 */
.L_x_2850:
[----:B------:R-:W-:Y:S05]  /*1a10*/  BSYNC B0 ;  /* 0x0000000000007941 */ /* 0x000fea0003800000 */
.L_x_2849:
        /* <DEDUP_REMOVED lines=11> */
.L_x_2851:
        /* <DEDUP_REMOVED lines=17> */
.L_x_2853:
[----:B------:R-:W-:Y:S05]  /*1be0*/  BSYNC B0 ;  /* 0x0000000000007941 */ /* 0x000fea0003800000 */
.L_x_2852:
[----:B0-----:R-:W0:Y:S01]  /*1bf0*/  LDC R3, c[0x0][0x10] ;  /* 0x00000400ff037b82 */ /* 0x001e220000000800 */
[----:B------:R-:W-:Y:S02]  /*1c00*/  IADD3 R7, R7, 0x1, RZ ;  /* 0x0000000107077810 */ /* 0x000fe40007ffe0ff */
[----:B0-----:R-:W-:-:S04]  /*1c10*/  IADD3 R22, R3, R22, RZ ;  /* 0x0000001603167210 */ /* 0x001fc80007ffe0ff */
[----:B------:R-:W-:-:S13]  /*1c20*/  ISETP.GE.AND P1, PT, R22, UR4, PT ;  /* 0x0000000416007c0c */ /* 0x000fda000bf26270 */
[----:B------:R-:W-:Y:S05]  /*1c30*/  @!P1 BRA `(.L_x_2854) ;  /* 0xffffffe400609947 */ /* 0x000fea000383ffff */
[----:B------:R-:W-:Y:S05]  /*1c40*/  EXIT ;  /* 0x000000000000794d */ /* 0x000fea0003800000 */
.L_x_2855:
        /* <DEDUP_REMOVED lines=11> */
.L_x_3311:


//--------------------- .text._Z35group_norm_nhwc_fwd_one_pass_kernelI11Fp32IOFp32WLi128ELi30ELi480EEv26Group_norm_nhwc_fwd_params --------------------------
	.section	.text._Z35group_norm_nhwc_fwd_one_pass_kernelI11Fp32IOFp32WLi128ELi30ELi480EEv26Group_norm_nhwc_fwd_params,"ax",@progbits
	.align	128
        .global         _Z35group_norm_nhwc_fwd_one_pass_kernelI11Fp32IOFp32WLi128ELi30ELi480EEv26Group_norm_nhwc_fwd_params
        .type           _Z35group_norm_nhwc_fwd_one_pass_kernelI11Fp32IOFp32WLi128ELi30ELi480EEv26Group_norm_nhwc_fwd_params,@function
        .size           _Z35group_norm_nhwc_fwd_one_pass_kernelI11Fp32IOFp32WLi128ELi30ELi480EEv26Group_norm_nhwc_fwd_params,(.L_x_3312 - _Z35group_norm_nhwc_fwd_one_pass_kernelI11Fp32IOFp32WLi128ELi30ELi480EEv26Group_norm_nhwc_fwd_params)
        .other          _Z35group_norm_nhwc_fwd_one_pass_kernelI11Fp32IOFp32WLi128ELi30ELi480EEv26Group_norm_nhwc_fwd_params,@"STO_CUDA_ENTRY STV_DEFAULT"
_Z35group_norm_nhwc_fwd_one_pass_kernelI11Fp32IOFp32WLi128ELi30ELi480EEv26Group_norm_nhwc_fwd_params:
.text._Z35group_norm_nhwc_fwd_one_pass_kernelI11Fp32IOFp32WLi128ELi30ELi480EEv26Group_norm_nhwc_fwd_params:
        /* <DEDUP_REMOVED lines=19> */
[----:B------:R-:W-:-:S03]  /*0130*/  ULDC.64 UR8, c[0x0][0x208] ;  /* 0x0000820000087ab9 */ /* 0x000fc60000000a00 */
[----:B------:R-:W-:-:S13]  /*0140*/  ISETP.LT.U32.AND P0, PT, R2, 0x1e0, !P0 ;  /* 0x000001e00200780c */ /* 0x000fda0004701070 */
.L_x_2877:
[----:B0-----:R-:W0:Y:S01]  /*0150*/  LDC R11, c[0x0][0x288] ;  /* 0x0000a200ff0b7b82 */ /* 0x001e220000000800 */
[----:B------:R-:W-:Y:S01]  /*0160*/  IADD3 R25, R31, 0x40, RZ ;  /* 0x000000401f197810 */ /* 0x000fe20007ffe0ff */
[----:B------:R-:W-:Y:S01]  /*0170*/  ULDC.64 UR10, c[0x0][0x278] ;  /* 0x00009e00000a7ab9 */ /* 0x000fe20000000a00 */
[----:B------:R-:W-:Y:S02]  /*0180*/  SHF.R.S32.HI R29, RZ, 0x1f, R30 ;  /* 0x0000001fff1d7819 */ /* 0x000fe4000001141e */
[----:B------:R-:W-:-:S03]  /*0190*/  SHF.R.S32.HI R21, RZ, 0x1f, R25 ;  /* 0x0000001fff157819 */ /* 0x000fc60000011419 */
[----:B------:R-:W1:Y:S01]  /*01a0*/  @P0 LDC.64 R16, c[0x0][0x220] ;  /* 0x00008800ff100b82 */ /* 0x000e620000000a00 */
[----:B0-----:R-:W-:Y:S02]  /*01b0*/  IABS R7, R11 ;  /* 0x0000000b00077213 */ /* 0x001fe40000000000 */
[----:B------:R-:W-:Y:S02]  /*01c0*/  ISETP.NE.AND P3, PT, R11, RZ, PT ;  /* 0x000000ff0b00720c */ /* 0x000fe40003f65270 */
        /* <DEDUP_REMOVED lines=9> */
[----:B------:R-:W-:-:S04]  /*0260*/  LOP3.LUT R4, R32, R11, RZ, 0x3c, !PT ;  /* 0x0000000b20047212 */ /* 0x000fc800078e3cff */
        /* <DEDUP_REMOVED lines=8> */
[----:B------:R-:W-:Y:S02]  /*02f0*/  ISETP.GE.U32.AND P2, PT, R30, UR10, PT ;  /* 0x0000000a1e007c0c */ /* 0x000fe4000bf46070 */
[----:B------:R-:W-:Y:S02]  /*0300*/  IADD3 R6, R31, 0x60, RZ ;  /* 0x000000601f067810 */ /* 0x000fe40007ffe0ff */
[----:B------:R-:W-:-:S04]  /*0310*/  ISETP.GE.AND.EX P2, PT, R29, UR11, PT, P2 ;  /* 0x0000000b1d007c0c */ /* 0x000fc8000bf46320 */
[----:B------:R-:W-:-:S03]  /*0320*/  ISETP.GT.U32.OR P2, PT, R2, 0x1df, P2 ;  /* 0x000001df0200780c */ /* 0x000fc60001744470 */
[----:B------:R-:W-:Y:S02]  /*0330*/  @P1 IADD3 R5, R5, 0x1, RZ ;  /* 0x0000000105051810 */ /* 0x000fe40007ffe0ff */
[----:B------:R-:W-:Y:S02]  /*0340*/  ISETP.GE.U32.AND P1, PT, R25, UR10, PT ;  /* 0x0000000a19007c0c */ /* 0x000fe4000bf26070 */
[----:B------:R-:W-:Y:S01]  /*0350*/  MOV R9, R5 ;  /* 0x0000000500097202 */ /* 0x000fe20000000f00 */
[C---:B------:R-:W-:Y:S01]  /*0360*/  IMAD.WIDE.U32 R4, R2.reuse, -0x77777777, RZ ;  /* 0x8888888902047825 */ /* 0x040fe200078e00ff */
[----:B------:R-:W-:Y:S02]  /*0370*/  ISETP.GE.AND.EX P1, PT, R21, UR11, PT, P1 ;  /* 0x0000000b15007c0c */ /* 0x000fe4000bf26310 */
[----:B------:R-:W-:Y:S02]  /*0380*/  @!P4 IADD3 R9, -R9, RZ, RZ ;  /* 0x000000ff0909c210 */ /* 0x000fe40007ffe1ff */
[----:B------:R-:W-:Y:S01]  /*0390*/  ISETP.GT.U32.OR P1, PT, R2, 0x1df, P1 ;  /* 0x000001df0200780c */ /* 0x000fe20000f24470 */
[----:B------:R-:W0:Y:S01]  /*03a0*/  @!P2 LDC.64 R12, c[0x0][0x270] ;  /* 0x00009c00ff0cab82 */ /* 0x000e220000000a00 */
[----:B------:R-:W-:-:S02]  /*03b0*/  @!P3 LOP3.LUT R9, RZ, R11, RZ, 0x33, !PT ;  /* 0x0000000bff09b212 */ /* 0x000fc400078e33ff */
[----:B------:R-:W-:Y:S02]  /*03c0*/  SHF.R.U32.HI R5, RZ, 0x3, R5 ;  /* 0x00000003ff057819 */ /* 0x000fe40000011605 */
[----:B------:R-:W-:Y:S02]  /*03d0*/  IADD3 R7, -R9, RZ, RZ ;  /* 0x000000ff09077210 */ /* 0x000fe40007ffe1ff */
[----:B------:R-:W-:Y:S01]  /*03e0*/  ISETP.GE.U32.AND P3, PT, R6, UR10, PT ;  /* 0x0000000a06007c0c */ /* 0x000fe2000bf66070 */
[----:B------:R-:W-:Y:S02]  /*03f0*/  IMAD R8, R5, -0xf, R2 ;  /* 0xfffffff105087824 */ /* 0x000fe400078e0202 */
[----:B------:R-:W2:Y:S01]  /*0400*/  @P0 LDC.64 R4, c[0x0][0x270] ;  /* 0x00009c00ff040b82 */ /* 0x000ea20000000a00 */
[----:B------:R-:W-:Y:S01]  /*0410*/  IMAD R28, R11, R7, R32 ;  /* 0x000000070b1c7224 */ /* 0x000fe200078e0220 */
[----:B------:R-:W-:Y:S02]  /*0420*/  SHF.R.S32.HI R7, RZ, 0x1f, R6 ;  /* 0x0000001fff077819 */ /* 0x000fe40000011406 */
[----:B------:R-:W-:Y:S01]  /*0430*/  SHF.L.U32 R35, R8, 0x1, RZ ;  /* 0x0000000108237819 */ /* 0x000fe200000006ff */
[----:B------:R-:W-:Y:S01]  /*0440*/  IMAD R28, R28, 0x1e, RZ ;  /* 0x0000001e1c1c7824 */ /* 0x000fe200078e02ff */
[----:B------:R-:W-:-:S02]  /*0450*/  SHF.R.S32.HI R8, RZ, 0x1f, R9 ;  /* 0x0000001fff087819 */ /* 0x000fc40000011409 */
[----:B------:R-:W3:Y:S01]  /*0460*/  @!P1 LDC.64 R18, c[0x0][0x270] ;  /* 0x00009c00ff129b82 */ /* 0x000ee20000000a00 */
[----:B------:R-:W-:Y:S02]  /*0470*/  SHF.R.S32.HI R11, RZ, 0x1f, R35 ;  /* 0x0000001fff0b7819 */ /* 0x000fe40000011423 */
[----:B------:R-:W-:Y:S02]  /*0480*/  IADD3 R34, P4, R35, R28, RZ ;  /* 0x0000001c23227210 */ /* 0x000fe40007f9e0ff */
[----:B------:R-:W-:Y:S01]  /*0490*/  ISETP.GE.AND.EX P3, PT, R7, UR11, PT, P3 ;  /* 0x0000000b07007c0c */ /* 0x000fe2000bf66330 */
[----:B------:R-:W-:Y:S01]  /*04a0*/  ULDC.64 UR10, c[0x0][0x280] ;  /* 0x0000a000000a7ab9 */ /* 0x000fe20000000a00 */
[----:B------:R-:W-:Y:S01]  /*04b0*/  LEA.HI.X.SX32 R35, R28, R11, 0x1, P4 ;  /* 0x0000000b1c237211 */ /* 0x000fe200020f0eff */
[----:B------:R-:W-:Y:S01]  /*04c0*/  IMAD R8, R8, UR10, RZ ;  /* 0x0000000a08087c24 */ /* 0x000fe2000f8e02ff */
[----:B------:R-:W-:Y:S01]  /*04d0*/  ISETP.GT.U32.OR P3, PT, R2, 0x1df, P3 ;  /* 0x000001df0200780c */ /* 0x000fe20001f64470 */
[----:B------:R-:W4:Y:S01]  /*04e0*/  @!P2 LDC.64 R10, c[0x0][0x220] ;  /* 0x00008800ff0aab82 */ /* 0x000f220000000a00 */
[----:B0-----:R-:W-:-:S02]  /*04f0*/  @!P2 IMAD R22, R29, R12, RZ ;  /* 0x0000000c1d16a224 */ /* 0x001fc400078e02ff */
[C---:B------:R-:W-:Y:S02]  /*0500*/  IMAD R37, R9.reuse, UR11, R8 ;  /* 0x0000000b09257c24 */ /* 0x040fe4000f8e0208 */
[----:B------:R-:W-:-:S03]  /*0510*/  IMAD.WIDE.U32 R34, R9, UR10, R34 ;  /* 0x0000000a09227c25 */ /* 0x000fc6000f8e0022 */
[----:B------:R-:W0:Y:S01]  /*0520*/  @!P1 LDC.64 R8, c[0x0][0x220] ;  /* 0x00008800ff089b82 */ /* 0x000e220000000a00 */
[----:B--2---:R-:W-:Y:S01]  /*0530*/  @P0 IMAD R20, R3, R4, RZ ;  /* 0x0000000403140224 */ /* 0x004fe200078e02ff */
[----:B------:R-:W-:Y:S02]  /*0540*/  IADD3 R37, R35, R37, RZ ;  /* 0x0000002523257210 */ /* 0x000fe40007ffe0ff */
[----:B------:R-:W-:Y:S01]  /*0550*/  @P0 MOV R36, R34 ;  /* 0x0000002200240202 */ /* 0x000fe20000000f00 */
[----:B------:R-:W-:Y:S01]  /*0560*/  @P0 IMAD R27, R31, R5, R20 ;  /* 0x000000051f1b0224 */ /* 0x000fe200078e0214 */
[----:B------:R-:W-:Y:S01]  /*0570*/  @!P1 MOV R5, R37 ;  /* 0x0000002500059202 */ /* 0x000fe20000000f00 */
[----:B---3--:R-:W-:Y:S01]  /*0580*/  @!P1 IMAD R24, R21, R18, RZ ;  /* 0x0000001215189224 */ /* 0x008fe200078e02ff */
[----:B------:R-:W2:Y:S01]  /*0590*/  @!P3 LDC.64 R14, c[0x0][0x270] ;  /* 0x00009c00ff0ebb82 */ /* 0x000ea20000000a00 */
[----:B------:R-:W-:Y:S01]  /*05a0*/  @P0 IMAD.WIDE.U32 R20, R31, R4, R36 ;  /* 0x000000041f140225 */ /* 0x000fe200078e0024 */
[----:B------:R-:W-:-:S03]  /*05b0*/  @!P1 MOV R4, R34 ;  /* 0x0000002200049202 */ /* 0x000fc60000000f00 */
[C---:B------:R-:W-:Y:S01]  /*05c0*/  @!P1 IMAD R23, R25.reuse, R19, R24 ;  /* 0x0000001319179224 */ /* 0x040fe200078e0218 */
[----:B------:R-:W-:Y:S01]  /*05d0*/  @!P2 MOV R19, R37 ;  /* 0x000000250013a202 */ /* 0x000fe20000000f00 */
[----:B------:R-:W-:Y:S01]  /*05e0*/  @!P1 IMAD.WIDE.U32 R4, R25, R18, R4 ;  /* 0x0000001219049225 */ /* 0x000fe200078e0004 */
[----:B------:R-:W-:Y:S02]  /*05f0*/  @!P2 MOV R18, R34 ;  /* 0x000000220012a202 */ /* 0x000fe40000000f00 */
[----:B------:R-:W-:Y:S01]  /*0600*/  @P0 IADD3 R27, R21, R27, RZ ;  /* 0x0000001b151b0210 */ /* 0x000fe20007ffe0ff */
[----:B------:R-:W-:Y:S01]  /*0610*/  @!P2 IMAD R25, R30, R13, R22 ;  /* 0x0000000d1e19a224 */ /* 0x000fe200078e0216 */
[----:B-1----:R-:W-:Y:S01]  /*0620*/  @P0 LEA R16, P4, R20, R16, 0x2 ;  /* 0x0000001014100211 */ /* 0x002fe200078810ff */
[----:B------:R-:W-:Y:S01]  /*0630*/  @!P2 IMAD.WIDE.U32 R18, R30, R12, R18 ;  /* 0x0000000c1e12a225 */ /* 0x000fe200078e0012 */
[----:B------:R-:W-:Y:S01]  /*0640*/  @!P1 IADD3 R23, R5, R23, RZ ;  /* 0x0000001705179210 */ /* 0x000fe20007ffe0ff */
[----:B------:R-:W1:Y:S01]  /*0650*/  @!P3 LDC.64 R12, c[0x0][0x220] ;  /* 0x00008800ff0cbb82 */ /* 0x000e620000000a00 */
[----:B------:R-:W-:-:S02]  /*0660*/  @P0 LEA.HI.X R17, R20, R17, R27, 0x2, P4 ;  /* 0x0000001114110211 */ /* 0x000fc400020f141b */
[----:B------:R-:W-:Y:S02]  /*0670*/  @!P2 IADD3 R25, R19, R25, RZ ;  /* 0x000000191319a210 */ /* 0x000fe40007ffe0ff */
[----:B----4-:R-:W-:Y:S02]  /*0680*/  @!P2 LEA R10, P4, R18, R10, 0x2 ;  /* 0x0000000a120aa211 */ /* 0x010fe400078810ff */
[----:B0-----:R-:W-:Y:S02]  /*0690*/  @!P1 LEA R8, P5, R4, R8, 0x2 ;  /* 0x0000000804089211 */ /* 0x001fe400078a10ff */
[----:B------:R-:W-:Y:S01]  /*06a0*/  @!P2 LEA.HI.X R11, R18, R11, R25, 0x2, P4 ;  /* 0x0000000b120ba211 */ /* 0x000fe200020f1419 */
[----:B--2---:R-:W-:Y:S01]  /*06b0*/  @!P3 IMAD R7, R7, R14, RZ ;  /* 0x0000000e0707b224 */ /* 0x004fe200078e02ff */
[----:B------:R-:W-:Y:S02]  /*06c0*/  @!P3 MOV R18, R34 ;  /* 0x000000220012b202 */ /* 0x000fe40000000f00 */
[----:B------:R-:W-:Y:S01]  /*06d0*/  @!P3 MOV R19, R37 ;  /* 0x000000250013b202 */ /* 0x000fe20000000f00 */
[----:B------:R-:W-:Y:S01]  /*06e0*/  @!P3 IMAD R21, R6, R15, R7 ;  /* 0x0000000f0615b224 */ /* 0x000fe200078e0207 */
[----:B------:R-:W-:-:S02]  /*06f0*/  @!P1 LEA.HI.X R9, R4, R9, R23, 0x2, P5 ;  /* 0x0000000904099211 */ /* 0x000fc400028f1417 */
[----:B------:R-:W-:Y:S01]  /*0700*/  MOV R5, RZ ;  /* 0x000000ff00057202 */ /* 0x000fe20000000f00 */
[----:B------:R-:W-:Y:S01]  /*0710*/  @!P3 IMAD.WIDE.U32 R14, R6, R14, R18 ;  /* 0x0000000e060eb225 */ /* 0x000fe200078e0012 */
[----:B------:R-:W-:Y:S02]  /*0720*/  MOV R4, RZ ;  /* 0x000000ff00047202 */ /* 0x000fe40000000f00 */
[----:B------:R-:W-:Y:S02]  /*0730*/  CS2R R6, SRZ ;  /* 0x0000000000067805 */ /* 0x000fe4000001ff00 */
[----:B------:R-:W-:Y:S02]  /*0740*/  CS2R R24, SRZ ;  /* 0x0000000000187805 */ /* 0x000fe4000001ff00 */
[----:B------:R-:W2:Y:S01]  /*0750*/  @P0 LDG.E.64 R4, desc[UR8][R16.64] ;  /* 0x0000000810040981 */ /* 0x000ea2000c1e1b00 */
[----:B------:R-:W-:Y:S02]  /*0760*/  @!P3 IADD3 R15, R15, R21, RZ ;  /* 0x000000150f0fb210 */ /* 0x000fe40007ffe0ff */
[----:B-1----:R-:W-:Y:S01]  /*0770*/  @!P3 LEA R12, P4, R14, R12, 0x2 ;  /* 0x0000000c0e0cb211 */ /* 0x002fe200078810ff */
[----:B------:R-:W3:Y:S01]  /*0780*/  @!P2 LDG.E.64 R6, desc[UR8][R10.64] ;  /* 0x000000080a06a981 */ /* 0x000ee2000c1e1b00 */
[----:B------:R-:W-:-:S02]  /*0790*/  CS2R R26, SRZ ;  /* 0x00000000001a7805 */ /* 0x000fc4000001ff00 */
[----:B------:R-:W-:Y:S01]  /*07a0*/  @!P3 LEA.HI.X R13, R14, R13, R15, 0x2, P4 ;  /* 0x0000000d0e0db211 */ /* 0x000fe200020f140f */
[----:B------:R0:W4:Y:S04]  /*07b0*/  @!P1 LDG.E.64 R24, desc[UR8][R8.64] ;  /* 0x0000000808189981 */ /* 0x000128000c1e1b00 */
[----:B------:R-:W5:Y:S01]  /*07c0*/  @!P3 LDG.E.64 R26, desc[UR8][R12.64] ;  /* 0x000000080c1ab981 */ /* 0x000f62000c1e1b00 */
[----:B------:R-:W1:Y:S01]  /*07d0*/  S2UR UR6, SR_CgaCtaId ;  /* 0x00000000000679c3 */ /* 0x000e620000008800 */
[----:B------:R-:W-:Y:S01]  /*07e0*/  UMOV UR5, 0x400 ;  /* 0x0000040000057882 */ /* 0x000fe20000000000 */
[----:B------:R-:W-:Y:S01]  /*07f0*/  ISETP.NE.AND P2, PT, R2, RZ, PT ;  /* 0x000000ff0200720c */ /* 0x000fe20003f45270 */
[----:B------:R-:W0:Y:S01]  /*0800*/  S2R R14, SR_LANEID ;  /* 0x00000000000e7919 */ /* 0x000e220000000000 */
[----:B------:R-:W-:Y:S01]  /*0810*/  BSSY B0, `(.L_x_2856) ;  /* 0x000005e000007945 */ /* 0x000fe20003800000 */
[----:B-1----:R-:W-:Y:S01]  /*0820*/  ULEA UR5, UR6, UR5, 0x18 ;  /* 0x0000000506057291 */ /* 0x002fe2000f8ec03f */
        /* <DEDUP_REMOVED lines=9> */
[----:B------:R-:W-:Y:S01]  /*08c0*/  FADD.FTZ R17, RZ, R17 ;  /* 0x00000011ff117221 */ /* 0x000fe20000010000 */
[----:B----4-:R-:W-:Y:S01]  /*08d0*/  FMUL.FTZ R11, R25, R25 ;  /* 0x00000019190b7220 */ /* 0x010fe20000410000 */
[----:B------:R-:W-:Y:S01]  /*08e0*/  FADD.FTZ R10, R15, R10 ;  /* 0x0000000a0f0a7221 */ /* 0x000fe20000010000 */
[C---:B------:R-:W-:Y:S01]  /*08f0*/  FADD.FTZ R9, R24.reuse, R25 ;  /* 0x0000001918097221 */ /* 0x040fe20000010000 */
[----:B------:R-:W-:Y:S01]  /*0900*/  FADD.FTZ R8, R17, R8 ;  /* 0x0000000811087221 */ /* 0x000fe20000010000 */
[----:B------:R-:W-:Y:S01]  /*0910*/  FFMA.FTZ R11, R24, R24, R11 ;  /* 0x00000018180b7223 */ /* 0x000fe2000001000b */
[----:B-----5:R-:W-:Y:S01]  /*0920*/  FMUL.FTZ R13, R27, R27 ;  /* 0x0000001b1b0d7220 */ /* 0x020fe20000410000 */
[----:B------:R-:W-:Y:S01]  /*0930*/  FADD.FTZ R9, R10, R9 ;  /* 0x000000090a097221 */ /* 0x000fe20000010000 */
[----:B------:R-:W-:Y:S01]  /*0940*/  FADD.FTZ R10, R26, R27 ;  /* 0x0000001b1a0a7221 */ /* 0x000fe20000010000 */
[----:B------:R-:W-:Y:S01]  /*0950*/  FADD.FTZ R11, R8, R11 ;  /* 0x0000000b080b7221 */ /* 0x000fe20000010000 */
[----:B------:R-:W-:Y:S01]  /*0960*/  FFMA.FTZ R12, R26, R26, R13 ;  /* 0x0000001a1a0c7223 */ /* 0x000fe2000001000d */
[----:B------:R-:W-:Y:S01]  /*0970*/  SHF.R.S32.HI R13, RZ, 0x1f, R2 ;  /* 0x0000001fff0d7819 */ /* 0x000fe20000011402 */
[----:B------:R-:W-:-:S02]  /*0980*/  FADD.FTZ R8, R9, R10 ;  /* 0x0000000a09087221 */ /* 0x000fc40000010000 */
[----:B------:R-:W-:Y:S01]  /*0990*/  FADD.FTZ R9, R11, R12 ;  /* 0x0000000c0b097221 */ /* 0x000fe20000010000 */
[----:B------:R-:W-:Y:S02]  /*09a0*/  LEA.HI R13, R13, R2, RZ, 0x5 ;  /* 0x000000020d0d7211 */ /* 0x000fe400078f28ff */
[----:B------:R-:W0:Y:S02]  /*09b0*/  SHFL.DOWN PT, R11, R8, 0x1, 0x1f ;  /* 0x08201f00080b7f89 */ /* 0x000e2400000e0000 */
[----:B------:R-:W-:Y:S02]  /*09c0*/  SHF.R.S32.HI R13, RZ, 0x5, R13 ;  /* 0x00000005ff0d7819 */ /* 0x000fe4000001140d */
[----:B------:R-:W1:Y:S02]  /*09d0*/  SHFL.DOWN PT, R10, R9, 0x1, 0x1f ;  /* 0x08201f00090a7f89 */ /* 0x000e6400000e0000 */
        /* <DEDUP_REMOVED lines=32> */
[----:B0-----:R-:W0:Y:S01]  /*0be0*/  LDS.128 R12, [UR5+0x40] ;  /* 0x00004005ff0c7984 */ /* 0x001e220008000c00 */
[----:B-1----:R-:W-:Y:S01]  /*0bf0*/  FADD.FTZ R33, R8, R10 ;  /* 0x0000000a08217221 */ /* 0x002fe20000010000 */
[----:B------:R-:W-:-:S03]  /*0c00*/  FADD.FTZ R8, R9, R11 ;  /* 0x0000000b09087221 */ /* 0x000fc60000010000 */
[----:B--2---:R-:W-:Y:S01]  /*0c10*/  FADD.FTZ R33, R33, R16 ;  /* 0x0000001021217221 */ /* 0x004fe20000010000 */
[----:B------:R-:W-:Y:S02]  /*0c20*/  FADD.FTZ R16, R8, R17 ;  /* 0x0000001108107221 */ /* 0x000fe40000010000 */
[----:B------:R-:W1:Y:S01]  /*0c30*/  LDS.128 R8, [UR5+0x50] ;  /* 0x00005005ff087984 */ /* 0x000e620008000c00 */
[----:B------:R-:W-:Y:S01]  /*0c40*/  FADD.FTZ R33, R33, R18 ;  /* 0x0000001221217221 */ /* 0x000fe20000010000 */
[----:B------:R-:W-:-:S03]  /*0c50*/  FADD.FTZ R16, R16, R19 ;  /* 0x0000001310107221 */ /* 0x000fc60000010000 */
[----:B---3--:R-:W-:Y:S01]  /*0c60*/  FADD.FTZ R33, R33, R20 ;  /* 0x0000001421217221 */ /* 0x008fe20000010000 */
[----:B------:R-:W-:-:S03]  /*0c70*/  FADD.FTZ R16, R16, R21 ;  /* 0x0000001510107221 */ /* 0x000fc60000010000 */
[----:B------:R-:W-:Y:S01]  /*0c80*/  FADD.FTZ R33, R33, R22 ;  /* 0x0000001621217221 */ /* 0x000fe20000010000 */
[----:B------:R-:W-:Y:S02]  /*0c90*/  FADD.FTZ R20, R16, R23 ;  /* 0x0000001710147221 */ /* 0x000fe40000010000 */
[----:B------:R-:W2:Y:S01]  /*0ca0*/  LDS.128 R16, [UR5+0x60] ;  /* 0x00006005ff107984 */ /* 0x000ea20008000c00 */
[----:B0-----:R-:W-:Y:S01]  /*0cb0*/  FADD.FTZ R33, R33, R12 ;  /* 0x0000000c21217221 */ /* 0x001fe20000010000 */
[----:B------:R-:W-:Y:S02]  /*0cc0*/  FADD.FTZ R12, R20, R13 ;  /* 0x0000000d140c7221 */ /* 0x000fe40000010000 */
[----:B------:R-:W0:Y:S01]  /*0cd0*/  LDS.128 R20, [UR5+0x70] ;  /* 0x00007005ff147984 */ /* 0x000e220008000c00 */
[----:B------:R-:W-:Y:S01]  /*0ce0*/  FADD.FTZ R33, R33, R14 ;  /* 0x0000000e21217221 */ /* 0x000fe20000010000 */
[----:B------:R-:W-:Y:S02]  /*0cf0*/  FADD.FTZ R14, R12, R15 ;  /* 0x0000000f0c0e7221 */ /* 0x000fe40000010000 */
[----:B------:R-:W3:Y:S01]  /*0d00*/  LDS.64 R12, [UR5+0x80] ;  /* 0x00008005ff0c7984 */ /* 0x000ee20008000a00 */
        /* <DEDUP_REMOVED lines=12> */
[----:B---3--:R-:W-:Y:S01]  /*0dd0*/  FADD.FTZ R8, R33, R12 ;  /* 0x0000000c21087221 */ /* 0x008fe20000010000 */
[----:B------:R-:W-:-:S07]  /*0de0*/  FADD.FTZ R9, R14, R13 ;  /* 0x0000000d0e097221 */ /* 0x000fce0000010000 */
.L_x_2857:
[----:B------:R-:W-:Y:S05]  /*0df0*/  BSYNC B0 ;  /* 0x0000000000007941 */ /* 0x000fea0003800000 */
.L_x_2856:
        /* <DEDUP_REMOVED lines=9> */
[----:B0-----:R-:W0:Y:S02]  /*0e90*/  LDC.64 R12, c[0x0][0x248] ;  /* 0x00009200ff0c7b82 */ /* 0x001e240000000a00 */
[----:B------:R-:W-:-:S06]  /*0ea0*/  SEL R21, R21, 0xffffffff, !P1 ;  /* 0xffffffff15157807 */ /* 0x000fcc0004800000 */
[----:B------:R-:W3:Y:S01]  /*0eb0*/  LDC.64 R10, c[0x0][0x240] ;  /* 0x00009000ff0a7b82 */ /* 0x000ee20000000a00 */
[----:B-1----:R-:W-:-:S04]  /*0ec0*/  IMAD R14, R19, R16, RZ ;  /* 0x00000010130e7224 */ /* 0x002fc800078e02ff */
[----:B------:R-:W-:-:S05]  /*0ed0*/  IMAD R15, R14, R20, RZ ;  /* 0x000000140e0f7224 */ /* 0x000fca00078e02ff */
[----:B------:R-:W-:Y:S02]  /*0ee0*/  SHF.L.U32 R15, R15, 0x1, RZ ;  /* 0x000000010f0f7819 */ /* 0x000fe400000006ff */
[----:B--2---:R-:W-:-:S03]  /*0ef0*/  IADD3 R23, R14, R17, RZ ;  /* 0x000000110e177210 */ /* 0x004fc60007ffe0ff */
[----:B0-----:R-:W-:-:S04]  /*0f00*/  IMAD.WIDE R12, R15, 0x4, R12 ;  /* 0x000000040f0c7825 */ /* 0x001fc800078e020c */
[----:B------:R-:W-:-:S04]  /*0f10*/  IMAD R15, R16, UR7, R17 ;  /* 0x00000007100f7c24 */ /* 0x000fc8000f8e0211 */
[----:B------:R-:W-:-:S04]  /*0f20*/  IMAD.WIDE.U32 R14, R15, 0x8, R12 ;  /* 0x000000080f0e7825 */ /* 0x000fc800078e000c */
[----:B---3--:R-:W-:Y:S01]  /*0f30*/  IMAD.WIDE.U32 R12, R23, 0x4, R10 ;  /* 0x00000004170c7825 */ /* 0x008fe200078e000a */
        /* <DEDUP_REMOVED lines=10> */
.L_x_2860:
[----:B-1----:R-:W2:Y:S04]  /*0fe0*/  LDG.E.STRONG.GPU R12, desc[UR8][R10.64] ;  /* 0x000000080a0c7981 */ /* 0x002ea8000c1ef900 */
[----:B--2---:R-:W-:Y:S01]  /*0ff0*/  CCTL.IVALL ;  /* 0x00000000ff00798f */ /* 0x004fe20002000000 */
[----:B------:R-:W-:Y:S05]  /*1000*/  YIELD ;  /* 0x0000000000007946 */ /* 0x000fea0003800000 */
[----:B------:R-:W-:-:S13]  /*1010*/  ISETP.NE.AND P1, PT, R12, R23, PT ;  /* 0x000000170c00720c */ /* 0x000fda0003f25270 */
[----:B------:R-:W-:Y:S05]  /*1020*/  @P1 BRA `(.L_x_2860) ;  /* 0xfffffffc00ec1947 */ /* 0x000fea000383ffff */
.L_x_2859:
[----:B------:R-:W-:Y:S01]  /*1030*/  ISETP.NE.AND P1, PT, R20, RZ, PT ;  /* 0x000000ff1400720c */ /* 0x000fe20003f25270 */
[----:B------:R-:W-:Y:S05]  /*1040*/  WARPSYNC.ALL ;  /* 0x0000000000007948 */ /* 0x000fea0003800000 */
[----:B------:R-:W-:Y:S07]  /*1050*/  BAR.SYNC.DEFER_BLOCKING 0x0 ;  /* 0x0000000000007b1d */ /* 0x000fee0000010000 */
[----:B------:R-:W-:Y:S05]  /*1060*/  @!P1 BRA `(.L_x_2858) ;  /* 0x0000000400e89947 */ /* 0x000fea0003800000 */
[----:B------:R-:W-:Y:S01]  /*1070*/  IADD3 R10, R20, -0x1, RZ ;  /* 0xffffffff140a7810 */ /* 0x000fe20007ffe0ff */
[----:B-1----:R-:W-:-:S03]  /*1080*/  HFMA2.MMA R21, -RZ, RZ, 0, 0 ;  /* 0x00000000ff157435 */ /* 0x002fc600000001ff */
[----:B------:R-:W-:-:S13]  /*1090*/  ISETP.GE.U32.AND P1, PT, R10, 0x3, PT ;  /* 0x000000030a00780c */ /* 0x000fda0003f26070 */
[----:B------:R-:W-:Y:S05]  /*10a0*/  @!P1 BRA `(.L_x_2861) ;  /* 0x0000000400089947 */ /* 0x000fea0003800000 */
[----:B------:R-:W-:Y:S02]  /*10b0*/  LOP3.LUT R11, R20, 0x3, RZ, 0xc0, !PT ;  /* 0x00000003140b7812 */ /* 0x000fe400078ec0ff */
[----:B------:R-:W-:Y:S02]  /*10c0*/  MOV R21, RZ ;  /* 0x000000ff00157202 */ /* 0x000fe40000000f00 */
[----:B------:R-:W-:-:S07]  /*10d0*/  IADD3 R22, -R11, R20, RZ ;  /* 0x000000140b167210 */ /* 0x000fce0007ffe1ff */
.L_x_2862:
[C---:B------:R-:W-:Y:S02]  /*10e0*/  ISETP.EQ.OR P4, PT, R21.reuse, UR7, P2 ;  /* 0x0000000715007c0c */ /* 0x040fe40009782670 */
[C---:B------:R-:W-:Y:S02]  /*10f0*/  IADD3 R12, R21.reuse, 0x1, RZ ;  /* 0x00000001150c7810 */ /* 0x040fe40007ffe0ff */
[----:B------:R-:W-:Y:S02]  /*1100*/  IADD3 R19, R21, 0x2, RZ ;  /* 0x0000000215137810 */ /* 0x000fe40007ffe0ff */
[----:B------:R-:W-:Y:S02]  /*1110*/  ISETP.EQ.OR P5, PT, R12, UR7, P2 ;  /* 0x000000070c007c0c */ /* 0x000fe400097a2670 */
[----:B------:R-:W-:-:S05]  /*1120*/  ISETP.EQ.OR P3, PT, R19, UR7, P2 ;  /* 0x0000000713007c0c */ /* 0x000fca0009762670 */
[----:B------:R-:W1:Y:S01]  /*1130*/  @!P4 S2R R15, SR_CTAID.Y ;  /* 0x00000000000fc919 */ /* 0x000e620000002600 */
[----:B------:R-:W2:Y:S01]  /*1140*/  @!P4 LDC R14, c[0x0][0x10] ;  /* 0x00000400ff0ecb82 */ /* 0x000ea20000000800 */
[----:B0-----:R-:W-:-:S04]  /*1150*/  @!P4 LOP3.LUT R13, R0, 0x1, RZ, 0xc0, !PT ;  /* 0x00000001000dc812 */ /* 0x001fc800078ec0ff */
[----:B------:R-:W0:Y:S01]  /*1160*/  @!P5 S2R R23, SR_CTAID.Y ;  /* 0x000000000017d919 */ /* 0x000e220000002600 */
[----:B------:R-:W-:Y:S02]  /*1170*/  @!P5 LOP3.LUT R16, R0, 0x1, RZ, 0xc0, !PT ;  /* 0x000000010010d812 */ /* 0x000fe400078ec0ff */
[----:B------:R-:W0:Y:S08]  /*1180*/  @!P5 LDC R33, c[0x0][0x10] ;  /* 0x00000400ff21db82 */ /* 0x000e300000000800 */
[----:B------:R-:W3:Y:S01]  /*1190*/  @!P4 LDC.64 R10, c[0x0][0x248] ;  /* 0x00009200ff0acb82 */ /* 0x000ee20000000a00 */
[----:B--2---:R-:W-:-:S07]  /*11a0*/  @!P4 IMAD R13, R14, R13, RZ ;  /* 0x0000000d0e0dc224 */ /* 0x004fce00078e02ff */
[----:B------:R-:W2:Y:S01]  /*11b0*/  @!P3 LDC R17, c[0x0][0x10] ;  /* 0x00000400ff11bb82 */ /* 0x000ea20000000800 */
[----:B------:R-:W-:Y:S02]  /*11c0*/  @!P4 IMAD R13, R13, R20, RZ ;  /* 0x000000140d0dc224 */ /* 0x000fe400078e02ff */
[----:B-1----:R-:W-:Y:S02]  /*11d0*/  @!P4 IMAD R15, R14, R21, R15 ;  /* 0x000000150e0fc224 */ /* 0x002fe400078e020f */
[----:B------:R-:W2:Y:S01]  /*11e0*/  @!P3 S2R R14, SR_CTAID.Y ;  /* 0x00000000000eb919 */ /* 0x000ea20000002600 */
[----:B------:R-:W-:Y:S01]  /*11f0*/  @!P4 SHF.L.U32 R13, R13, 0x1, RZ ;  /* 0x000000010d0dc819 */ /* 0x000fe200000006ff */
[----:B0-----:R-:W-:Y:S02]  /*1200*/  @!P5 IMAD R23, R12, R33, R23 ;  /* 0x000000210c17d224 */ /* 0x001fe400078e0217 */
[----:B------:R-:W-:Y:S01]  /*1210*/  @!P5 IMAD R33, R33, R16, RZ ;  /* 0x000000102121d224 */ /* 0x000fe200078e02ff */
[----:B------:R-:W-:Y:S01]  /*1220*/  @!P3 LOP3.LUT R16, R0, 0x1, RZ, 0xc0, !PT ;  /* 0x000000010010b812 */ /* 0x000fe200078ec0ff */
[----:B---3--:R-:W-:-:S02]  /*1230*/  @!P4 IMAD.WIDE R10, R13, 0x4, R10 ;  /* 0x000000040d0ac825 */ /* 0x008fc400078e020a */
[----:B------:R-:W0:Y:S02]  /*1240*/  @!P5 LDC.64 R12, c[0x0][0x248] ;  /* 0x00009200ff0cdb82 */ /* 0x000e240000000a00 */
[----:B------:R-:W-:Y:S02]  /*1250*/  @!P5 IMAD R33, R33, R20, RZ ;  /* 0x000000142121d224 */ /* 0x000fe400078e02ff */
[----:B------:R-:W-:-:S03]  /*1260*/  @!P4 IMAD.WIDE.U32 R10, R15, 0x8, R10 ;  /* 0x000000080f0ac825 */ /* 0x000fc600078e000a */
[----:B------:R-:W-:-:S03]  /*1270*/  @!P5 SHF.L.U32 R33, R33, 0x1, RZ ;  /* 0x000000012121d819 */ /* 0x000fc600000006ff */
[----:B------:R-:W3:Y:S01]  /*1280*/  @!P4 LDG.E.64 R10, desc[UR8][R10.64] ;  /* 0x000000080a0ac981 */ /* 0x000ee2000c1e1b00 */
[----:B--2---:R-:W-:Y:S02]  /*1290*/  @!P3 IMAD R19, R19, R17, R14 ;  /* 0x000000111313b224 */ /* 0x004fe400078e020e */
[----:B------:R-:W-:Y:S01]  /*12a0*/  @!P3 IMAD R17, R17, R16, RZ ;  /* 0x000000101111b224 */ /* 0x000fe200078e02ff */
[----:B------:R-:W-:Y:S01]  /*12b0*/  IADD3 R16, R21, 0x3, RZ ;  /* 0x0000000315107810 */ /* 0x000fe20007ffe0ff */
[----:B------:R-:W1:Y:S01]  /*12c0*/  @!P3 LDC.64 R14, c[0x0][0x248] ;  /* 0x00009200ff0ebb82 */ /* 0x000e620000000a00 */
[----:B0-----:R-:W-:Y:S02]  /*12d0*/  @!P5 IMAD.WIDE R12, R33, 0x4, R12 ;  /* 0x00000004210cd825 */ /* 0x001fe400078e020c */
[----:B------:R-:W-:Y:S02]  /*12e0*/  ISETP.EQ.OR P1, PT, R16, UR7, P2 ;  /* 0x0000000710007c0c */ /* 0x000fe40009722670 */
[----:B------:R-:W-:-:S02]  /*12f0*/  @!P3 IMAD R18, R17, R20, RZ ;  /* 0x000000141112b224 */ /* 0x000fc400078e02ff */
[----:B------:R-:W-:-:S03]  /*1300*/  @!P5 IMAD.WIDE.U32 R12, R23, 0x8, R12 ;  /* 0x00000008170cd825 */ /* 0x000fc600078e000c */
[----:B------:R-:W-:-:S03]  /*1310*/  @!P3 SHF.L.U32 R23, R18, 0x1, RZ ;  /* 0x000000011217b819 */ /* 0x000fc600000006ff */
[----:B------:R-:W2:Y:S03]  /*1320*/  @!P5 LDG.E.64 R12, desc[UR8][R12.64] ;  /* 0x000000080c0cd981 */ /* 0x000ea6000c1e1b00 */
[----:B------:R-:W0:Y:S01]  /*1330*/  @!P1 S2R R17, SR_CTAID.Y ;  /* 0x0000000000119919 */ /* 0x000e220000002600 */
[----:B-1----:R-:W-:Y:S02]  /*1340*/  @!P3 IMAD.WIDE R14, R23, 0x4, R14 ;  /* 0x00000004170eb825 */ /* 0x002fe400078e020e */
[----:B------:R-:W0:Y:S02]  /*1350*/  @!P1 LDC R23, c[0x0][0x10] ;  /* 0x00000400ff179b82 */ /* 0x000e240000000800 */
[----:B------:R-:W-:Y:S01]  /*1360*/  @!P3 IMAD.WIDE.U32 R18, R19, 0x8, R14 ;  /* 0x000000081312b825 */ /* 0x000fe200078e000e */
[----:B------:R-:W-:-:S03]  /*1370*/  @!P1 LOP3.LUT R14, R0, 0x1, RZ, 0xc0, !PT ;  /* 0x00000001000e9812 */ /* 0x000fc600078ec0ff */
[----:B0-----:R-:W-:Y:S02]  /*1380*/  @!P1 IMAD R17, R16, R23, R17 ;  /* 0x0000001710119224 */ /* 0x001fe400078e0211 */
[----:B------:R-:W-:Y:S02]  /*1390*/  @!P1 IMAD R23, R23, R14, RZ ;  /* 0x0000000e17179224 */ /* 0x000fe400078e02ff */
[----:B------:R-:W0:Y:S02]  /*13a0*/  @!P1 LDC.64 R14, c[0x0][0x248] ;  /* 0x00009200ff0e9b82 */ /* 0x000e240000000a00 */
[----:B------:R-:W-:-:S05]  /*13b0*/  @!P1 IMAD R23, R23, R20, RZ ;  /* 0x0000001417179224 */ /* 0x000fca00078e02ff */
[----:B------:R-:W-:-:S05]  /*13c0*/  @!P1 SHF.L.U32 R23, R23, 0x1, RZ ;  /* 0x0000000117179819 */ /* 0x000fca00000006ff */
[----:B0-----:R-:W-:-:S04]  /*13d0*/  @!P1 IMAD.WIDE R14, R23, 0x4, R14 ;  /* 0x00000004170e9825 */ /* 0x001fc800078e020e */
[----:B------:R-:W-:Y:S02]  /*13e0*/  @!P1 IMAD.WIDE.U32 R16, R17, 0x8, R14 ;  /* 0x0000000811109825 */ /* 0x000fe400078e000e */
[----:B------:R-:W4:Y:S04]  /*13f0*/  @!P3 LDG.E.64 R14, desc[UR8][R18.64] ;  /* 0x00000008120eb981 */ /* 0x000f28000c1e1b00 */
[----:B------:R-:W5:Y:S01]  /*1400*/  @!P1 LDG.E.64 R16, desc[UR8][R16.64] ;  /* 0x0000000810109981 */ /* 0x000f62000c1e1b00 */
[----:B------:R-:W-:Y:S02]  /*1410*/  IADD3 R22, R22, -0x4, RZ ;  /* 0xfffffffc16167810 */ /* 0x000fe40007ffe0ff */
[----:B------:R-:W-:Y:S01]  /*1420*/  IADD3 R21, R21, 0x4, RZ ;  /* 0x0000000415157810 */ /* 0x000fe20007ffe0ff */
[----:B---3--:R-:W-:Y:S01]  /*1430*/  @!P4 FADD.FTZ R8, R8, R10 ;  /* 0x0000000a0808c221 */ /* 0x008fe20000010000 */
[----:B------:R-:W-:Y:S01]  /*1440*/  @!P4 FADD.FTZ R9, R9, R11 ;  /* 0x0000000b0909c221 */ /* 0x000fe20000010000 */
[----:B------:R-:W-:-:S02]  /*1450*/  ISETP.NE.AND P4, PT, R22, RZ, PT ;  /* 0x000000ff1600720c */ /* 0x000fc40003f85270 */
[----:B--2---:R-:W-:Y:S01]  /*1460*/  @!P5 FADD.FTZ R8, R8, R12 ;  /* 0x0000000c0808d221 */ /* 0x004fe20000010000 */
[----:B------:R-:W-:-:S03]  /*1470*/  @!P5 FADD.FTZ R9, R9, R13 ;  /* 0x0000000d0909d221 */ /* 0x000fc60000010000 */
[----:B----4-:R-:W-:Y:S01]  /*1480*/  @!P3 FADD.FTZ R8, R8, R14 ;  /* 0x0000000e0808b221 */ /* 0x010fe20000010000 */
[----:B------:R-:W-:-:S03]  /*1490*/  @!P3 FADD.FTZ R9, R9, R15 ;  /* 0x0000000f0909b221 */ /* 0x000fc60000010000 */
[----:B-----5:R-:W-:Y:S01]  /*14a0*/  @!P1 FADD.FTZ R8, R8, R16 ;  /* 0x0000001008089221 */ /* 0x020fe20000010000 */
[----:B------:R-:W-:Y:S02]  /*14b0*/  @!P1 FADD.FTZ R9, R9, R17 ;  /* 0x0000001109099221 */ /* 0x000fe40000010000 */
[----:B------:R-:W-:Y:S05]  /*14c0*/  @P4 BRA `(.L_x_2862) ;  /* 0xfffffffc00044947 */ /* 0x000fea000383ffff */
.L_x_2861:
        /* <DEDUP_REMOVED lines=8> */
[----:B0-----:R-:W-:Y:S01]  /*1550*/  LOP3.LUT R13, R0, 0x1, RZ, 0xc0, !PT ;  /* 0x00000001000d7812 */ /* 0x001fe200078ec0ff */
[----:B------:R-:W-:-:S04]  /*1560*/  ULDC UR5, c[0x0][0x10] ;  /* 0x0000040000057ab9 */ /* 0x000fc80000000800 */
[----:B------:R-:W-:-:S04]  /*1570*/  IMAD R13, R13, UR5, RZ ;  /* 0x000000050d0d7c24 */ /* 0x000fc8000f8e02ff */
[----:B------:R-:W-:-:S05]  /*1580*/  IMAD R13, R13, R20, RZ ;  /* 0x000000140d0d7224 */ /* 0x000fca00078e02ff */
[----:B------:R-:W-:-:S05]  /*1590*/  SHF.L.U32 R13, R13, 0x1, RZ ;  /* 0x000000010d0d7819 */ /* 0x000fca00000006ff */
[----:B--2---:R-:W-:-:S04]  /*15a0*/  IMAD.WIDE R10, R13, 0x4, R10 ;  /* 0x000000040d0a7825 */ /* 0x004fc800078e020a */
[----:B-1----:R-:W-:-:S04]  /*15b0*/  IMAD R13, R21, UR5, R14 ;  /* 0x00000005150d7c24 */ /* 0x002fc8000f8e020e */
[----:B------:R-:W-:-:S06]  /*15c0*/  IMAD.WIDE.U32 R10, R13, 0x8, R10 ;  /* 0x000000080d0a7825 */ /* 0x000fcc00078e000a */
[----:B------:R-:W2:Y:S02]  /*15d0*/  LDG.E.64 R10, desc[UR8][R10.64] ;  /* 0x000000080a0a7981 */ /* 0x000ea4000c1e1b00 */
[----:B--2---:R-:W-:Y:S01]  /*15e0*/  FADD.FTZ R8, R8, R10 ;  /* 0x0000000a08087221 */ /* 0x004fe20000010000 */
[----:B------:R-:W-:-:S07]  /*15f0*/  FADD.FTZ R9, R9, R11 ;  /* 0x0000000b09097221 */ /* 0x000fce0000010000 */
.L_x_2864:
[----:B------:R-:W-:Y:S05]  /*1600*/  BSYNC B0 ;  /* 0x0000000000007941 */ /* 0x000fea0003800000 */
.L_x_2863:
[----:B------:R-:W-:Y:S05]  /*1610*/  @!P3 BRA `(.L_x_2858) ;  /* 0x00000000007cb947 */ /* 0x000fea0003800000 */
[C---:B------:R-:W-:Y:S02]  /*1620*/  IADD3 R16, R21.reuse, 0x1, RZ ;  /* 0x0000000115107810 */ /* 0x040fe40007ffe0ff */
[----:B------:R-:W-:Y:S02]  /*1630*/  IADD3 R21, R21, 0x2, RZ ;  /* 0x0000000215157810 */ /* 0x000fe40007ffe0ff */
[----:B------:R-:W-:Y:S02]  /*1640*/  ISETP.EQ.OR P3, PT, R16, UR7, P2 ;  /* 0x0000000710007c0c */ /* 0x000fe40009762670 */
[----:B------:R-:W-:-:S04]  /*1650*/  ISETP.EQ.OR P1, PT, R21, UR7, P2 ;  /* 0x0000000715007c0c */ /* 0x000fc80009722670 */
[----:B------:R-:W-:-:S07]  /*1660*/  ISETP.EQ.OR P1, PT, R12, 0x2, P1 ;  /* 0x000000020c00780c */ /* 0x000fce0000f22670 */
[----:B------:R-:W1:Y:S01]  /*1670*/  @!P3 LDC R18, c[0x0][0x10] ;  /* 0x00000400ff12bb82 */ /* 0x000e620000000800 */
[----:B------:R-:W2:Y:S01]  /*1680*/  @!P3 S2R R17, SR_CTAID.Y ;  /* 0x000000000011b919 */ /* 0x000ea20000002600 */
[----:B------:R-:W-:-:S04]  /*1690*/  @!P3 LOP3.LUT R19, R0, 0x1, RZ, 0xc0, !PT ;  /* 0x000000010013b812 */ /* 0x000fc800078ec0ff */
[----:B------:R-:W3:Y:S01]  /*16a0*/  @!P1 S2R R14, SR_CTAID.Y ;  /* 0x00000000000e9919 */ /* 0x000ee20000002600 */
[----:B------:R-:W-:Y:S01]  /*16b0*/  @!P1 LOP3.LUT R22, R0, 0x1, RZ, 0xc0, !PT ;  /* 0x0000000100169812 */ /* 0x000fe200078ec0ff */
[----:B------:R-:W4:Y:S08]  /*16c0*/  @!P1 LDC R15, c[0x0][0x10] ;  /* 0x00000400ff0f9b82 */ /* 0x000f300000000800 */
[----:B0-----:R-:W0:Y:S08]  /*16d0*/  @!P3 LDC.64 R12, c[0x0][0x248] ;  /* 0x00009200ff0cbb82 */ /* 0x001e300000000a00 */
[----:B------:R-:W5:Y:S01]  /*16e0*/  @!P1 LDC.64 R10, c[0x0][0x248] ;  /* 0x00009200ff0a9b82 */ /* 0x000f620000000a00 */
[----:B-1----:R-:W-:-:S04]  /*16f0*/  @!P3 IMAD R19, R18, R19, RZ ;  /* 0x000000131213b224 */ /* 0x002fc800078e02ff */
[----:B------:R-:W-:Y:S02]  /*1700*/  @!P3 IMAD R19, R19, R20, RZ ;  /* 0x000000141313b224 */ /* 0x000fe400078e02ff */
[----:B----4-:R-:W-:-:S03]  /*1710*/  @!P1 IMAD R23, R15, R22, RZ ;  /* 0x000000160f179224 */ /* 0x010fc600078e02ff */
[----:B------:R-:W-:Y:S01]  /*1720*/  @!P3 SHF.L.U32 R19, R19, 0x1, RZ ;  /* 0x000000011313b819 */ /* 0x000fe200000006ff */
[----:B--2---:R-:W-:Y:S02]  /*1730*/  @!P3 IMAD R17, R16, R18, R17 ;  /* 0x000000121011b224 */ /* 0x004fe400078e0211 */
[----:B------:R-:W-:Y:S02]  /*1740*/  @!P1 IMAD R23, R23, R20, RZ ;  /* 0x0000001417179224 */ /* 0x000fe400078e02ff */
[----:B---3--:R-:W-:Y:S02]  /*1750*/  @!P1 IMAD R15, R21, R15, R14 ;  /* 0x0000000f150f9224 */ /* 0x008fe400078e020e */
[----:B0-----:R-:W-:Y:S01]  /*1760*/  @!P3 IMAD.WIDE R12, R19, 0x4, R12 ;  /* 0x00000004130cb825 */ /* 0x001fe200078e020c */
[----:B------:R-:W-:-:S03]  /*1770*/  @!P1 SHF.L.U32 R23, R23, 0x1, RZ ;  /* 0x0000000117179819 */ /* 0x000fc600000006ff */
[----:B------:R-:W-:-:S04]  /*1780*/  @!P3 IMAD.WIDE.U32 R12, R17, 0x8, R12 ;  /* 0x00000008110cb825 */ /* 0x000fc800078e000c */
[----:B-----5:R-:W-:Y:S02]  /*1790*/  @!P1 IMAD.WIDE R10, R23, 0x4, R10 ;  /* 0x00000004170a9825 */ /* 0x020fe400078e020a */
[----:B------:R-:W2:Y:S02]  /*17a0*/  @!P3 LDG.E.64 R12, desc[UR8][R12.64] ;  /* 0x000000080c0cb981 */ /* 0x000ea4000c1e1b00 */
[----:B------:R-:W-:-:S06]  /*17b0*/  @!P1 IMAD.WIDE.U32 R10, R15, 0x8, R10 ;  /* 0x000000080f0a9825 */ /* 0x000fcc00078e000a */
[----:B------:R-:W3:Y:S01]  /*17c0*/  @!P1 LDG.E.64 R10, desc[UR8][R10.64] ;  /* 0x000000080a0a9981 */ /* 0x000ee2000c1e1b00 */
[----:B--2---:R-:W-:Y:S01]  /*17d0*/  @!P3 FADD.FTZ R8, R8, R12 ;  /* 0x0000000c0808b221 */ /* 0x004fe20000010000 */
[----:B------:R-:W-:-:S03]  /*17e0*/  @!P3 FADD.FTZ R9, R9, R13 ;  /* 0x0000000d0909b221 */ /* 0x000fc60000010000 */
[----:B---3--:R-:W-:Y:S01]  /*17f0*/  @!P1 FADD.FTZ R8, R8, R10 ;  /* 0x0000000a08089221 */ /* 0x008fe20000010000 */
[----:B------:R-:W-:-:S07]  /*1800*/  @!P1 FADD.FTZ R9, R9, R11 ;  /* 0x0000000b09099221 */ /* 0x000fce0000010000 */
.L_x_2858:
[----:B------:R-:W-:Y:S01]  /*1810*/  ULDC.64 UR10, c[0x0][0x218] ;  /* 0x00008600000a7ab9 */ /* 0x000fe20000000a00 */
[C---:B------:R-:W-:Y:S01]  /*1820*/  LOP3.LUT P1, RZ, R2.reuse, UR7, RZ, 0xfc, !PT ;  /* 0x0000000702ff7c12 */ /* 0x040fe2000f82fcff */
[----:B------:R-:W2:Y:S01]  /*1830*/  S2UR UR6, SR_CgaCtaId ;  /* 0x00000000000679c3 */ /* 0x000ea20000008800 */
[----:B------:R-:W-:Y:S01]  /*1840*/  ISETP.EQ.U32.AND P3, PT, RZ, UR10, PT ;  /* 0x0000000aff007c0c */ /* 0x000fe2000bf62070 */
[----:B------:R-:W-:Y:S01]  /*1850*/  IMAD.WIDE.U32 R10, R2, -0x77777777, RZ ;  /* 0x88888889020a7825 */ /* 0x000fe200078e00ff */
[----:B------:R-:W-:Y:S02]  /*1860*/  UMOV UR5, 0x400 ;  /* 0x0000040000057882 */ /* 0x000fe40000000000 */
[----:B------:R-:W-:Y:S01]  /*1870*/  ISETP.EQ.OR.EX P1, PT, RZ, UR11, P1, P3 ;  /* 0x0000000bff007c0c */ /* 0x000fe20008f22730 */
[----:B------:R-:W-:Y:S01]  /*1880*/  ULDC.64 UR10, c[0x0][0x278] ;  /* 0x00009e00000a7ab9 */ /* 0x000fe20000000a00 */
[----:B------:R-:W-:Y:S01]  /*1890*/  SHF.R.U32.HI R11, RZ, 0x3, R11 ;  /* 0x00000003ff0b7819 */ /* 0x000fe2000001160b */
[----:B01----:R-:W0:Y:S04]  /*18a0*/  LDC.64 R12, c[0x0][0x228] ;  /* 0x00008a00ff0c7b82 */ /* 0x003e280000000a00 */
        /* <DEDUP_REMOVED lines=8> */
[----:B------:R-:W-:Y:S01]  /*1930*/  @!P1 FMUL.FTZ R10, R8, UR6 ;  /* 0x00000006080a9c20 */ /* 0x000fe20008410000 */
[C---:B0-----:R-:W-:Y:S02]  /*1940*/  IMAD.WIDE R12, R19.reuse, 0x4, R12 ;  /* 0x00000004130c7825 */ /* 0x041fe400078e020c */
[----:B------:R0:W-:Y:S02]  /*1950*/  @!P2 STS.64 [UR5+0x90], R8 ;  /* 0x00009008ff00a988 */ /* 0x0001e40008000a05 */
[----:B-1----:R-:W-:-:S04]  /*1960*/  IMAD.WIDE R14, R19, 0x4, R14 ;  /* 0x00000004130e7825 */ /* 0x002fc800078e020e */
[----:B---3--:R-:W-:-:S05]  /*1970*/  @!P1 IMAD.WIDE R16, R32, 0x8, R16 ;  /* 0x0000000820109825 */ /* 0x008fca00078e0210 */
[----:B------:R1:W-:Y:S01]  /*1980*/  @!P1 STG.E.64 desc[UR8][R16.64], R10 ;  /* 0x0000000a10009986 */ /* 0x0003e2000c101b08 */
[----:B------:R-:W-:Y:S06]  /*1990*/  BAR.SYNC.DEFER_BLOCKING 0x0 ;  /* 0x0000000000007b1d */ /* 0x000fec0000010000 */
[----:B------:R-:W2:Y:S04]  /*19a0*/  LDG.E.64 R12, desc[UR8][R12.64] ;  /* 0x000000080c0c7981 */ /* 0x000ea8000c1e1b00 */
[----:B------:R-:W2:Y:S01]  /*19b0*/  LDG.E.64 R14, desc[UR8][R14.64] ;  /* 0x000000080e0e7981 */ /* 0x000ea2000c1e1b00 */
[----:B0-----:R-:W-:-:S02]  /*19c0*/  MOV R8, 0x3f800000 ;  /* 0x3f80000000087802 */ /* 0x001fc40000000f00 */
[C---:B-1----:R-:W-:Y:S01]  /*19d0*/  IADD3 R16, R31.reuse, 0x40, RZ ;  /* 0x000000401f107810 */ /* 0x042fe20007ffe0ff */
[----:B------:R-:W0:Y:S01]  /*19e0*/  LDS.64 R18, [UR5+0x90] ;  /* 0x00009005ff127984 */ /* 0x000e220008000a00 */
[----:B------:R-:W-:Y:S01]  /*19f0*/  ULDC.U8 UR5, c[0x0][0x28c] ;  /* 0x0000a30000057ab9 */ /* 0x000fe20000000000 */
[----:B------:R-:W-:Y:S02]  /*1a00*/  IADD3 R17, R31, 0x60, RZ ;  /* 0x000000601f117810 */ /* 0x000fe40007ffe0ff */
[----:B------:R-:W-:Y:S02]  /*1a10*/  ISETP.NE.AND P4, PT, RZ, UR5, PT ;  /* 0x00000005ff007c0c */ /* 0x000fe4000bf85270 */
[----:B------:R-:W-:Y:S02]  /*1a20*/  ISETP.GE.U32.AND P2, PT, R30, UR10, PT ;  /* 0x0000000a1e007c0c */ /* 0x000fe4000bf46070 */
[----:B------:R-:W-:Y:S02]  /*1a30*/  ISETP.GE.U32.AND P3, PT, R16, UR10, PT ;  /* 0x0000000a10007c0c */ /* 0x000fe4000bf66070 */
[----:B------:R-:W-:-:S04]  /*1a40*/  ISETP.GE.AND.EX P2, PT, R29, UR11, PT, P2 ;  /* 0x0000000b1d007c0c */ /* 0x000fc8000bf46320 */
[----:B------:R-:W-:Y:S01]  /*1a50*/  ISETP.GT.U32.OR P2, PT, R2, 0x1df, P2 ;  /* 0x000001df0200780c */ /* 0x000fe20001744470 */
[----:B0-----:R-:W-:-:S04]  /*1a60*/  FMUL.FTZ R18, R18, UR6 ;  /* 0x0000000612127c20 */ /* 0x001fc80008410000 */
[C---:B------:R-:W-:Y:S01]  /*1a70*/  FMUL.FTZ R20, R18.reuse, R18 ;  /* 0x0000001212147220 */ /* 0x040fe20000410000 */
[C---:B------:R-:W-:Y:S01]  /*1a80*/  FADD.FTZ R9, -R18.reuse, R4 ;  /* 0x0000000412097221 */ /* 0x040fe20000010100 */
[C---:B------:R-:W-:Y:S01]  /*1a90*/  FADD.FTZ R5, -R18.reuse, R5 ;  /* 0x0000000512057221 */ /* 0x040fe20000010100 */
[C---:B------:R-:W-:Y:S01]  /*1aa0*/  FADD.FTZ R11, -R18.reuse, R6 ;  /* 0x00000006120b7221 */ /* 0x040fe20000010100 */
[----:B------:R-:W-:Y:S01]  /*1ab0*/  FFMA.FTZ R19, R19, UR6, -R20 ;  /* 0x0000000613137c23 */ /* 0x000fe20008010814 */
[C---:B------:R-:W-:Y:S01]  /*1ac0*/  FADD.FTZ R7, -R18.reuse, R7 ;  /* 0x0000000712077221 */ /* 0x040fe20000010100 */
[C---:B------:R-:W-:Y:S01]  /*1ad0*/  FADD.FTZ R21, -R18.reuse, R24 ;  /* 0x0000001812157221 */ /* 0x040fe20000010100 */
[C---:B------:R-:W-:Y:S01]  /*1ae0*/  FADD.FTZ R25, -R18.reuse, R25 ;  /* 0x0000001912197221 */ /* 0x040fe20000010100 */
[C---:B------:R-:W-:Y:S01]  /*1af0*/  FADD.FTZ R23, -R18.reuse, R26 ;  /* 0x0000001a12177221 */ /* 0x040fe20000010100 */
[----:B------:R-:W-:Y:S01]  /*1b00*/  FSETP.GTU.FTZ.AND P1, PT, R19, RZ, PT ;  /* 0x000000ff1300720b */ /* 0x000fe20003f3c000 */
[----:B------:R-:W-:Y:S01]  /*1b10*/  FADD.FTZ R27, -R18, R27 ;  /* 0x0000001b121b7221 */ /* 0x000fe20000010100 */
[----:B------:R-:W-:-:S04]  /*1b20*/  SHF.R.S32.HI R18, RZ, 0x1f, R16 ;  /* 0x0000001fff127819 */ /* 0x000fc80000011410 */
[----:B------:R-:W-:-:S04]  /*1b30*/  ISETP.GE.AND.EX P3, PT, R18, UR11, PT, P3 ;  /* 0x0000000b12007c0c */ /* 0x000fc8000bf66330 */
[----:B------:R-:W-:-:S03]  /*1b40*/  ISETP.GT.U32.OR P3, PT, R2, 0x1df, P3 ;  /* 0x000001df0200780c */ /* 0x000fc60001f64470 */
[----:B------:R-:W0:Y:S02]  /*1b50*/  @P1 LDC R20, c[0x0][0x238] ;  /* 0x00008e00ff141b82 */ /* 0x000e240000000800 */
[----:B0-----:R-:W-:-:S04]  /*1b60*/  @P1 FADD.FTZ R19, R19, R20 ;  /* 0x0000001413131221 */ /* 0x001fc80000010000 */
[----:B------:R0:W1:Y:S01]  /*1b70*/  @P1 MUFU.RSQ R8, R19 ;  /* 0x0000001300081308 */ /* 0x0000620000001400 */
[----:B------:R-:W-:Y:S02]  /*1b80*/  ISETP.GE.U32.AND P1, PT, R17, UR10, PT ;  /* 0x0000000a11007c0c */ /* 0x000fe4000bf26070 */
[----:B0-----:R-:W-:-:S04]  /*1b90*/  SHF.R.S32.HI R19, RZ, 0x1f, R17 ;  /* 0x0000001fff137819 */ /* 0x001fc80000011411 */
[----:B------:R-:W-:Y:S01]  /*1ba0*/  ISETP.GE.AND.EX P1, PT, R19, UR11, PT, P1 ;  /* 0x0000000b13007c0c */ /* 0x000fe2000bf26310 */
[-C--:B-1----:R-:W-:Y:S01]  /*1bb0*/  FMUL.FTZ R9, R9, R8.reuse ;  /* 0x0000000809097220 */ /* 0x082fe20000410000 */
[-C--:B------:R-:W-:Y:S01]  /*1bc0*/  FMUL.FTZ R11, R11, R8.reuse ;  /* 0x000000080b0b7220 */ /* 0x080fe20000410000 */
[-C--:B------:R-:W-:Y:S01]  /*1bd0*/  FMUL.FTZ R20, R5, R8.reuse ;  /* 0x0000000805147220 */ /* 0x080fe20000410000 */
[-C--:B------:R-:W-:Y:S01]  /*1be0*/  FMUL.FTZ R22, R7, R8.reuse ;  /* 0x0000000807167220 */ /* 0x080fe20000410000 */
[-C--:B------:R-:W-:Y:S01]  /*1bf0*/  FMUL.FTZ R21, R21, R8.reuse ;  /* 0x0000000815157220 */ /* 0x080fe20000410000 */
[-C--:B------:R-:W-:Y:S01]  /*1c00*/  FMUL.FTZ R24, R25, R8.reuse ;  /* 0x0000000819187220 */ /* 0x080fe20000410000 */
[-C--:B------:R-:W-:Y:S01]  /*1c10*/  FMUL.FTZ R23, R23, R8.reuse ;  /* 0x0000000817177220 */ /* 0x080fe20000410000 */
[----:B------:R-:W-:Y:S01]  /*1c20*/  FMUL.FTZ R26, R27, R8 ;  /* 0x000000081b1a7220 */ /* 0x000fe20000410000 */
[----:B------:R-:W-:Y:S01]  /*1c30*/  ISETP.GT.U32.OR P1, PT, R2, 0x1df, P1 ;  /* 0x000001df0200780c */ /* 0x000fe20000f24470 */
[C-C-:B--2---:R-:W-:Y:S01]  /*1c40*/  FFMA.FTZ R10, R12.reuse, R9, R14.reuse ;  /* 0x000000090c0a7223 */ /* 0x144fe2000001000e */
[C-C-:B------:R-:W-:Y:S01]  /*1c50*/  FFMA.FTZ R4, R12.reuse, R11, R14.reuse ;  /* 0x0000000b0c047223 */ /* 0x140fe2000001000e */
[C-C-:B------:R-:W-:Y:S01]  /*1c60*/  FFMA.FTZ R6, R12.reuse, R21, R14.reuse ;  /* 0x000000150c067223 */ /* 0x140fe2000001000e */
[----:B------:R-:W-:Y:S01]  /*1c70*/  FFMA.FTZ R8, R12, R23, R14 ;  /* 0x000000170c087223 */ /* 0x000fe2000001000e */
[C-C-:B------:R-:W-:Y:S01]  /*1c80*/  FFMA.FTZ R5, R13.reuse, R22, R15.reuse ;  /* 0x000000160d057223 */ /* 0x140fe2000001000f */
[C-C-:B------:R-:W-:Y:S01]  /*1c90*/  FFMA.FTZ R7, R13.reuse, R24, R15.reuse ;  /* 0x000000180d077223 */ /* 0x140fe2000001000f */
        /* <DEDUP_REMOVED lines=13> */
.L_x_2865:
        /* <DEDUP_REMOVED lines=10> */
[----:B------:R-:W-:-:S04]  /*1e10*/  IADD3 R15, R13, R15, RZ ;  /* 0x0000000f0d0f7210 */ /* 0x000fc80007ffe0ff */
[----:B------:R-:W-:-:S05]  /*1e20*/  LEA.HI.X R15, R12, UR11, R15, 0x2, P5 ;  /* 0x0000000b0c0f7c11 */ /* 0x000fca000a8f140f */
[----:B------:R0:W-:Y:S02]  /*1e30*/  STG.E.64 desc[UR8][R14.64], R10 ;  /* 0x0000000a0e007986 */ /* 0x0001e4000c101b08 */
.L_x_2867:
[----:B------:R-:W-:Y:S05]  /*1e40*/  BSYNC B0 ;  /* 0x0000000000007941 */ /* 0x000fea0003800000 */
.L_x_2866:
        /* <DEDUP_REMOVED lines=11> */
.L_x_2868:
[----:B------:R-:W-:Y:S04]  /*1f00*/  BSSY B0, `(.L_x_2869) ;  /* 0x000000d000007945 */ /* 0x000fe80003800000 */
[----:B------:R-:W-:Y:S05]  /*1f10*/  @P2 BRA `(.L_x_2870) ;  /* 0x00000000002c2947 */ /* 0x000fea0003800000 */
[----:B------:R-:W-:Y:S01]  /*1f20*/  ULDC.64 UR10, c[0x0][0x270] ;  /* 0x00009c00000a7ab9 */ /* 0x000fe20000000a00 */
[----:B0-----:R-:W-:Y:S01]  /*1f30*/  MOV R10, R34 ;  /* 0x00000022000a7202 */ /* 0x001fe20000000f00 */
        /* <DEDUP_REMOVED lines=9> */
.L_x_2870:
[----:B------:R-:W-:Y:S05]  /*1fd0*/  BSYNC B0 ;  /* 0x0000000000007941 */ /* 0x000fea0003800000 */
.L_x_2869:
[----:B------:R-:W-:Y:S05]  /*1fe0*/  @!P4 BRA `(.L_x_2871) ;  /* 0x000000000028c947 */ /* 0x000fea0003800000 */
[----:B-1----:R-:W-:Y:S01]  /*1ff0*/  FMUL.FTZ R4, R6, -1.4426950216293334961 ;  /* 0xbfb8aa3b06047820 */ /* 0x002fe20000410000 */
        /* <DEDUP_REMOVED lines=9> */
.L_x_2871:
[----:B------:R-:W-:Y:S04]  /*2090*/  BSSY B0, `(.L_x_2872) ;  /* 0x000000d000007945 */ /* 0x000fe80003800000 */
[----:B------:R-:W-:Y:S05]  /*20a0*/  @P3 BRA `(.L_x_2873) ;  /* 0x00000000002c3947 */ /* 0x000fea0003800000 */
[----:B------:R-:W-:Y:S01]  /*20b0*/  ULDC.64 UR10, c[0x0][0x270] ;  /* 0x00009c00000a7ab9 */ /* 0x000fe20000000a00 */
[----:B-1----:R-:W-:Y:S01]  /*20c0*/  MOV R4, R34 ;  /* 0x0000002200047202 */ /* 0x002fe20000000f00 */
[----:B------:R-:W-:Y:S01]  /*20d0*/  IMAD R13, R18, UR10, RZ ;  /* 0x0000000a120d7c24 */ /* 0x000fe2000f8e02ff */
[----:B------:R-:W-:-:S03]  /*20e0*/  MOV R5, R37 ;  /* 0x0000002500057202 */ /* 0x000fc60000000f00 */
[C---:B------:R-:W-:Y:S02]  /*20f0*/  IMAD R13, R16.reuse, UR11, R13 ;  /* 0x0000000b100d7c24 */ /* 0x040fe4000f8e020d */
[----:B0-----:R-:W-:Y:S01]  /*2100*/  IMAD.WIDE.U32 R10, R16, UR10, R4 ;  /* 0x0000000a100a7c25 */ /* 0x001fe2000f8e0004 */
[----:B------:R-:W-:Y:S02]  /*2110*/  ULDC.64 UR10, c[0x0][0x210] ;  /* 0x00008400000a7ab9 */ /* 0x000fe40000000a00 */
[----:B------:R-:W-:Y:S02]  /*2120*/  LEA R4, P2, R10, UR10, 0x2 ;  /* 0x0000000a0a047c11 */ /* 0x000fe4000f8410ff */
[----:B------:R-:W-:-:S04]  /*2130*/  IADD3 R13, R11, R13, RZ ;  /* 0x0000000d0b0d7210 */ /* 0x000fc80007ffe0ff */
[----:B------:R-:W-:-:S05]  /*2140*/  LEA.HI.X R5, R10, UR11, R13, 0x2, P2 ;  /* 0x0000000b0a057c11 */ /* 0x000fca00090f140d */
[----:B------:R2:W-:Y:S02]  /*2150*/  STG.E.64 desc[UR8][R4.64], R6 ;  /* 0x0000000604007986 */ /* 0x0005e4000c101b08 */
.L_x_2873:
[----:B------:R-:W-:Y:S05]  /*2160*/  BSYNC B0 ;  /* 0x0000000000007941 */ /* 0x000fea0003800000 */
.L_x_2872:
[----:B------:R-:W-:Y:S05]  /*2170*/  @!P4 BRA `(.L_x_2874) ;  /* 0x000000000028c947 */ /* 0x000fea0003800000 */
[----:B-12---:R-:W-:Y:S01]  /*2180*/  FMUL.FTZ R4, R8, -1.4426950216293334961 ;  /* 0xbfb8aa3b08047820 */ /* 0x006fe20000410000 */
        /* <DEDUP_REMOVED lines=9> */
.L_x_2874:
[----:B------:R-:W-:Y:S04]  /*2220*/  BSSY B0, `(.L_x_2875) ;  /* 0x000000c000007945 */ /* 0x000fe80003800000 */
[----:B------:R-:W-:Y:S05]  /*2230*/  @P1 BRA `(.L_x_2876) ;  /* 0x0000000000281947 */ /* 0x000fea0003800000 */
[----:B------:R-:W-:Y:S01]  /*2240*/  ULDC.64 UR10, c[0x0][0x270] ;  /* 0x00009c00000a7ab9 */ /* 0x000fe20000000a00 */
[----:B------:R-:W-:Y:S01]  /*2250*/  MOV R35, R37 ;  /* 0x0000002500237202 */ /* 0x000fe20000000f00 */
[----:B-12---:R-:W-:Y:S02]  /*2260*/  IMAD R4, R19, UR10, RZ ;  /* 0x0000000a13047c24 */ /* 0x006fe4000f8e02ff */
[----:B------:R-:W-:-:S04]  /*2270*/  IMAD.WIDE.U32 R34, R17, UR10, R34 ;  /* 0x0000000a11227c25 */ /* 0x000fc8000f8e0022 */
[----:B------:R-:W-:Y:S01]  /*2280*/  IMAD R17, R17, UR11, R4 ;  /* 0x0000000b11117c24 */ /* 0x000fe2000f8e0204 */
[----:B------:R-:W-:Y:S02]  /*2290*/  ULDC.64 UR10, c[0x0][0x210] ;  /* 0x00008400000a7ab9 */ /* 0x000fe40000000a00 */
[----:B------:R-:W-:Y:S02]  /*22a0*/  LEA R4, P1, R34, UR10, 0x2 ;  /* 0x0000000a22047c11 */ /* 0x000fe4000f8210ff */
[----:B------:R-:W-:-:S04]  /*22b0*/  IADD3 R17, R35, R17, RZ ;  /* 0x0000001123117210 */ /* 0x000fc80007ffe0ff */
[----:B------:R-:W-:-:S05]  /*22c0*/  LEA.HI.X R5, R34, UR11, R17, 0x2, P1 ;  /* 0x0000000b22057c11 */ /* 0x000fca00088f1411 */
[----:B------:R3:W-:Y:S02]  /*22d0*/  STG.E.64 desc[UR8][R4.64], R8 ;  /* 0x0000000804007986 */ /* 0x0007e4000c101b08 */
.L_x_2876:
[----:B------:R-:W-:Y:S05]  /*22e0*/  BSYNC B0 ;  /* 0x0000000000007941 */ /* 0x000fea0003800000 */
.L_x_2875:
[----:B-123--:R-:W1:Y:S01]  /*22f0*/  LDC R5, c[0x0][0x10] ;  /* 0x00000400ff057b82 */ /* 0x00ee620000000800 */
[----:B------:R-:W-:Y:S02]  /*2300*/  IADD3 R0, R0, 0x1, RZ ;  /* 0x0000000100007810 */ /* 0x000fe40007ffe0ff */
[----:B-1----:R-:W-:-:S04]  /*2310*/  IADD3 R32, R5, R32, RZ ;  /* 0x0000002005207210 */ /* 0x002fc80007ffe0ff */
[----:B------:R-:W-:-:S13]  /*2320*/  ISETP.GE.AND P1, PT, R32, UR4, PT ;  /* 0x0000000420007c0c */ /* 0x000fda000bf26270 */
[----:B------:R-:W-:Y:S05]  /*2330*/  @!P1 BRA `(.L_x_2877) ;  /* 0xffffffdc00849947 */ /* 0x000fea000383ffff */
[----:B------:R-:W-:Y:S05]  /*2340*/  EXIT ;  /* 0x000000000000794d */ /* 0x000fea0003800000 */
.L_x_2878:
        /* <DEDUP_REMOVED lines=11> */
.L_x_3312:


//--------------------- .text._Z35group_norm_nhwc_fwd_one_pass_kernelI11Fp32IOFp32WLi256ELi30ELi480EEv26Group_norm_nhwc_fwd_params --------------------------
	.section	.text._Z35group_norm_nhwc_fwd_one_pass_kernelI11Fp32IOFp32WLi256ELi30ELi480EEv26Group_norm_nhwc_fwd_params,"ax",@progbits
	.align	128
        .global         _Z35group_norm_nhwc_fwd_one_pass_kernelI11Fp32IOFp32WLi256ELi30ELi480EEv26Group_norm_nhwc_fwd_params
        .type           _Z35group_norm_nhwc_fwd_one_pass_kernelI11Fp32IOFp32WLi256ELi30ELi480EEv26Group_norm_nhwc_fwd_params,@function
        .size           _Z35group_norm_nhwc_fwd_one_pass_kernelI11Fp32IOFp32WLi256ELi30ELi480EEv26Group_norm_nhwc_fwd_params,(.L_x_3313 - _Z35group_norm_nhwc_fwd_one_pass_kernelI11Fp32IOFp32WLi256ELi30ELi480EEv26Group_norm_nhwc_fwd_params)
        .other          _Z35group_norm_nhwc_fwd_one_pass_kernelI11Fp32IOFp32WLi256ELi30ELi480EEv26Group_norm_nhwc_fwd_params,@"STO_CUDA_ENTRY STV_DEFAULT"
_Z35group_norm_nhwc_fwd_one_pass_kernelI11Fp32IOFp32WLi256ELi30ELi480EEv26Group_norm_nhwc_fwd_params:
.text._Z35group_norm_nhwc_fwd_one_pass_kernelI11Fp32IOFp32WLi256ELi30ELi480EEv26Group_norm_nhwc_fwd_params:
        /* <DEDUP_REMOVED lines=14> */
[----:B0-----:R-:W-:Y:S01]  /*00e0*/  IMAD.WIDE.U32 R2, R0, -0x77777777, RZ ;  /* 0x8888888900027825 */ /* 0x001fe200078e00ff */
[----:B------:R-:W-:-:S02]  /*00f0*/  SHF.R.S32.HI R5, RZ, 0x1f, R0 ;  /* 0x0000001fff057819 */ /* 0x000fc40000011400 */
[----:B------:R-:W-:Y:S02]  /*0100*/  ISETP.GE.U32.AND P1, PT, R0, 0x1e0, PT ;  /* 0x000001e00000780c */ /* 0x000fe40003f26070 */
[----:B------:R-:W-:Y:S02]  /*0110*/  SHF.R.U32.HI R7, RZ, 0x3, R3 ;  /* 0x00000003ff077819 */ /* 0x000fe40000011603 */
[----:B------:R-:W0:Y:S01]  /*0120*/  LDC R2, c[0x0][0x10] ;  /* 0x00000400ff027b82 */ /* 0x000e220000000800 */
[----:B------:R-:W3:Y:S01]  /*0130*/  S2R R3, SR_LANEID ;  /* 0x0000000000037919 */ /* 0x000ee20000000000 */
[----:B------:R-:W-:Y:S01]  /*0140*/  LEA.HI R8, R5, R0, RZ, 0x5 ;  /* 0x0000000005087211 */ /* 0x000fe200078f28ff */
[----:B--2---:R-:W-:Y:S01]  /*0150*/  ULEA UR5, UR6, UR5, 0x18 ;  /* 0x0000000506057291 */ /* 0x004fe2000f8ec03f */
[----:B-1----:R-:W-:Y:S02]  /*0160*/  IMAD R25, R4, UR7, R7 ;  /* 0x0000000704197c24 */ /* 0x002fe4000f8e0207 */
[----:B------:R-:W-:Y:S01]  /*0170*/  IMAD R44, R7, -0xf, R0 ;  /* 0xfffffff1072c7824 */ /* 0x000fe200078e0200 */
[----:B------:R-:W-:Y:S01]  /*0180*/  SHF.R.S32.HI R10, RZ, 0x5, R8 ;  /* 0x00000005ff0a7819 */ /* 0x000fe20000011408 */
[----:B------:R-:W-:Y:S01]  /*0190*/  HFMA2.MMA R8, -RZ, RZ, 0, 0 ;  /* 0x00000000ff087435 */ /* 0x000fe200000001ff */
        /* <DEDUP_REMOVED lines=11> */
[----:B------:R-:W-:Y:S02]  /*0250*/  SHF.L.U32 R44, R44, 0x1, RZ ;  /* 0x000000012c2c7819 */ /* 0x000fe400000006ff */
[----:B------:R-:W-:-:S02]  /*0260*/  LEA R10, R10, UR5, 0x3 ;  /* 0x000000050a0a7c11 */ /* 0x000fc4000f8e18ff */
[----:B------:R-:W-:Y:S02]  /*0270*/  IADD3 R12, R25, 0xe0, RZ ;  /* 0x000000e0190c7810 */ /* 0x000fe40007ffe0ff */
[----:B------:R-:W-:Y:S02]  /*0280*/  ISETP.LT.AND.EX P4, PT, R7, UR9, !P1, P4 ;  /* 0x0000000907007c0c */ /* 0x000fe4000cf81340 */
[----:B------:R-:W-:Y:S02]  /*0290*/  ISETP.LT.AND.EX P3, PT, R9, UR9, !P1, P3 ;  /* 0x0000000909007c0c */ /* 0x000fe4000cf61330 */
[----:B------:R-:W-:Y:S02]  /*02a0*/  ISETP.LT.AND.EX P2, PT, R11, UR9, !P1, P2 ;  /* 0x000000090b007c0c */ /* 0x000fe4000cf41320 */
[----:B------:R-:W-:Y:S01]  /*02b0*/  ISETP.LT.AND.EX P1, PT, R13, UR9, !P1, P0 ;  /* 0x000000090d007c0c */ /* 0x000fe2000cf21300 */
[----:B0--3--:R-:W-:-:S12]  /*02c0*/  ULDC.64 UR8, c[0x0][0x208] ;  /* 0x0000820000087ab9 */ /* 0x009fd80000000a00 */
.L_x_2915:
[----:B0-----:R-:W0:Y:S01]  /*02d0*/  LDC R20, c[0x0][0x288] ;  /* 0x0000a200ff147b82 */ /* 0x001e220000000800 */
[----:B------:R-:W-:Y:S01]  /*02e0*/  ULDC.64 UR14, c[0x0][0x278] ;  /* 0x00009e00000e7ab9 */ /* 0x000fe20000000a00 */
[----:B------:R-:W-:Y:S01]  /*02f0*/  SHF.R.S32.HI R22, RZ, 0x1f, R44 ;  /* 0x0000001fff167819 */ /* 0x000fe2000001142c */
[----:B------:R-:W-:-:S05]  /*0300*/  ULDC.64 UR12, c[0x0][0x280] ;  /* 0x0000a000000c7ab9 */ /* 0x000fca0000000a00 */
[----:B-1----:R-:W1:Y:S08]  /*0310*/  LDC R42, c[0x0][0x294] ;  /* 0x0000a500ff2a7b82 */ /* 0x002e700000000800 */
[----:B------:R-:W2:Y:S01]  /*0320*/  @P4 LDC.64 R36, c[0x0][0x220] ;  /* 0x00008800ff244b82 */ /* 0x000ea20000000a00 */
[----:B0-----:R-:W-:-:S07]  /*0330*/  IABS R17, R20 ;  /* 0x0000001400117213 */ /* 0x001fce0000000000 */
[----:B------:R-:W0:Y:S01]  /*0340*/  @P3 LDC.64 R40, c[0x0][0x220] ;  /* 0x00008800ff283b82 */ /* 0x000e220000000a00 */
[----:B------:R-:W3:Y:S07]  /*0350*/  I2F.RP R16, R17 ;  /* 0x0000001100107306 */ /* 0x000eee0000209400 */
[----:B------:R-:W4:Y:S01]  /*0360*/  @P2 LDC.64 R38, c[0x0][0x220] ;  /* 0x00008800ff262b82 */ /* 0x000f220000000a00 */
[----:B---3--:R-:W3:Y:S02]  /*0370*/  MUFU.RCP R16, R16 ;  /* 0x0000001000107308 */ /* 0x008ee40000001000 */
[----:B---3--:R-:W-:-:S06]  /*0380*/  IADD3 R14, R16, 0xffffffe, RZ ;  /* 0x0ffffffe100e7810 */ /* 0x008fcc0007ffe0ff */
[----:B------:R3:W5:Y:S02]  /*0390*/  F2I.FTZ.U32.TRUNC.NTZ R15, R14 ;  /* 0x0000000e000f7305 */ /* 0x000764000021f000 */
[----:B---3--:R-:W-:Y:S02]  /*03a0*/  MOV R14, RZ ;  /* 0x000000ff000e7202 */ /* 0x008fe40000000f00 */
[----:B-----5:R-:W-:-:S05]  /*03b0*/  IADD3 R18, RZ, -R15, RZ ;  /* 0x8000000fff127210 */ /* 0x020fca0007ffe0ff */
[----:B------:R-:W-:Y:S01]  /*03c0*/  IMAD R19, R18, R17, RZ ;  /* 0x0000001112137224 */ /* 0x000fe200078e02ff */
[----:B------:R-:W-:-:S03]  /*03d0*/  IABS R18, R47 ;  /* 0x0000002f00127213 */ /* 0x000fc60000000000 */
[----:B------:R-:W-:Y:S01]  /*03e0*/  IMAD.HI.U32 R15, R15, R19, R14 ;  /* 0x000000130f0f7227 */ /* 0x000fe200078e000e */
[----:B------:R-:W-:-:S04]  /*03f0*/  LOP3.LUT R14, R47, R20, RZ, 0x3c, !PT ;  /* 0x000000142f0e7212 */ /* 0x000fc800078e3cff */
[----:B------:R-:W-:Y:S01]  /*0400*/  ISETP.GE.AND P5, PT, R14, RZ, PT ;  /* 0x000000ff0e00720c */ /* 0x000fe20003fa6270 */
[----:B------:R-:W-:-:S05]  /*0410*/  IMAD.HI.U32 R15, R15, R18, RZ ;  /* 0x000000120f0f7227 */ /* 0x000fca00078e00ff */
[----:B------:R-:W-:-:S05]  /*0420*/  IADD3 R16, -R15, RZ, RZ ;  /* 0x000000ff0f107210 */ /* 0x000fca0007ffe1ff */
[C---:B------:R-:W-:Y:S02]  /*0430*/  IMAD R16, R17.reuse, R16, R18 ;  /* 0x0000001011107224 */ /* 0x040fe400078e0212 */
[----:B------:R-:W3:Y:S03]  /*0440*/  @P4 LDC.64 R18, c[0x0][0x270] ;  /* 0x00009c00ff124b82 */ /* 0x000ee60000000a00 */
[----:B------:R-:W-:-:S13]  /*0450*/  ISETP.GT.U32.AND P6, PT, R17, R16, PT ;  /* 0x000000101100720c */ /* 0x000fda0003fc4070 */
[-C--:B------:R-:W-:Y:S02]  /*0460*/  @!P6 IADD3 R16, R16, -R17.reuse, RZ ;  /* 0x800000111010e210 */ /* 0x080fe40007ffe0ff */
[----:B------:R-:W-:Y:S02]  /*0470*/  @!P6 IADD3 R15, R15, 0x1, RZ ;  /* 0x000000010f0fe810 */ /* 0x000fe40007ffe0ff */
[----:B------:R-:W-:Y:S02]  /*0480*/  ISETP.GE.U32.AND P0, PT, R16, R17, PT ;  /* 0x000000111000720c */ /* 0x000fe40003f06070 */
[----:B------:R-:W-:Y:S01]  /*0490*/  ISETP.NE.AND P6, PT, R20, RZ, PT ;  /* 0x000000ff1400720c */ /* 0x000fe20003fc5270 */
[----:B------:R-:W5:Y:S10]  /*04a0*/  @P3 LDC.64 R16, c[0x0][0x270] ;  /* 0x00009c00ff103b82 */ /* 0x000f740000000a00 */
[----:B------:R-:W-:-:S04]  /*04b0*/  @P0 IADD3 R15, R15, 0x1, RZ ;  /* 0x000000010f0f0810 */ /* 0x000fc80007ffe0ff */
[----:B------:R-:W-:Y:S01]  /*04c0*/  MOV R23, R15 ;  /* 0x0000000f00177202 */ /* 0x000fe20000000f00 */
[----:B------:R-:W-:-:S03]  /*04d0*/  IMAD.WIDE.U32 R14, R0, -0x77777777, RZ ;  /* 0x88888889000e7825 */ /* 0x000fc600078e00ff */
[----:B------:R-:W-:Y:S02]  /*04e0*/  @!P5 IADD3 R23, -R23, RZ, RZ ;  /* 0x000000ff1717d210 */ /* 0x000fe40007ffe1ff */
[----:B------:R-:W-:Y:S02]  /*04f0*/  @!P6 LOP3.LUT R23, RZ, R20, RZ, 0x33, !PT ;  /* 0x00000014ff17e212 */ /* 0x000fe400078e33ff */
[----:B------:R-:W-:Y:S02]  /*0500*/  SHF.R.U32.HI R15, RZ, 0x3, R15 ;  /* 0x00000003ff0f7819 */ /* 0x000fe4000001160f */
[----:B------:R-:W-:Y:S01]  /*0510*/  IADD3 R14, -R23, RZ, RZ ;  /* 0x000000ff170e7210 */ /* 0x000fe20007ffe1ff */
[----:B-----5:R-:W-:Y:S02]  /*0520*/  @P3 IMAD R24, R9, R16, RZ ;  /* 0x0000001009183224 */ /* 0x020fe400078e02ff */
[----:B-1----:R-:W-:Y:S02]  /*0530*/  IMAD R42, R42, UR7, R15 ;  /* 0x000000072a2a7c24 */ /* 0x002fe4000f8e020f */
[----:B------:R-:W-:Y:S01]  /*0540*/  IMAD R43, R20, R14, R47 ;  /* 0x0000000e142b7224 */ /* 0x000fe200078e022f */
[----:B------:R-:W-:Y:S01]  /*0550*/  SHF.R.S32.HI R14, RZ, 0x1f, R23 ;  /* 0x0000001fff0e7819 */ /* 0x000fe20000011417 */
[----:B------:R-:W1:Y:S01]  /*0560*/  @P2 LDC.64 R20, c[0x0][0x270] ;  /* 0x00009c00ff142b82 */ /* 0x000e620000000a00 */
[C---:B------:R-:W-:Y:S01]  /*0570*/  IADD3 R30, R42.reuse, 0x80, RZ ;  /* 0x000000802a1e7810 */ /* 0x040fe20007ffe0ff */
[----:B------:R-:W-:Y:S01]  /*0580*/  IMAD R43, R43, 0x1e, RZ ;  /* 0x0000001e2b2b7824 */ /* 0x000fe200078e02ff */
[----:B------:R-:W-:Y:S01]  /*0590*/  IADD3 R28, R42, 0xa0, RZ ;  /* 0x000000a02a1c7810 */ /* 0x000fe20007ffe0ff */
[----:B------:R-:W-:Y:S01]  /*05a0*/  IMAD R14, R14, UR12, RZ ;  /* 0x0000000c0e0e7c24 */ /* 0x000fe2000f8e02ff */
[----:B------:R-:W-:Y:S01]  /*05b0*/  ISETP.GE.U32.AND P6, PT, R30, UR14, PT ;  /* 0x0000000e1e007c0c */ /* 0x000fe2000bfc6070 */
[----:B------:R-:W-:Y:S01]  /*05c0*/  @P3 IMAD R33, R4, R17, R24 ;  /* 0x0000001104213224 */ /* 0x000fe200078e0218 */
[----:B------:R-:W-:Y:S01]  /*05d0*/  IADD3 R48, P0, R44, R43, RZ ;  /* 0x0000002b2c307210 */ /* 0x000fe20007f1e0ff */
[----:B------:R-:W-:Y:S01]  /*05e0*/  IMAD R51, R23, UR13, R14 ;  /* 0x0000000d17337c24 */ /* 0x000fe2000f8e020e */
[----:B------:R-:W-:-:S02]  /*05f0*/  SHF.R.S32.HI R31, RZ, 0x1f, R30 ;  /* 0x0000001fff1f7819 */ /* 0x000fc4000001141e */
[----:B------:R-:W-:Y:S01]  /*0600*/  LEA.HI.X.SX32 R49, R43, R22, 0x1, P0 ;  /* 0x000000162b317211 */ /* 0x000fe200000f0eff */
[----:B---3--:R-:W-:Y:S01]  /*0610*/  @P4 IMAD R22, R7, R18, RZ ;  /* 0x0000001207164224 */ /* 0x008fe200078e02ff */
[----:B------:R-:W-:Y:S02]  /*0620*/  ISETP.GE.AND.EX P6, PT, R31, UR15, PT, P6 ;  /* 0x0000000f1f007c0c */ /* 0x000fe4000bfc6360 */
[----:B------:R-:W-:Y:S01]  /*0630*/  ISETP.GE.U32.AND P5, PT, R28, UR14, PT ;  /* 0x0000000e1c007c0c */ /* 0x000fe2000bfa6070 */
[----:B------:R-:W-:Y:S01]  /*0640*/  IMAD.WIDE.U32 R48, R23, UR12, R48 ;  /* 0x0000000c17307c25 */ /* 0x000fe2000f8e0030 */
[----:B------:R-:W-:Y:S02]  /*0650*/  ISETP.LT.U32.AND P6, PT, R0, 0x1e0, !P6 ;  /* 0x000001e00000780c */ /* 0x000fe400077c1070 */
[----:B------:R-:W-:Y:S01]  /*0660*/  SHF.R.S32.HI R29, RZ, 0x1f, R28 ;  /* 0x0000001fff1d7819 */ /* 0x000fe2000001141c */
[----:B------:R-:W-:Y:S01]  /*0670*/  @P4 IMAD R27, R25, R19, R22 ;  /* 0x00000013191b4224 */ /* 0x000fe200078e0216 */
[----:B------:R-:W-:Y:S01]  /*0680*/  IADD3 R51, R49, R51, RZ ;  /* 0x0000003331337210 */ /* 0x000fe20007ffe0ff */
[----:B------:R-:W3:Y:S01]  /*0690*/  @P1 LDC.64 R22, c[0x0][0x270] ;  /* 0x00009c00ff161b82 */ /* 0x000ee20000000a00 */
[----:B------:R-:W-:Y:S01]  /*06a0*/  @P4 MOV R50, R48 ;  /* 0x0000003000324202 */ /* 0x000fe20000000f00 */
[----:B-1----:R-:W-:Y:S01]  /*06b0*/  @P2 IMAD R32, R11, R20, RZ ;  /* 0x000000140b202224 */ /* 0x002fe200078e02ff */
[----:B------:R-:W-:-:S02]  /*06c0*/  ISETP.GE.AND.EX P5, PT, R29, UR15, PT, P5 ;  /* 0x0000000f1d007c0c */ /* 0x000fc4000bfa6350 */
[----:B------:R-:W-:Y:S01]  /*06d0*/  @P3 MOV R26, R48 ;  /* 0x00000030001a3202 */ /* 0x000fe20000000f00 */
[----:B------:R-:W-:Y:S01]  /*06e0*/  @P4 IMAD.WIDE.U32 R18, R25, R18, R50 ;  /* 0x0000001219124225 */ /* 0x000fe200078e0032 */
[----:B------:R-:W-:Y:S01]  /*06f0*/  ISETP.LT.U32.AND P5, PT, R0, 0x1e0, !P5 ;  /* 0x000001e00000780c */ /* 0x000fe20006fa1070 */
[----:B------:R-:W1:Y:S01]  /*0700*/  @P6 LDC.64 R14, c[0x0][0x270] ;  /* 0x00009c00ff0e6b82 */ /* 0x000e620000000a00 */
[----:B------:R-:W-:Y:S01]  /*0710*/  IADD3 R53, R42, 0xc0, RZ ;  /* 0x000000c02a357810 */ /* 0x000fe20007ffe0ff */
[----:B------:R-:W-:Y:S01]  /*0720*/  @P2 IMAD R35, R5, R21, R32 ;  /* 0x0000001505232224 */ /* 0x000fe200078e0220 */
[----:B------:R-:W-:Y:S02]  /*0730*/  @P4 IADD3 R19, R19, R27, RZ ;  /* 0x0000001b13134210 */ /* 0x000fe40007ffe0ff */
[----:B------:R-:W-:Y:S02]  /*0740*/  @P3 MOV R27, R51 ;  /* 0x00000033001b3202 */ /* 0x000fe40000000f00 */
[----:B--2---:R-:W-:Y:S01]  /*0750*/  @P4 LEA R36, P0, R18, R36, 0x2 ;  /* 0x0000002412244211 */ /* 0x004fe200078010ff */
[----:B------:R-:W2:Y:S01]  /*0760*/  @P1 LDC.64 R24, c[0x0][0x220] ;  /* 0x00008800ff181b82 */ /* 0x000ea20000000a00 */
[----:B------:R-:W-:-:S02]  /*0770*/  @P3 IMAD.WIDE.U32 R16, R4, R16, R26 ;  /* 0x0000001004103225 */ /* 0x000fc400078e001a */
[----:B------:R-:W-:Y:S02]  /*0780*/  @P4 LEA.HI.X R37, R18, R37, R19, 0x2, P0 ;  /* 0x0000002512254211 */ /* 0x000fe400000f1413 */
[----:B------:R-:W-:Y:S02]  /*0790*/  @P2 MOV R26, R48 ;  /* 0x00000030001a2202 */ /* 0x000fe40000000f00 */
[----:B------:R-:W-:Y:S01]  /*07a0*/  @P2 MOV R27, R51 ;  /* 0x00000033001b2202 */ /* 0x000fe20000000f00 */
[----:B------:R-:W5:Y:S01]  /*07b0*/  @P6 LDC.64 R18, c[0x0][0x220] ;  /* 0x00008800ff126b82 */ /* 0x000f620000000a00 */
[----:B------:R-:W-:Y:S01]  /*07c0*/  @P3 IADD3 R17, R17, R33, RZ ;  /* 0x0000002111113210 */ /* 0x000fe20007ffe0ff */
[----:B---3--:R-:W-:Y:S01]  /*07d0*/  @P1 IMAD R32, R13, R22, RZ ;  /* 0x000000160d201224 */ /* 0x008fe200078e02ff */
[----:B0-----:R-:W-:Y:S01]  /*07e0*/  @P3 LEA R40, P0, R16, R40, 0x2 ;  /* 0x0000002810283211 */ /* 0x001fe200078010ff */
[----:B------:R-:W-:Y:S01]  /*07f0*/  @P2 IMAD.WIDE.U32 R20, R5, R20, R26 ;  /* 0x0000001405142225 */ /* 0x000fe200078e001a */
[----:B------:R-:W-:-:S02]  /*0800*/  @P1 MOV R26, R48 ;  /* 0x00000030001a1202 */ /* 0x000fc40000000f00 */
[----:B------:R-:W-:Y:S01]  /*0810*/  @P3 LEA.HI.X R41, R16, R41, R17, 0x2, P0 ;  /* 0x0000002910293211 */ /* 0x000fe200000f1411 */
[----:B------:R-:W-:Y:S01]  /*0820*/  @P1 IMAD R23, R6, R23, R32 ;  /* 0x0000001706171224 */ /* 0x000fe200078e0220 */
[----:B------:R-:W-:Y:S01]  /*0830*/  @P2 IADD3 R21, R21, R35, RZ ;  /* 0x0000002315152210 */ /* 0x000fe20007ffe0ff */
[----:B------:R-:W0:Y:S01]  /*0840*/  @P5 LDC.64 R16, c[0x0][0x270] ;  /* 0x00009c00ff105b82 */ /* 0x000e220000000a00 */
[C---:B----4-:R-:W-:Y:S01]  /*0850*/  @P2 LEA R38, P0, R20.reuse, R38, 0x2 ;  /* 0x0000002614262211 */ /* 0x050fe200078010ff */
[----:B-1----:R-:W-:Y:S01]  /*0860*/  @P6 IMAD R31, R31, R14, RZ ;  /* 0x0000000e1f1f6224 */ /* 0x002fe200078e02ff */
[----:B------:R-:W-:Y:S02]  /*0870*/  @P1 MOV R27, R51 ;  /* 0x00000033001b1202 */ /* 0x000fe40000000f00 */
[----:B------:R-:W-:Y:S01]  /*0880*/  @P2 LEA.HI.X R39, R20, R39, R21, 0x2, P0 ;  /* 0x0000002714272211 */ /* 0x000fe200000f1415 */
[----:B------:R-:W-:Y:S01]  /*0890*/  @P6 IMAD R31, R30, R15, R31 ;  /* 0x0000000f1e1f6224 */ /* 0x000fe200078e021f */
[----:B------:R-:W-:Y:S01]  /*08a0*/  @P6 MOV R20, R48 ;  /* 0x0000003000146202 */ /* 0x000fe20000000f00 */
[----:B------:R-:W-:Y:S01]  /*08b0*/  @P1 IMAD.WIDE.U32 R26, R6, R22, R26 ;  /* 0x00000016061a1225 */ /* 0x000fe200078e001a */
[----:B------:R-:W-:-:S04]  /*08c0*/  @P6 MOV R21, R51 ;  /* 0x0000003300156202 */ /* 0x000fc80000000f00 */
[----:B------:R-:W-:Y:S01]  /*08d0*/  @P1 IADD3 R22, R27, R23, RZ ;  /* 0x000000171b161210 */ /* 0x000fe20007ffe0ff */
[----:B------:R-:W-:Y:S01]  /*08e0*/  @P6 IMAD.WIDE.U32 R14, R30, R14, R20 ;  /* 0x0000000e1e0e6225 */ /* 0x000fe200078e0014 */
[C---:B--2---:R-:W-:Y:S01]  /*08f0*/  @P1 LEA R24, P0, R26.reuse, R24, 0x2 ;  /* 0x000000181a181211 */ /* 0x044fe200078010ff */
[----:B------:R-:W1:Y:S03]  /*0900*/  @P5 LDC.64 R20, c[0x0][0x220] ;  /* 0x00008800ff145b82 */ /* 0x000e660000000a00 */
[----:B------:R-:W-:Y:S02]  /*0910*/  @P1 LEA.HI.X R25, R26, R25, R22, 0x2, P0 ;  /* 0x000000191a191211 */ /* 0x000fe400000f1416 */
[----:B------:R-:W-:Y:S02]  /*0920*/  @P6 IADD3 R15, R15, R31, RZ ;  /* 0x0000001f0f0f6210 */ /* 0x000fe40007ffe0ff */
[----:B-----5:R-:W-:Y:S01]  /*0930*/  @P6 LEA R22, P0, R14, R18, 0x2 ;  /* 0x000000120e166211 */ /* 0x020fe200078010ff */
[----:B0-----:R-:W-:Y:S01]  /*0940*/  @P5 IMAD R29, R29, R16, RZ ;  /* 0x000000101d1d5224 */ /* 0x001fe200078e02ff */
[----:B------:R-:W-:-:S02]  /*0950*/  SHF.R.S32.HI R31, RZ, 0x1f, R53 ;  /* 0x0000001fff1f7819 */ /* 0x000fc40000011435 */
[----:B------:R-:W-:Y:S01]  /*0960*/  @P6 LEA.HI.X R23, R14, R19, R15, 0x2, P0 ;  /* 0x000000130e176211 */ /* 0x000fe200000f140f */
[----:B------:R-:W-:Y:S01]  /*0970*/  @P5 IMAD R29, R28, R17, R29 ;  /* 0x000000111c1d5224 */ /* 0x000fe200078e021d */
[----:B------:R-:W-:Y:S02]  /*0980*/  ISETP.GE.U32.AND P0, PT, R53, UR14, PT ;  /* 0x0000000e35007c0c */ /* 0x000fe4000bf06070 */
[----:B------:R-:W-:Y:S02]  /*0990*/  @P5 MOV R18, R48 ;  /* 0x0000003000125202 */ /* 0x000fe40000000f00 */
[----:B------:R-:W-:Y:S02]  /*09a0*/  ISETP.GE.AND.EX P0, PT, R31, UR15, PT, P0 ;  /* 0x0000000f1f007c0c */ /* 0x000fe4000bf06300 */
[----:B------:R-:W-:Y:S02]  /*09b0*/  @P5 MOV R19, R51 ;  /* 0x0000003300135202 */ /* 0x000fe40000000f00 */
[----:B------:R-:W-:-:S02]  /*09c0*/  MOV R15, RZ ;  /* 0x000000ff000f7202 */ /* 0x000fc40000000f00 */
[----:B------:R-:W-:Y:S01]  /*09d0*/  MOV R14, RZ ;  /* 0x000000ff000e7202 */ /* 0x000fe20000000f00 */
[----:B------:R-:W-:Y:S01]  /*09e0*/  @P5 IMAD.WIDE.U32 R16, R28, R16, R18 ;  /* 0x000000101c105225 */ /* 0x000fe200078e0012 */
[----:B------:R-:W-:-:S04]  /*09f0*/  ISETP.LT.U32.AND P0, PT, R0, 0x1e0, !P0 ;  /* 0x000001e00000780c */ /* 0x000fc80004701070 */
[----:B------:R0:W2:Y:S01]  /*0a00*/  @P6 LDG.E.64 R14, desc[UR8][R22.64] ;  /* 0x00000008160e6981 */ /* 0x0000a2000c1e1b00 */
[----:B------:R-:W-:Y:S02]  /*0a10*/  @P5 IADD3 R17, R17, R29, RZ ;  /* 0x0000001d11115210 */ /* 0x000fe40007ffe0ff */
[----:B------:R-:W-:Y:S02]  /*0a20*/  CS2R R28, SRZ ;  /* 0x00000000001c7805 */ /* 0x000fe4000001ff00 */
[C---:B-1----:R-:W-:Y:S02]  /*0a30*/  @P5 LEA R18, P6, R16.reuse, R20, 0x2 ;  /* 0x0000001410125211 */ /* 0x042fe400078c10ff */
[----:B------:R-:W-:Y:S02]  /*0a40*/  SHF.R.S32.HI R45, RZ, 0x1f, R12 ;  /* 0x0000001fff2d7819 */ /* 0x000fe4000001140c */
[----:B------:R-:W-:Y:S01]  /*0a50*/  @P5 LEA.HI.X R19, R16, R21, R17, 0x2, P6 ;  /* 0x0000001510135211 */ /* 0x000fe200030f1411 */
[----:B------:R1:W3:Y:S01]  /*0a60*/  @P4 LDG.E.64 R28, desc[UR8][R36.64] ;  /* 0x00000008241c4981 */ /* 0x0002e2000c1e1b00 */
[----:B------:R-:W-:Y:S01]  /*0a70*/  ISETP.GE.U32.AND P6, PT, R12, UR14, PT ;  /* 0x0000000e0c007c0c */ /* 0x000fe2000bfc6070 */
[----:B------:R-:W4:Y:S03]  /*0a80*/  @P0 LDC.64 R26, c[0x0][0x270] ;  /* 0x00009c00ff1a0b82 */ /* 0x000f260000000a00 */
[----:B------:R-:W-:-:S04]  /*0a90*/  ISETP.GE.AND.EX P6, PT, R45, UR15, PT, P6 ;  /* 0x0000000f2d007c0c */ /* 0x000fc8000bfc6360 */
[----:B------:R-:W-:Y:S01]  /*0aa0*/  ISETP.GT.U32.OR P6, PT, R0, 0x1df, P6 ;  /* 0x000001df0000780c */ /* 0x000fe200037c4470 */
[----:B0-----:R-:W0:Y:S01]  /*0ab0*/  @P0 LDC.64 R22, c[0x0][0x220] ;  /* 0x00008800ff160b82 */ /* 0x001e220000000a00 */
[----:B------:R-:W-:-:S11]  /*0ac0*/  @P0 MOV R34, R48 ;  /* 0x0000003000220202 */ /* 0x000fd60000000f00 */
[----:B------:R-:W5:Y:S01]  /*0ad0*/  @!P6 LDC.64 R20, c[0x0][0x270] ;  /* 0x00009c00ff14eb82 */ /* 0x000f620000000a00 */
[----:B----4-:R-:W-:Y:S01]  /*0ae0*/  @P0 IMAD R16, R31, R26, RZ ;  /* 0x0000001a1f100224 */ /* 0x010fe200078e02ff */
[----:B------:R-:W-:Y:S02]  /*0af0*/  CS2R R30, SRZ ;  /* 0x00000000001e7805 */ /* 0x000fe4000001ff00 */
[----:B------:R-:W-:Y:S01]  /*0b00*/  @P0 MOV R35, R51 ;  /* 0x0000003300230202 */ /* 0x000fe20000000f00 */
[----:B------:R-:W-:-:S03]  /*0b10*/  @P0 IMAD R55, R53, R27, R16 ;  /* 0x0000001b35370224 */ /* 0x000fc600078e0210 */
[----:B------:R-:W4:Y:S01]  /*0b20*/  @!P6 LDC.64 R16, c[0x0][0x220] ;  /* 0x00008800ff10eb82 */ /* 0x000f220000000a00 */
[----:B------:R-:W-:Y:S01]  /*0b30*/  CS2R R32, SRZ ;  /* 0x0000000000207805 */ /* 0x000fe2000001ff00 */
[----:B------:R0:W2:Y:S01]  /*0b40*/  @P3 LDG.E.64 R30, desc[UR8][R40.64] ;  /* 0x00000008281e3981 */ /* 0x0000a2000c1e1b00 */
[----:B------:R-:W-:Y:S01]  /*0b50*/  @P0 IMAD.WIDE.U32 R26, R53, R26, R34 ;  /* 0x0000001a351a0225 */ /* 0x000fe200078e0022 */
[----:B------:R-:W-:Y:S02]  /*0b60*/  CS2R R34, SRZ ;  /* 0x0000000000227805 */ /* 0x000fe4000001ff00 */
[----:B-1----:R-:W-:Y:S01]  /*0b70*/  CS2R R36, SRZ ;  /* 0x0000000000247805 */ /* 0x002fe2000001ff00 */
[----:B------:R-:W2:Y:S04]  /*0b80*/  @P2 LDG.E.64 R32, desc[UR8][R38.64] ;  /* 0x0000000826202981 */ /* 0x000ea8000c1e1b00 */
[----:B------:R-:W2:Y:S01]  /*0b90*/  @P1 LDG.E.64 R34, desc[UR8][R24.64] ;  /* 0x0000000818221981 */ /* 0x000ea2000c1e1b00 */
[----:B-----5:R-:W-:-:S03]  /*0ba0*/  @!P6 IMAD R46, R45, R20, RZ ;  /* 0x000000142d2ee224 */ /* 0x020fc600078e02ff */
[----:B------:R1:W5:Y:S01]  /*0bb0*/  @P5 LDG.E.64 R36, desc[UR8][R18.64] ;  /* 0x0000000812245981 */ /* 0x000362000c1e1b00 */
[----:B------:R-:W-:Y:S01]  /*0bc0*/  @P0 IADD3 R27, R27, R55, RZ ;  /* 0x000000371b1b0210 */ /* 0x000fe20007ffe0ff */
[----:B0-----:R-:W-:Y:S01]  /*0bd0*/  @!P6 IMAD R41, R12, R21, R46 ;  /* 0x000000150c29e224 */ /* 0x001fe200078e022e */
[----:B------:R-:W-:Y:S02]  /*0be0*/  @P0 LEA R22, P5, R26, R22, 0x2 ;  /* 0x000000161a160211 */ /* 0x000fe400078a10ff */
[----:B-1----:R-:W-:Y:S02]  /*0bf0*/  @!P6 MOV R18, R48 ;  /* 0x000000300012e202 */ /* 0x002fe40000000f00 */
[----:B------:R-:W-:Y:S02]  /*0c00*/  @!P6 MOV R19, R51 ;  /* 0x000000330013e202 */ /* 0x000fe40000000f00 */
[----:B------:R-:W-:Y:S01]  /*0c10*/  CS2R R38, SRZ ;  /* 0x0000000000267805 */ /* 0x000fe2000001ff00 */
[----:B------:R-:W-:Y:S01]  /*0c20*/  @!P6 IMAD.WIDE.U32 R20, R12, R20, R18 ;  /* 0x000000140c14e225 */ /* 0x000fe200078e0012 */
[----:B------:R-:W-:-:S04]  /*0c30*/  @P0 LEA.HI.X R23, R26, R23, R27, 0x2, P5 ;  /* 0x000000171a170211 */ /* 0x000fc800028f141b */
[----:B------:R-:W-:Y:S02]  /*0c40*/  @!P6 IADD3 R21, R21, R41, RZ ;  /* 0x000000291515e210 */ /* 0x000fe40007ffe0ff */
[C---:B----4-:R-:W-:Y:S02]  /*0c50*/  @!P6 LEA R16, P5, R20.reuse, R16, 0x2 ;  /* 0x000000101410e211 */ /* 0x050fe400078a10ff */
[----:B------:R-:W-:Y:S01]  /*0c60*/  CS2R R40, SRZ ;  /* 0x0000000000287805 */ /* 0x000fe2000001ff00 */
[----:B------:R-:W4:Y:S01]  /*0c70*/  @P0 LDG.E.64 R38, desc[UR8][R22.64] ;  /* 0x0000000816260981 */ /* 0x000f22000c1e1b00 */
[----:B------:R-:W-:-:S05]  /*0c80*/  @!P6 LEA.HI.X R17, R20, R17, R21, 0x2, P5 ;  /* 0x000000111411e211 */ /* 0x000fca00028f1415 */
[----:B------:R0:W4:Y:S01]  /*0c90*/  @!P6 LDG.E.64 R40, desc[UR8][R16.64] ;  /* 0x000000081028e981 */ /* 0x000122000c1e1b00 */
[C---:B------:R-:W-:Y:S02]  /*0ca0*/  ISETP.GT.AND P0, PT, R3.reuse, 0x1e, PT ;  /* 0x0000001e0300780c */ /* 0x040fe40003f04270 */
[----:B------:R-:W-:Y:S02]  /*0cb0*/  ISETP.NE.AND P6, PT, R3, RZ, PT ;  /* 0x000000ff0300720c */ /* 0x000fe40003fc5270 */
[----:B------:R-:W-:Y:S01]  /*0cc0*/  ISETP.NE.AND P5, PT, R0, RZ, PT ;  /* 0x000000ff0000720c */ /* 0x000fe20003fa5270 */
[----:B------:R-:W-:Y:S01]  /*0cd0*/  BSSY B0, `(.L_x_2879) ;  /* 0x000006c000007945 */ /* 0x000fe20003800000 */
[----:B---3--:R-:W-:Y:S01]  /*0ce0*/  FADD.FTZ R18, R28, R29 ;  /* 0x0000001d1c127221 */ /* 0x008fe20000010000 */
[----:B------:R-:W-:-:S03]  /*0cf0*/  FMUL.FTZ R19, R29, R29 ;  /* 0x0000001d1d137220 */ /* 0x000fc60000410000 */
[----:B------:R-:W-:Y:S01]  /*0d00*/  FADD.FTZ R18, RZ, R18 ;  /* 0x00000012ff127221 */ /* 0x000fe20000010000 */
[----:B------:R-:W-:-:S04]  /*0d10*/  FFMA.FTZ R19, R28, R28, R19 ;  /* 0x0000001c1c137223 */ /* 0x000fc80000010013 */
[----:B------:R-:W-:Y:S01]  /*0d20*/  FADD.FTZ R19, RZ, R19 ;  /* 0x00000013ff137221 */ /* 0x000fe20000010000 */
[----:B--2---:R-:W-:Y:S01]  /*0d30*/  FADD.FTZ R21, R30, R31 ;  /* 0x0000001f1e157221 */ /* 0x004fe20000010000 */
[----:B------:R-:W-:-:S03]  /*0d40*/  FMUL.FTZ R25, R31, R31 ;  /* 0x0000001f1f197220 */ /* 0x000fc60000410000 */
[----:B------:R-:W-:Y:S01]  /*0d50*/  FADD.FTZ R18, R18, R21 ;  /* 0x0000001512127221 */ /* 0x000fe20000010000 */
[----:B0-----:R-:W-:Y:S01]  /*0d60*/  FADD.FTZ R17, R32, R33 ;  /* 0x0000002120117221 */ /* 0x001fe20000010000 */
[----:B------:R-:W-:Y:S01]  /*0d70*/  FFMA.FTZ R20, R30, R30, R25 ;  /* 0x0000001e1e147223 */ /* 0x000fe20000010019 */
[----:B------:R-:W-:Y:S02]  /*0d80*/  FMUL.FTZ R23, R33, R33 ;  /* 0x0000002121177220 */ /* 0x000fe40000410000 */
[----:B------:R-:W-:Y:S01]  /*0d90*/  FADD.FTZ R17, R18, R17 ;  /* 0x0000001112117221 */ /* 0x000fe20000010000 */
[----:B------:R-:W-:Y:S01]  /*0da0*/  FADD.FTZ R18, R34, R35 ;  /* 0x0000002322127221 */ /* 0x000fe20000010000 */
[----:B------:R-:W-:Y:S01]  /*0db0*/  FADD.FTZ R19, R19, R20 ;  /* 0x0000001413137221 */ /* 0x000fe20000010000 */
[----:B------:R-:W-:Y:S01]  /*0dc0*/  FFMA.FTZ R16, R32, R32, R23 ;  /* 0x0000002020107223 */ /* 0x000fe20000010017 */
[----:B------:R-:W-:Y:S01]  /*0dd0*/  FMUL.FTZ R21, R35, R35 ;  /* 0x0000002323157220 */ /* 0x000fe20000410000 */
[----:B------:R-:W-:Y:S01]  /*0de0*/  FADD.FTZ R17, R17, R18 ;  /* 0x0000001211117221 */ /* 0x000fe20000010000 */
[----:B------:R-:W-:Y:S01]  /*0df0*/  FADD.FTZ R18, R14, R15 ;  /* 0x0000000f0e127221 */ /* 0x000fe20000010000 */
[----:B------:R-:W-:Y:S01]  /*0e00*/  FADD.FTZ R16, R19, R16 ;  /* 0x0000001013107221 */ /* 0x000fe20000010000 */
[----:B------:R-:W-:Y:S01]  /*0e10*/  FFMA.FTZ R21, R34, R34, R21 ;  /* 0x0000002222157223 */ /* 0x000fe20000010015 */
[----:B------:R-:W-:Y:S01]  /*0e20*/  FMUL.FTZ R19, R15, R15 ;  /* 0x0000000f0f137220 */ /* 0x000fe20000410000 */
[----:B------:R-:W-:Y:S01]  /*0e30*/  FADD.FTZ R17, R17, R18 ;  /* 0x0000001211117221 */ /* 0x000fe20000010000 */
[----:B-----5:R-:W-:Y:S01]  /*0e40*/  FADD.FTZ R18, R36, R37 ;  /* 0x0000002524127221 */ /* 0x020fe20000010000 */
[----:B------:R-:W-:Y:S01]  /*0e50*/  FADD.FTZ R16, R16, R21 ;  /* 0x0000001510107221 */ /* 0x000fe20000010000 */
[----:B------:R-:W-:Y:S01]  /*0e60*/  FFMA.FTZ R19, R14, R14, R19 ;  /* 0x0000000e0e137223 */ /* 0x000fe20000010013 */
[----:B------:R-:W-:Y:S01]  /*0e70*/  FMUL.FTZ R21, R37, R37 ;  /* 0x0000002525157220 */ /* 0x000fe20000410000 */
[----:B------:R-:W-:-:S02]  /*0e80*/  FADD.FTZ R17, R17, R18 ;  /* 0x0000001211117221 */ /* 0x000fc40000010000 */
[----:B------:R-:W-:Y:S01]  /*0e90*/  FADD.FTZ R16, R16, R19 ;  /* 0x0000001310107221 */ /* 0x000fe20000010000 */
[----:B------:R-:W-:-:S04]  /*0ea0*/  FFMA.FTZ R21, R36, R36, R21 ;  /* 0x0000002424157223 */ /* 0x000fc80000010015 */
[----:B------:R-:W-:Y:S01]  /*0eb0*/  FADD.FTZ R16, R16, R21 ;  /* 0x0000001510107221 */ /* 0x000fe20000010000 */
[----:B----4-:R-:W-:Y:S01]  /*0ec0*/  FADD.FTZ R18, R38, R39 ;  /* 0x0000002726127221 */ /* 0x010fe20000010000 */
[----:B------:R-:W-:-:S03]  /*0ed0*/  FMUL.FTZ R19, R39, R39 ;  /* 0x0000002727137220 */ /* 0x000fc60000410000 */
[----:B------:R-:W-:Y:S01]  /*0ee0*/  FADD.FTZ R17, R17, R18 ;  /* 0x0000001211117221 */ /* 0x000fe20000010000 */
[----:B------:R-:W-:Y:S01]  /*0ef0*/  FFMA.FTZ R19, R38, R38, R19 ;  /* 0x0000002626137223 */ /* 0x000fe20000010013 */
[----:B------:R-:W-:Y:S01]  /*0f00*/  FMUL.FTZ R21, R41, R41 ;  /* 0x0000002929157220 */ /* 0x000fe20000410000 */
[----:B------:R-:W-:Y:S02]  /*0f10*/  FADD.FTZ R18, R40, R41 ;  /* 0x0000002928127221 */ /* 0x000fe40000010000 */
[----:B------:R-:W-:Y:S01]  /*0f20*/  FADD.FTZ R16, R16, R19 ;  /* 0x0000001310107221 */ /* 0x000fe20000010000 */
[----:B------:R-:W-:Y:S01]  /*0f30*/  FFMA.FTZ R21, R40, R40, R21 ;  /* 0x0000002828157223 */ /* 0x000fe20000010015 */
[----:B------:R-:W-:-:S03]  /*0f40*/  FADD.FTZ R18, R17, R18 ;  /* 0x0000001211127221 */ /* 0x000fc60000010000 */
[----:B------:R-:W-:Y:S02]  /*0f50*/  FADD.FTZ R17, R16, R21 ;  /* 0x0000001510117221 */ /* 0x000fe40000010000 */
        /* <DEDUP_REMOVED lines=24> */
[----:B------:R-:W-:-:S05]  /*10e0*/  MOV R16, R18 ;  /* 0x0000001200107202 */ /* 0x000fca0000000f00 */
        /* <DEDUP_REMOVED lines=21> */
[----:B------:R-:W-:Y:S01]  /*1240*/  LDS.128 R20, [UR5+0x70] ;  /* 0x00007005ff147984 */ /* 0x000fe20008000c00 */
        /* <DEDUP_REMOVED lines=19> */
[----:B------:R-:W-:-:S07]  /*1380*/  FADD.FTZ R17, R46, R25 ;  /* 0x000000192e117221 */ /* 0x000fce0000010000 */
.L_x_2880:
[----:B------:R-:W-:Y:S05]  /*1390*/  BSYNC B0 ;  /* 0x0000000000007941 */ /* 0x000fea0003800000 */
.L_x_2879:
[----:B------:R-:W1:Y:S02]  /*13a0*/  LDC R18, c[0x0][0xc] ;  /* 0x00000300ff127b82 */ /* 0x000e640000000800 */
[----:B-1----:R-:W-:-:S13]  /*13b0*/  ISETP.GE.U32.AND P0, PT, R18, 0x2, PT ;  /* 0x000000021200780c */ /* 0x002fda0003f06070 */
[----:B------:R-:W-:Y:S05]  /*13c0*/  @!P0 BRA `(.L_x_2881) ;  /* 0x00000010006c8947 */ /* 0x000fea0003800000 */
[----:B------:R-:W1:Y:S01]  /*13d0*/  S2R R19, SR_CTAID.Y ;  /* 0x0000000000137919 */ /* 0x000e620000002600 */
[----:B------:R-:W2:Y:S01]  /*13e0*/  LDC.64 R20, c[0x0][0x240] ;  /* 0x00009000ff147b82 */ /* 0x000ea20000000a00 */
[----:B------:R-:W-:-:S05]  /*13f0*/  LOP3.LUT R23, R8, 0x1, RZ, 0xc0, !PT ;  /* 0x0000000108177812 */ /* 0x000fca00078ec0ff */
[----:B------:R-:W-:Y:S02]  /*1400*/  IMAD R23, R23, R2, RZ ;  /* 0x0000000217177224 */ /* 0x000fe400078e02ff */
[----:B------:R-:W3:Y:S02]  /*1410*/  LDC.64 R26, c[0x0][0x248] ;  /* 0x00009200ff1a7b82 */ /* 0x000ee40000000a00 */
[----:B------:R-:W-:-:S05]  /*1420*/  IMAD R22, R23, R18, RZ ;  /* 0x0000001217167224 */ /* 0x000fca00078e02ff */
[----:B------:R-:W-:Y:S02]  /*1430*/  SHF.L.U32 R25, R22, 0x1, RZ ;  /* 0x0000000116197819 */ /* 0x000fe400000006ff */
[----:B-1----:R-:W-:-:S03]  /*1440*/  IADD3 R23, R23, R19, RZ ;  /* 0x0000001317177210 */ /* 0x002fc60007ffe0ff */
[----:B---3--:R-:W-:-:S04]  /*1450*/  IMAD.WIDE R26, R25, 0x4, R26 ;  /* 0x00000004191a7825 */ /* 0x008fc800078e021a */
[----:B--2---:R-:W-:Y:S01]  /*1460*/  IMAD.WIDE.U32 R20, R23, 0x4, R20 ;  /* 0x0000000417147825 */ /* 0x004fe200078e0014 */
        /* <DEDUP_REMOVED lines=14> */
.L_x_2883:
[----:B-1----:R-:W2:Y:S04]  /*1550*/  LDG.E.STRONG.GPU R22, desc[UR8][R20.64] ;  /* 0x0000000814167981 */ /* 0x002ea8000c1ef900 */
[----:B--2---:R-:W-:Y:S01]  /*1560*/  CCTL.IVALL ;  /* 0x00000000ff00798f */ /* 0x004fe20002000000 */
[----:B------:R-:W-:Y:S05]  /*1570*/  YIELD ;  /* 0x0000000000007946 */ /* 0x000fea0003800000 */
[----:B------:R-:W-:-:S13]  /*1580*/  ISETP.NE.AND P0, PT, R22, R53, PT ;  /* 0x000000351600720c */ /* 0x000fda0003f05270 */
[----:B------:R-:W-:Y:S05]  /*1590*/  @P0 BRA `(.L_x_2883) ;  /* 0xfffffffc00ec0947 */ /* 0x000fea000383ffff */
.L_x_2882:
        /* <DEDUP_REMOVED lines=17> */
.L_x_2887:
        /* <DEDUP_REMOVED lines=115> */
.L_x_2886:
        /* <DEDUP_REMOVED lines=61> */
.L_x_2888:
[----:B------:R-:W-:-:S13]  /*21b0*/  ISETP.NE.OR P0, PT, R24, RZ, P0 ;  /* 0x000000ff1800720c */ /* 0x000fda0000705670 */
[----:B------:R-:W-:Y:S05]  /*21c0*/  @!P0 BRA `(.L_x_2884) ;  /* 0x00000000007c8947 */ /* 0x000fea0003800000 */
.L_x_2885:
        /* <DEDUP_REMOVED lines=31> */
.L_x_2884:
        /* <DEDUP_REMOVED lines=11> */
.L_x_2890:
[----:B------:R-:W-:Y:S05]  /*2470*/  BSYNC B0 ;  /* 0x0000000000007941 */ /* 0x000fea0003800000 */
.L_x_2889:
        /* <DEDUP_REMOVED lines=16> */
.L_x_2881:
        /* <DEDUP_REMOVED lines=15> */
[C---:B-1----:R-:W-:Y:S01]  /*2670*/  IMAD.WIDE R22, R43.reuse, 0x4, R22 ;  /* 0x000000042b167825 */ /* 0x042fe200078e0216 */
[----:B------:R-:W1:Y:S01]  /*2680*/  LDC R53, c[0x0][0x294] ;  /* 0x0000a500ff357b82 */ /* 0x000e620000000800 */
[----:B------:R-:W-:Y:S02]  /*2690*/  @!P5 STS.64 [UR5+0x90], R16 ;  /* 0x00009010ff00d988 */ /* 0x000fe40008000a05 */
[----:B---3--:R-:W-:-:S04]  /*26a0*/  IMAD.WIDE R18, R43, 0x4, R18 ;  /* 0x000000042b127825 */ /* 0x008fc800078e0212 */
[----:B----4-:R-:W-:-:S05]  /*26b0*/  @!P0 IMAD.WIDE R24, R47, 0x8, R24 ;  /* 0x000000082f188825 */ /* 0x010fca00078e0218 */
[----:B------:R2:W-:Y:S01]  /*26c0*/  @!P0 STG.E.64 desc[UR8][R24.64], R20 ;  /* 0x0000001418008986 */ /* 0x0005e2000c101b08 */
[----:B------:R-:W-:Y:S06]  /*26d0*/  BAR.SYNC.DEFER_BLOCKING 0x0 ;  /* 0x0000000000007b1d */ /* 0x000fec0000010000 */
[----:B------:R-:W3:Y:S04]  /*26e0*/  LDG.E.64 R22, desc[UR8][R22.64] ;  /* 0x0000000816167981 */ /* 0x000ee8000c1e1b00 */
[----:B------:R-:W3:Y:S01]  /*26f0*/  LDG.E.64 R18, desc[UR8][R18.64] ;  /* 0x0000000812127981 */ /* 0x000ee2000c1e1b00 */
[----:B--2---:R-:W-:Y:S01]  /*2700*/  HFMA2.MMA R24, -RZ, RZ, 1.875, 0 ;  /* 0x3f800000ff187435 */ /* 0x004fe200000001ff */
[----:B0-----:R-:W-:Y:S01]  /*2710*/  IMAD.WIDE.U32 R16, R0, -0x77777777, RZ ;  /* 0x8888888900107825 */ /* 0x001fe200078e00ff */
[----:B------:R-:W-:Y:S01]  /*2720*/  ISETP.NE.AND P6, PT, RZ, UR10, PT ;  /* 0x0000000aff007c0c */ /* 0x000fe2000bfc5270 */
[----:B------:R-:W0:Y:S03]  /*2730*/  LDS.64 R26, [UR5+0x90] ;  /* 0x00009005ff1a7984 */ /* 0x000e260008000a00 */
[----:B------:R-:W-:-:S05]  /*2740*/  SHF.R.U32.HI R16, RZ, 0x3, R17 ;  /* 0x00000003ff107819 */ /* 0x000fca0000011611 */
[----:B-1----:R-:W-:-:S05]  /*2750*/  IMAD R25, R53, UR7, R16 ;  /* 0x0000000735197c24 */ /* 0x002fca000f8e0210 */
[----:B------:R-:W-:Y:S01]  /*2760*/  IADD3 R46, R25, 0x80, RZ ;  /* 0x00000080192e7810 */ /* 0x000fe20007ffe0ff */
[----:B0-----:R-:W-:-:S04]  /*2770*/  FMUL.FTZ R43, R26, UR6 ;  /* 0x000000061a2b7c20 */ /* 0x001fc80008410000 */
[C---:B------:R-:W-:Y:S01]  /*2780*/  FMUL.FTZ R26, R43.reuse, R43 ;  /* 0x0000002b2b1a7220 */ /* 0x040fe20000410000 */
[C---:B------:R-:W-:Y:S01]  /*2790*/  FADD.FTZ R17, -R43.reuse, R28 ;  /* 0x0000001c2b117221 */ /* 0x040fe20000010100 */
[C---:B------:R-:W-:Y:S01]  /*27a0*/  FADD.FTZ R29, -R43.reuse, R29 ;  /* 0x0000001d2b1d7221 */ /* 0x040fe20000010100 */
[----:B------:R-:W-:Y:S01]  /*27b0*/  FADD.FTZ R31, -R43, R31 ;  /* 0x0000001f2b1f7221 */ /* 0x000fe20000010100 */
[----:B------:R-:W-:-:S05]  /*27c0*/  FFMA.FTZ R26, R27, UR6, -R26 ;  /* 0x000000061b1a7c23 */ /* 0x000fca000801081a */
[----:B------:R-:W-:-:S13]  /*27d0*/  FSETP.GTU.FTZ.AND P0, PT, R26, RZ, PT ;  /* 0x000000ff1a00720b */ /* 0x000fda0003f1c000 */
[----:B------:R-:W0:Y:S02]  /*27e0*/  @P0 LDC R27, c[0x0][0x238] ;  /* 0x00008e00ff1b0b82 */ /* 0x000e240000000800 */
[----:B0-----:R-:W-:-:S04]  /*27f0*/  @P0 FADD.FTZ R26, R26, R27 ;  /* 0x0000001b1a1a0221 */ /* 0x001fc80000010000 */
[----:B------:R-:W0:Y:S01]  /*2800*/  @P0 MUFU.RSQ R24, R26 ;  /* 0x0000001a00180308 */ /* 0x000e220000001400 */
[----:B------:R-:W-:Y:S01]  /*2810*/  ISETP.GE.U32.AND P0, PT, R46, UR14, PT ;  /* 0x0000000e2e007c0c */ /* 0x000fe2000bf06070 */
[-C--:B0-----:R-:W-:Y:S01]  /*2820*/  FMUL.FTZ R17, R17, R24.reuse ;  /* 0x0000001811117220 */ /* 0x081fe20000410000 */
[----:B------:R-:W-:Y:S01]  /*2830*/  FMUL.FTZ R20, R29, R24 ;  /* 0x000000181d147220 */ /* 0x000fe20000410000 */
[----:B------:R-:W-:Y:S02]  /*2840*/  FADD.FTZ R29, -R43, R30 ;  /* 0x0000001e2b1d7221 */ /* 0x000fe40000010100 */
[----:B---3--:R-:W-:Y:S01]  /*2850*/  FFMA.FTZ R16, R22, R17, R18 ;  /* 0x0000001116107223 */ /* 0x008fe20000010012 */
        /* <DEDUP_REMOVED lines=12> */
.L_x_2891:
        /* <DEDUP_REMOVED lines=11> */
[----:B------:R-:W-:-:S05]  /*29d0*/  LEA.HI.X R27, R20, UR13, R27, 0x2, P5 ;  /* 0x0000000d141b7c11 */ /* 0x000fca000a8f141b */
[----:B------:R0:W-:Y:S04]  /*29e0*/  STG.E.64 desc[UR8][R26.64], R16 ;  /* 0x000000101a007986 */ /* 0x0001e8000c101b08 */
.L_x_2893:
[----:B------:R-:W-:Y:S05]  /*29f0*/  BSYNC B0 ;  /* 0x0000000000007941 */ /* 0x000fea0003800000 */
.L_x_2892:
[-C--:B0-----:R-:W-:Y:S01]  /*2a00*/  FMUL.FTZ R17, R29, R24.reuse ;  /* 0x000000181d117220 */ /* 0x081fe20000410000 */
[----:B------:R-:W-:Y:S01]  /*2a10*/  FMUL.FTZ R20, R31, R24 ;  /* 0x000000181f147220 */ /* 0x000fe20000410000 */
[C---:B------:R-:W-:Y:S01]  /*2a20*/  FADD.FTZ R29, -R43.reuse, R32 ;  /* 0x000000202b1d7221 */ /* 0x040fe20000010100 */
[----:B------:R-:W-:Y:S01]  /*2a30*/  FADD.FTZ R33, -R43, R33 ;  /* 0x000000212b217221 */ /* 0x000fe20000010100 */
        /* <DEDUP_REMOVED lines=13> */
.L_x_2894:
        /* <DEDUP_REMOVED lines=13> */
.L_x_2896:
[----:B------:R-:W-:Y:S05]  /*2be0*/  BSYNC B0 ;  /* 0x0000000000007941 */ /* 0x000fea0003800000 */
.L_x_2895:
[-C--:B------:R-:W-:Y:S01]  /*2bf0*/  FMUL.FTZ R29, R29, R24.reuse ;  /* 0x000000181d1d7220 */ /* 0x080fe20000410000 */
[----:B------:R-:W-:Y:S01]  /*2c00*/  FMUL.FTZ R20, R33, R24 ;  /* 0x0000001821147220 */ /* 0x000fe20000410000 */
[C---:B------:R-:W-:Y:S01]  /*2c10*/  FADD.FTZ R31, -R43.reuse, R34 ;  /* 0x000000222b1f7221 */ /* 0x040fe20000010100 */
[----:B------:R-:W-:Y:S01]  /*2c20*/  FADD.FTZ R35, -R43, R35 ;  /* 0x000000232b237221 */ /* 0x000fe20000010100 */
        /* <DEDUP_REMOVED lines=13> */
.L_x_2897:
        /* <DEDUP_REMOVED lines=13> */
.L_x_2899:
[----:B------:R-:W-:Y:S05]  /*2dd0*/  BSYNC B0 ;  /* 0x0000000000007941 */ /* 0x000fea0003800000 */
.L_x_2898:
[-C--:B------:R-:W-:Y:S01]  /*2de0*/  FMUL.FTZ R31, R31, R24.reuse ;  /* 0x000000181f1f7220 */ /* 0x080fe20000410000 */
[----:B------:R-:W-:Y:S01]  /*2df0*/  FMUL.FTZ R20, R35, R24 ;  /* 0x0000001823147220 */ /* 0x000fe20000410000 */
[----:B------:R-:W-:Y:S02]  /*2e00*/  IADD3 R28, R25, 0xa0, RZ ;  /* 0x000000a0191c7810 */ /* 0x000fe40007ffe0ff */
[----:B------:R-:W-:Y:S01]  /*2e10*/  SHF.R.S32.HI R29, RZ, 0x1f, R46 ;  /* 0x0000001fff1d7819 */ /* 0x000fe2000001142e */
        /* <DEDUP_REMOVED lines=13> */
.L_x_2900:
        /* <DEDUP_REMOVED lines=13> */
.L_x_2902:
[----:B------:R-:W-:Y:S05]  /*2fc0*/  BSYNC B0 ;  /* 0x0000000000007941 */ /* 0x000fea0003800000 */
.L_x_2901:
[C---:B0-----:R-:W-:Y:S01]  /*2fd0*/  FADD.FTZ R17, -R43.reuse, R14 ;  /* 0x0000000e2b117221 */ /* 0x041fe20000010100 */
[C---:B------:R-:W-:Y:S01]  /*2fe0*/  FADD.FTZ R15, -R43.reuse, R15 ;  /* 0x0000000f2b0f7221 */ /* 0x040fe20000010100 */
[----:B------:R-:W-:Y:S01]  /*2ff0*/  ISETP.GE.U32.AND P5, PT, R28, UR14, PT ;  /* 0x0000000e1c007c0c */ /* 0x000fe2000bfa6070 */
[----:B------:R-:W-:Y:S01]  /*3000*/  FADD.FTZ R27, -R43, R36 ;  /* 0x000000242b1b7221 */ /* 0x000fe20000010100 */
[----:B------:R-:W-:Y:S01]  /*3010*/  SHF.R.S32.HI R26, RZ, 0x1f, R28 ;  /* 0x0000001fff1a7819 */ /* 0x000fe2000001141c */
[-C--:B------:R-:W-:Y:S01]  /*3020*/  FMUL.FTZ R17, R17, R24.reuse ;  /* 0x0000001811117220 */ /* 0x080fe20000410000 */
[----:B------:R-:W-:Y:S01]  /*3030*/  ISETP.GE.AND.EX P0, PT, R29, UR15, PT, P0 ;  /* 0x0000000f1d007c0c */ /* 0x000fe2000bf06300 */
[----:B------:R-:W-:Y:S01]  /*3040*/  FMUL.FTZ R16, R15, R24 ;  /* 0x000000180f107220 */ /* 0x000fe20000410000 */
[----:B------:R-:W-:Y:S01]  /*3050*/  ISETP.GE.AND.EX P5, PT, R26, UR15, PT, P5 ;  /* 0x0000000f1a007c0c */ /* 0x000fe2000bfa6350 */
        /* <DEDUP_REMOVED lines=14> */
.L_x_2903:
        /* <DEDUP_REMOVED lines=13> */
.L_x_2905:
[----:B------:R-:W-:Y:S05]  /*3210*/  BSYNC B0 ;  /* 0x0000000000007941 */ /* 0x000fea0003800000 */
.L_x_2904:
[----:B------:R-:W-:Y:S01]  /*3220*/  FADD.FTZ R37, -R43, R37 ;  /* 0x000000252b257221 */ /* 0x000fe20000010100 */
[-C--:B------:R-:W-:Y:S01]  /*3230*/  FMUL.FTZ R27, R27, R24.reuse ;  /* 0x000000181b1b7220 */ /* 0x080fe20000410000 */
[----:B------:R-:W-:Y:S02]  /*3240*/  ISETP.GE.U32.AND P0, PT, R12, UR14, PT ;  /* 0x0000000e0c007c0c */ /* 0x000fe4000bf06070 */
[----:B0-----:R-:W-:Y:S01]  /*3250*/  FMUL.FTZ R20, R37, R24 ;  /* 0x0000001825147220 */ /* 0x001fe20000410000 */
[----:B------:R-:W-:Y:S01]  /*3260*/  ISETP.LT.U32.AND P5, PT, R0, 0x1e0, !P5 ;  /* 0x000001e00000780c */ /* 0x000fe20006fa1070 */
[----:B------:R-:W-:Y:S01]  /*3270*/  FFMA.FTZ R14, R22, R27, R18 ;  /* 0x0000001b160e7223 */ /* 0x000fe20000010012 */
[----:B------:R-:W-:Y:S01]  /*3280*/  IADD3 R16, R25, 0xc0, RZ ;  /* 0x000000c019107810 */ /* 0x000fe20007ffe0ff */
        /* <DEDUP_REMOVED lines=12> */
.L_x_2906:
        /* <DEDUP_REMOVED lines=13> */
.L_x_2908:
[----:B------:R-:W-:Y:S05]  /*3420*/  BSYNC B0 ;  /* 0x0000000000007941 */ /* 0x000fea0003800000 */
.L_x_2907:
[C---:B0-----:R-:W-:Y:S01]  /*3430*/  FADD.FTZ R15, -R43.reuse, R38 ;  /* 0x000000262b0f7221 */ /* 0x041fe20000010100 */
[C---:B------:R-:W-:Y:S01]  /*3440*/  FADD.FTZ R17, -R43.reuse, R40 ;  /* 0x000000282b117221 */ /* 0x040fe20000010100 */
[C---:B------:R-:W-:Y:S01]  /*3450*/  FADD.FTZ R41, -R43.reuse, R41 ;  /* 0x000000292b297221 */ /* 0x040fe20000010100 */
        /* <DEDUP_REMOVED lines=10> */
[----:B------:R-:W-:Y:S01]  /*3500*/  ISETP.GT.U32.OR P0, PT, R0, 0x1df, P0 ;  /* 0x000001df0000780c */ /* 0x000fe20000704470 */
        /* <DEDUP_REMOVED lines=15> */
.L_x_2909:
        /* <DEDUP_REMOVED lines=13> */
.L_x_2911:
[----:B------:R-:W-:Y:S05]  /*36d0*/  BSYNC B0 ;  /* 0x0000000000007941 */ /* 0x000fea0003800000 */
.L_x_2910:
        /* <DEDUP_REMOVED lines=11> */
.L_x_2912:
[----:B------:R-:W-:Y:S04]  /*3790*/  BSSY B0, `(.L_x_2913) ;  /* 0x000000c000007945 */ /* 0x000fe80003800000 */
[----:B------:R-:W-:Y:S05]  /*37a0*/  @P0 BRA `(.L_x_2914) ;  /* 0x0000000000280947 */ /* 0x000fea0003800000 */
[----:B------:R-:W-:Y:S01]  /*37b0*/  ULDC.64 UR12, c[0x0][0x270] ;  /* 0x00009c00000c7ab9 */ /* 0x000fe20000000a00 */
[----:B------:R-:W-:Y:S01]  /*37c0*/  MOV R49, R51 ;  /* 0x0000003300317202 */ /* 0x000fe20000000f00 */
[----:B------:R-:W-:Y:S02]  /*37d0*/  IMAD R45, R45, UR12, RZ ;  /* 0x0000000c2d2d7c24 */ /* 0x000fe4000f8e02ff */
[----:B------:R-:W-:-:S04]  /*37e0*/  IMAD.WIDE.U32 R48, R12, UR12, R48 ;  /* 0x0000000c0c307c25 */ /* 0x000fc8000f8e0030 */
[----:B------:R-:W-:Y:S01]  /*37f0*/  IMAD R45, R12, UR13, R45 ;  /* 0x0000000d0c2d7c24 */ /* 0x000fe2000f8e022d */
[----:B------:R-:W-:Y:S02]  /*3800*/  ULDC.64 UR12, c[0x0][0x210] ;  /* 0x00008400000c7ab9 */ /* 0x000fe40000000a00 */
[----:B0-----:R-:W-:Y:S02]  /*3810*/  LEA R16, P0, R48, UR12, 0x2 ;  /* 0x0000000c30107c11 */ /* 0x001fe4000f8010ff */
[----:B------:R-:W-:-:S04]  /*3820*/  IADD3 R45, R49, R45, RZ ;  /* 0x0000002d312d7210 */ /* 0x000fc80007ffe0ff */
[----:B------:R-:W-:-:S05]  /*3830*/  LEA.HI.X R17, R48, UR13, R45, 0x2, P0 ;  /* 0x0000000d30117c11 */ /* 0x000fca00080f142d */
[----:B------:R1:W-:Y:S02]  /*3840*/  STG.E.64 desc[UR8][R16.64], R14 ;  /* 0x0000000e10007986 */ /* 0x0003e4000c101b08 */
.L_x_2914:
[----:B------:R-:W-:Y:S05]  /*3850*/  BSYNC B0 ;  /* 0x0000000000007941 */ /* 0x000fea0003800000 */
.L_x_2913:
[----:B------:R-:W-:Y:S02]  /*3860*/  IADD3 R47, R2, R47, RZ ;  /* 0x0000002f022f7210 */ /* 0x000fe40007ffe0ff */
[----:B------:R-:W-:Y:S02]  /*3870*/  IADD3 R8, R8, 0x1, RZ ;  /* 0x0000000108087810 */ /* 0x000fe40007ffe0ff */
[----:B------:R-:W-:-:S13]  /*3880*/  ISETP.GE.AND P0, PT, R47, UR4, PT ;  /* 0x000000042f007c0c */ /* 0x000fda000bf06270 */
[----:B------:R-:W-:Y:S05]  /*3890*/  @!P0 BRA `(.L_x_2915) ;  /* 0xffffffc8008c8947 */ /* 0x000fea000383ffff */
[----:B------:R-:W-:Y:S05]  /*38a0*/  EXIT ;  /* 0x000000000000794d */ /* 0x000fea0003800000 */
.L_x_2916:
        /* <DEDUP_REMOVED lines=13> */
.L_x_3313:


//--------------------- .text._Z35group_norm_nhwc_fwd_one_pass_kernelI11Fp32IOFp32WLi512ELi30ELi480EEv26Group_norm_nhwc_fwd_params --------------------------
	.section	.text._Z35group_norm_nhwc_fwd_one_pass_kernelI11Fp32IOFp32WLi512ELi30ELi480EEv26Group_norm_nhwc_fwd_params,"ax",@progbits
	.align	128
        .global         _Z35group_norm_nhwc_fwd_one_pass_kernelI11Fp32IOFp32WLi512ELi30ELi480EEv26Group_norm_nhwc_fwd_params
        .type           _Z35group_norm_nhwc_fwd_one_pass_kernelI11Fp32IOFp32WLi512ELi30ELi480EEv26Group_norm_nhwc_fwd_params,@function
        .size           _Z35group_norm_nhwc_fwd_one_pass_kernelI11Fp32IOFp32WLi512ELi30ELi480EEv26Group_norm_nhwc_fwd_params,(.L_x_3314 - _Z35group_norm_nhwc_fwd_one_pass_kernelI11Fp32IOFp32WLi512ELi30ELi480EEv26Group_norm_nhwc_fwd_params)
        .other          _Z35group_norm_nhwc_fwd_one_pass_kernelI11Fp32IOFp32WLi512ELi30ELi480EEv26Group_norm_nhwc_fwd_params,@"STO_CUDA_ENTRY STV_DEFAULT"
_Z35group_norm_nhwc_fwd_one_pass_kernelI11Fp32IOFp32WLi512ELi30ELi480EEv26Group_norm_nhwc_fwd_params:
.text._Z35group_norm_nhwc_fwd_one_pass_kernelI11Fp32IOFp32WLi512ELi30ELi480EEv26Group_norm_nhwc_fwd_params:
        /* <DEDUP_REMOVED lines=16> */
[----:B0-----:R-:W-:-:S05]  /*0100*/  IMAD.WIDE.U32 R2, R0, -0x77777777, RZ ;  /* 0x8888888900027825 */ /* 0x001fca00078e00ff */
[----:B------:R-:W-:Y:S02]  /*0110*/  SHF.R.U32.HI R5, RZ, 0x3, R3 ;  /* 0x00000003ff057819 */ /* 0x000fe40000011603 */
[--C-:B------:R-:W-:Y:S01]  /*0120*/  SHF.R.S32.HI R3, RZ, 0x1f, R0.reuse ;  /* 0x0000001fff037819 */ /* 0x100fe20000011400 */
[----:B---3--:R-:W-:Y:S02]  /*0130*/  ULEA UR5, UR6, UR5, 0x18 ;  /* 0x0000000506057291 */ /* 0x008fe4000f8ec03f */
[----:B--2---:R-:W-:Y:S01]  /*0140*/  IMAD R55, R4, UR7, R5 ;  /* 0x0000000704377c24 */ /* 0x004fe2000f8e0205 */
[----:B------:R-:W-:Y:S01]  /*0150*/  LEA.HI R3, R3, R0, RZ, 0x5 ;  /* 0x0000000003037211 */ /* 0x000fe200078f28ff */
[----:B------:R-:W-:-:S03]  /*0160*/  IMAD R56, R5, -0xf, R0 ;  /* 0xfffffff105387824 */ /* 0x000fc600078e0200 */
[----:B------:R-:W-:Y:S02]  /*0170*/  ISETP.GE.U32.AND P0, PT, R55, UR8, PT ;  /* 0x0000000837007c0c */ /* 0x000fe4000bf06070 */
[----:B------:R-:W-:Y:S02]  /*0180*/  SHF.R.S32.HI R57, RZ, 0x1f, R55 ;  /* 0x0000001fff397819 */ /* 0x000fe40000011437 */
[----:B------:R-:W-:Y:S02]  /*0190*/  SHF.R.S32.HI R3, RZ, 0x5, R3 ;  /* 0x00000005ff037819 */ /* 0x000fe40000011403 */
[----:B------:R-:W-:Y:S01]  /*01a0*/  ISETP.GE.AND.EX P0, PT, R57, UR9, PT, P0 ;  /* 0x0000000939007c0c */ /* 0x000fe2000bf06300 */
[----:B------:R-:W-:Y:S01]  /*01b0*/  ULDC.64 UR8, c[0x0][0x208] ;  /* 0x0000820000087ab9 */ /* 0x000fe20000000a00 */
[----:B------:R-:W-:Y:S02]  /*01c0*/  SHF.L.U32 R56, R56, 0x1, RZ ;  /* 0x0000000138387819 */ /* 0x000fe400000006ff */
[----:B------:R-:W-:-:S02]  /*01d0*/  LEA R58, R3, UR5, 0x3 ;  /* 0x00000005033a7c11 */ /* 0x000fc4000f8e18ff */
[C---:B------:R-:W-:Y:S02]  /*01e0*/  IADD3 R59, R55.reuse, 0x20, RZ ;  /* 0x00000020373b7810 */ /* 0x040fe40007ffe0ff */
        /* <DEDUP_REMOVED lines=8> */
[----:B------:R-:W-:Y:S02]  /*0270*/  ISETP.LT.U32.AND P0, PT, R0, 0x1e0, !P0 ;  /* 0x000001e00000780c */ /* 0x000fe40004701070 */
[C---:B------:R-:W-:Y:S02]  /*0280*/  IADD3 R68, R55.reuse, 0x140, RZ ;  /* 0x0000014037447810 */ /* 0x040fe40007ffe0ff */
[----:B------:R-:W-:-:S02]  /*0290*/  IADD3 R69, R55, 0x160, RZ ;  /* 0x0000016037457810 */ /* 0x000fc40007ffe0ff */
[C---:B------:R-:W-:Y:S02]  /*02a0*/  IADD3 R70, R55.reuse, 0x180, RZ ;  /* 0x0000018037467810 */ /* 0x040fe40007ffe0ff */
[C---:B------:R-:W-:Y:S02]  /*02b0*/  IADD3 R71, R55.reuse, 0x1a0, RZ ;  /* 0x000001a037477810 */ /* 0x040fe40007ffe0ff */
[C---:B------:R-:W-:Y:S02]  /*02c0*/  IADD3 R72, R55.reuse, 0x1c0, RZ ;  /* 0x000001c037487810 */ /* 0x040fe40007ffe0ff */
[----:B-1----:R-:W-:-:S07]  /*02d0*/  IADD3 R73, R55, 0x1e0, RZ ;  /* 0x000001e037497810 */ /* 0x002fce0007ffe0ff */
.L_x_2974:
[----:B0-----:R-:W0:Y:S01]  /*02e0*/  LDC R9, c[0x0][0x288] ;  /* 0x0000a200ff097b82 */ /* 0x001e220000000800 */
[----:B------:R-:W-:Y:S01]  /*02f0*/  ULDC.64 UR14, c[0x0][0x278] ;  /* 0x00009e00000e7ab9 */ /* 0x000fe20000000a00 */
[----:B------:R-:W-:Y:S01]  /*0300*/  SHF.R.S32.HI R75, RZ, 0x1f, R59 ;  /* 0x0000001fff4b7819 */ /* 0x000fe2000001143b */
[----:B------:R-:W-:Y:S01]  /*0310*/  ULDC.64 UR12, c[0x0][0x280] ;  /* 0x0000a000000c7ab9 */ /* 0x000fe20000000a00 */
[----:B------:R-:W-:Y:S02]  /*0320*/  SHF.R.S32.HI R77, RZ, 0x1f, R60 ;  /* 0x0000001fff4d7819 */ /* 0x000fe4000001143c */
[----:B------:R-:W-:Y:S02]  /*0330*/  SHF.R.S32.HI R81, RZ, 0x1f, R61 ;  /* 0x0000001fff517819 */ /* 0x000fe4000001143d */
[----:B------:R-:W-:Y:S01]  /*0340*/  ISETP.GE.U32.AND P4, PT, R61, UR14, PT ;  /* 0x0000000e3d007c0c */ /* 0x000fe2000bf86070 */
[----:B-1----:R-:W1:Y:S01]  /*0350*/  @P0 LDC.64 R10, c[0x0][0x220] ;  /* 0x00008800ff0a0b82 */ /* 0x002e620000000a00 */
[----:B------:R-:W-:-:S02]  /*0360*/  SHF.R.S32.HI R83, RZ, 0x1f, R62 ;  /* 0x0000001fff537819 */ /* 0x000fc4000001143e */
[----:B------:R-:W-:Y:S02]  /*0370*/  ISETP.GE.AND.EX P4, PT, R81, UR15, PT, P4 ;  /* 0x0000000f51007c0c */ /* 0x000fe4000bf86340 */
[----:B------:R-:W-:Y:S02]  /*0380*/  SHF.R.S32.HI R85, RZ, 0x1f, R63 ;  /* 0x0000001fff557819 */ /* 0x000fe4000001143f */
[----:B------:R-:W-:Y:S02]  /*0390*/  ISETP.GT.U32.OR P4, PT, R0, 0x1df, P4 ;  /* 0x000001df0000780c */ /* 0x000fe40002784470 */
[----:B0-----:R-:W-:-:S04]  /*03a0*/  IABS R5, R9 ;  /* 0x0000000900057213 */ /* 0x001fc80000000000 */
[----:B------:R-:W0:Y:S07]  /*03b0*/  I2F.RP R4, R5 ;  /* 0x0000000500047306 */ /* 0x000e2e0000209400 */
[----:B--2---:R-:W2:Y:S08]  /*03c0*/  @!P4 LDC.64 R18, c[0x0][0x270] ;  /* 0x00009c00ff12cb82 */ /* 0x004eb00000000a00 */
[----:B---3--:R-:W3:Y:S01]  /*03d0*/  @!P4 LDC.64 R26, c[0x0][0x220] ;  /* 0x00008800ff1acb82 */ /* 0x008ee20000000a00 */
[----:B0-----:R-:W0:Y:S02]  /*03e0*/  MUFU.RCP R4, R4 ;  /* 0x0000000400047308 */ /* 0x001e240000001000 */
[----:B0-----:R-:W-:-:S06]  /*03f0*/  IADD3 R2, R4, 0xffffffe, RZ ;  /* 0x0ffffffe04027810 */ /* 0x001fcc0007ffe0ff */
[----:B------:R0:W4:Y:S02]  /*0400*/  F2I.FTZ.U32.TRUNC.NTZ R3, R2 ;  /* 0x0000000200037305 */ /* 0x000124000021f000 */
[----:B0-----:R-:W-:Y:S02]  /*0410*/  MOV R2, RZ ;  /* 0x000000ff00027202 */ /* 0x001fe40000000f00 */
[----:B----4-:R-:W-:-:S05]  /*0420*/  IADD3 R6, RZ, -R3, RZ ;  /* 0x80000003ff067210 */ /* 0x010fca0007ffe0ff */
        /* <DEDUP_REMOVED lines=8> */
[----:B------:R-:W0:Y:S03]  /*04b0*/  @P0 LDC.64 R6, c[0x0][0x270] ;  /* 0x00009c00ff060b82 */ /* 0x000e260000000a00 */
[----:B------:R-:W-:-:S13]  /*04c0*/  ISETP.GT.U32.AND P2, PT, R5, R4, PT ;  /* 0x000000040500720c */ /* 0x000fda0003f44070 */
[-C--:B------:R-:W-:Y:S02]  /*04d0*/  @!P2 IADD3 R4, R4, -R5.reuse, RZ ;  /* 0x800000050404a210 */ /* 0x080fe40007ffe0ff */
[----:B------:R-:W-:Y:S02]  /*04e0*/  @!P2 IADD3 R3, R3, 0x1, RZ ;  /* 0x000000010303a810 */ /* 0x000fe40007ffe0ff */
[----:B------:R-:W-:Y:S02]  /*04f0*/  ISETP.GE.U32.AND P1, PT, R4, R5, PT ;  /* 0x000000050400720c */ /* 0x000fe40003f26070 */
[----:B------:R-:W-:Y:S02]  /*0500*/  ISETP.NE.AND P2, PT, R9, RZ, PT ;  /* 0x000000ff0900720c */ /* 0x000fe40003f45270 */
[----:B------:R-:W-:-:S09]  /*0510*/  SHF.R.S32.HI R4, RZ, 0x1f, R56 ;  /* 0x0000001fff047819 */ /* 0x000fd20000011438 */
[----:B------:R-:W-:-:S04]  /*0520*/  @P1 IADD3 R3, R3, 0x1, RZ ;  /* 0x0000000103031810 */ /* 0x000fc80007ffe0ff */
[----:B------:R-:W-:Y:S02]  /*0530*/  @!P3 IADD3 R3, -R3, RZ, RZ ;  /* 0x000000ff0303b210 */ /* 0x000fe40007ffe1ff */
[----:B------:R-:W-:Y:S02]  /*0540*/  @!P2 LOP3.LUT R3, RZ, R9, RZ, 0x33, !PT ;  /* 0x00000009ff03a212 */ /* 0x000fe400078e33ff */
[----:B------:R-:W-:Y:S02]  /*0550*/  ISETP.GE.U32.AND P2, PT, R59, UR14, PT ;  /* 0x0000000e3b007c0c */ /* 0x000fe4000bf46070 */
[----:B------:R-:W-:Y:S02]  /*0560*/  IADD3 R79, -R3, RZ, RZ ;  /* 0x000000ff034f7210 */ /* 0x000fe40007ffe1ff */
[----:B------:R-:W-:Y:S02]  /*0570*/  ISETP.GE.AND.EX P2, PT, R75, UR15, PT, P2 ;  /* 0x0000000f4b007c0c */ /* 0x000fe4000bf46320 */
[----:B------:R-:W-:Y:S01]  /*0580*/  ISETP.GE.U32.AND P3, PT, R60, UR14, PT ;  /* 0x0000000e3c007c0c */ /* 0x000fe2000bf66070 */
[----:B------:R-:W-:Y:S01]  /*0590*/  IMAD R79, R9, R79, R54 ;  /* 0x0000004f094f7224 */ /* 0x000fe200078e0236 */
[----:B------:R-:W-:-:S02]  /*05a0*/  ISETP.GT.U32.OR P2, PT, R0, 0x1df, P2 ;  /* 0x000001df0000780c */ /* 0x000fc40001744470 */
[----:B------:R-:W-:Y:S01]  /*05b0*/  ISETP.GE.AND.EX P3, PT, R77, UR15, PT, P3 ;  /* 0x0000000f4d007c0c */ /* 0x000fe2000bf66330 */
[----:B------:R-:W-:Y:S01]  /*05c0*/  IMAD R79, R79, 0x1e, RZ ;  /* 0x0000001e4f4f7824 */ /* 0x000fe200078e02ff */
[----:B------:R-:W-:Y:S02]  /*05d0*/  SHF.R.S32.HI R2, RZ, 0x1f, R3 ;  /* 0x0000001fff027819 */ /* 0x000fe40000011403 */
[----:B------:R-:W-:Y:S02]  /*05e0*/  ISETP.GT.U32.OR P3, PT, R0, 0x1df, P3 ;  /* 0x000001df0000780c */ /* 0x000fe40001f64470 */
[----:B------:R-:W-:Y:S01]  /*05f0*/  IADD3 R20, P1, R56, R79, RZ ;  /* 0x0000004f38147210 */ /* 0x000fe20007f3e0ff */
[----:B------:R-:W-:-:S03]  /*0600*/  IMAD R2, R2, UR12, RZ ;  /* 0x0000000c02027c24 */ /* 0x000fc6000f8e02ff */
[----:B------:R-:W-:Y:S01]  /*0610*/  LEA.HI.X.SX32 R21, R79, R4, 0x1, P1 ;  /* 0x000000044f157211 */ /* 0x000fe200008f0eff */
[----:B------:R-:W4:Y:S01]  /*0620*/  @!P2 LDC.64 R12, c[0x0][0x270] ;  /* 0x00009c00ff0cab82 */ /* 0x000f220000000a00 */
[----:B------:R-:W-:Y:S01]  /*0630*/  ISETP.GE.U32.AND P1, PT, R62, UR14, PT ;  /* 0x0000000e3e007c0c */ /* 0x000fe2000bf26070 */
[C---:B------:R-:W-:Y:S02]  /*0640*/  IMAD R5, R3.reuse, UR13, R2 ;  /* 0x0000000d03057c24 */ /* 0x040fe4000f8e0202 */
[----:B------:R-:W-:Y:S01]  /*0650*/  IMAD.WIDE.U32 R20, R3, UR12, R20 ;  /* 0x0000000c03147c25 */ /* 0x000fe2000f8e0014 */
[----:B------:R-:W-:-:S03]  /*0660*/  ISETP.GE.AND.EX P1, PT, R83, UR15, PT, P1 ;  /* 0x0000000f53007c0c */ /* 0x000fc6000bf26310 */
[----:B0-----:R-:W-:Y:S01]  /*0670*/  @P0 IMAD R2, R57, R6, RZ ;  /* 0x0000000639020224 */ /* 0x001fe200078e02ff */
[----:B------:R-:W0:Y:S01]  /*0680*/  @!P3 LDC.64 R14, c[0x0][0x270] ;  /* 0x00009c00ff0ebb82 */ /* 0x000e220000000a00 */
[----:B------:R-:W-:Y:S02]  /*0690*/  IADD3 R3, R21, R5, RZ ;  /* 0x0000000515037210 */ /* 0x000fe40007ffe0ff */
[C---:B------:R-:W-:Y:S01]  /*06a0*/  @P0 IMAD R7, R55.reuse, R7, R2 ;  /* 0x0000000737070224 */ /* 0x040fe200078e0202 */
[----:B------:R-:W-:Y:S02]  /*06b0*/  ISETP.GT.U32.OR P1, PT, R0, 0x1df, P1 ;  /* 0x000001df0000780c */ /* 0x000fe40000f24470 */
[----:B------:R-:W-:Y:S02]  /*06c0*/  @P0 MOV R2, R20 ;  /* 0x0000001400020202 */ /* 0x000fe40000000f00 */
[----:B------:R-:W5:Y:S03]  /*06d0*/  @!P2 LDC.64 R16, c[0x0][0x220] ;  /* 0x00008800ff10ab82 */ /* 0x000f660000000a00 */
[----:B------:R-:W-:-:S05]  /*06e0*/  @P0 IMAD.WIDE.U32 R8, R55, R6, R2 ;  /* 0x0000000637080225 */ /* 0x000fca00078e0002 */
[----:B------:R-:W-:Y:S01]  /*06f0*/  @P0 IADD3 R7, R9, R7, RZ ;  /* 0x0000000709070210 */ /* 0x000fe20007ffe0ff */
[----:B------:R-:W3:Y:S01]  /*0700*/  @!P3 LDC.64 R22, c[0x0][0x220] ;  /* 0x00008800ff16bb82 */ /* 0x000ee20000000a00 */
[C---:B-1----:R-:W-:Y:S01]  /*0710*/  @P0 LEA R6, P5, R8.reuse, R10, 0x2 ;  /* 0x0000000a08060211 */ /* 0x042fe200078a10ff */
[----:B----4-:R-:W-:Y:S01]  /*0720*/  @!P2 IMAD R10, R75, R12, RZ ;  /* 0x0000000c4b0aa224 */ /* 0x010fe200078e02ff */
[----:B------:R-:W-:Y:S02]  /*0730*/  @!P2 MOV R9, R3 ;  /* 0x000000030009a202 */ /* 0x000fe40000000f00 */
[----:B------:R-:W-:Y:S01]  /*0740*/  @P0 LEA.HI.X R7, R8, R11, R7, 0x2, P5 ;  /* 0x0000000b08070211 */ /* 0x000fe200028f1407 */
[----:B------:R-:W-:Y:S01]  /*0750*/  @!P2 IMAD R11, R59, R13, R10 ;  /* 0x0000000d3b0ba224 */ /* 0x000fe200078e020a */
[----:B------:R-:W-:Y:S01]  /*0760*/  @!P2 MOV R8, R20 ;  /* 0x000000140008a202 */ /* 0x000fe20000000f00 */
[----:B------:R-:W1:Y:S01]  /*0770*/  @!P1 LDC.64 R4, c[0x0][0x270] ;  /* 0x00009c00ff049b82 */ /* 0x000e620000000a00 */
[----:B0-----:R-:W-:Y:S01]  /*0780*/  @!P3 IMAD R10, R77, R14, RZ ;  /* 0x0000000e4d0ab224 */ /* 0x001fe200078e02ff */
[----:B------:R-:W-:-:S02]  /*0790*/  @!P3 MOV R13, R3 ;  /* 0x00000003000db202 */ /* 0x000fc40000000f00 */
[----:B------:R-:W-:Y:S01]  /*07a0*/  @!P2 IMAD.WIDE.U32 R8, R59, R12, R8 ;  /* 0x0000000c3b08a225 */ /* 0x000fe200078e0008 */
[----:B------:R-:W-:Y:S02]  /*07b0*/  @!P3 MOV R12, R20 ;  /* 0x00000014000cb202 */ /* 0x000fe40000000f00 */
[----:B------:R-:W-:Y:S01]  /*07c0*/  ISETP.GE.U32.AND P5, PT, R63, UR14, PT ;  /* 0x0000000e3f007c0c */ /* 0x000fe2000bfa6070 */
[----:B------:R-:W0:Y:S01]  /*07d0*/  @!P1 LDC.64 R28, c[0x0][0x220] ;  /* 0x00008800ff1c9b82 */ /* 0x000e220000000a00 */
[C---:B------:R-:W-:Y:S01]  /*07e0*/  @!P3 IMAD R15, R60.reuse, R15, R10 ;  /* 0x0000000f3c0fb224 */ /* 0x040fe200078e020a */
[----:B------:R-:W-:Y:S01]  /*07f0*/  @!P2 IADD3 R9, R9, R11, RZ ;  /* 0x0000000b0909a210 */ /* 0x000fe20007ffe0ff */
[----:B------:R-:W-:Y:S01]  /*0800*/  @!P3 IMAD.WIDE.U32 R12, R60, R14, R12 ;  /* 0x0000000e3c0cb225 */ /* 0x000fe200078e000c */
[C---:B-----5:R-:W-:Y:S02]  /*0810*/  @!P2 LEA R10, P6, R8.reuse, R16, 0x2 ;  /* 0x00000010080aa211 */ /* 0x060fe400078c10ff */
[----:B------:R-:W-:Y:S01]  /*0820*/  ISETP.GE.AND.EX P5, PT, R85, UR15, PT, P5 ;  /* 0x0000000f55007c0c */ /* 0x000fe2000bfa6350 */
[----:B--2---:R-:W-:Y:S01]  /*0830*/  @!P4 IMAD R14, R81, R18, RZ ;  /* 0x00000012510ec224 */ /* 0x004fe200078e02ff */
[----:B------:R-:W-:-:S02]  /*0840*/  @!P2 LEA.HI.X R11, R8, R17, R9, 0x2, P6 ;  /* 0x00000011080ba211 */ /* 0x000fc400030f1409 */
[----:B------:R-:W-:Y:S01]  /*0850*/  @!P3 IADD3 R9, R13, R15, RZ ;  /* 0x0000000f0d09b210 */ /* 0x000fe20007ffe0ff */
[----:B------:R-:W-:Y:S01]  /*0860*/  @!P4 IMAD R19, R61, R19, R14 ;  /* 0x000000133d13c224 */ /* 0x000fe200078e020e */
[----:B------:R-:W-:Y:S02]  /*0870*/  @!P4 MOV R14, R20 ;  /* 0x00000014000ec202 */ /* 0x000fe40000000f00 */
[----:B------:R-:W-:Y:S02]  /*0880*/  @!P4 MOV R15, R3 ;  /* 0x00000003000fc202 */ /* 0x000fe40000000f00 */
[----:B------:R-:W-:Y:S01]  /*0890*/  ISETP.GT.U32.OR P5, PT, R0, 0x1df, P5 ;  /* 0x000001df0000780c */ /* 0x000fe20002fa4470 */
[----:B-1----:R-:W-:Y:S01]  /*08a0*/  @!P1 IMAD R13, R83, R4, RZ ;  /* 0x00000004530d9224 */ /* 0x002fe200078e02ff */
[----:B---3--:R-:W-:Y:S01]  /*08b0*/  @!P3 LEA R8, P6, R12, R22, 0x2 ;  /* 0x000000160c08b211 */ /* 0x008fe200078c10ff */
[----:B------:R-:W-:Y:S01]  /*08c0*/  @!P4 IMAD.WIDE.U32 R14, R61, R18, R14 ;  /* 0x000000123d0ec225 */ /* 0x000fe200078e000e */
[----:B------:R-:W-:-:S02]  /*08d0*/  @!P1 MOV R16, R20 ;  /* 0x0000001400109202 */ /* 0x000fc40000000f00 */
[----:B------:R-:W-:Y:S01]  /*08e0*/  @!P1 MOV R17, R3 ;  /* 0x0000000300119202 */ /* 0x000fe20000000f00 */
[----:B------:R-:W-:Y:S01]  /*08f0*/  @!P1 IMAD R25, R62, R5, R13 ;  /* 0x000000053e199224 */ /* 0x000fe200078e020d */
[----:B------:R-:W-:Y:S02]  /*0900*/  @!P3 LEA.HI.X R9, R12, R23, R9, 0x2, P6 ;  /* 0x000000170c09b211 */ /* 0x000fe400030f1409 */
[----:B------:R-:W-:Y:S02]  /*0910*/  CS2R R22, SRZ ;  /* 0x0000000000167805 */ /* 0x000fe4000001ff00 */
[----:B------:R-:W-:Y:S01]  /*0920*/  @!P4 IADD3 R13, R15, R19, RZ ;  /* 0x000000130f0dc210 */ /* 0x000fe20007ffe0ff */
[----:B------:R-:W-:Y:S01]  /*0930*/  @!P1 IMAD.WIDE.U32 R4, R62, R4, R16 ;  /* 0x000000043e049225 */ /* 0x000fe200078e0010 */
[C---:B------:R-:W-:Y:S01]  /*0940*/  @!P4 LEA R12, P6, R14.reuse, R26, 0x2 ;  /* 0x0000001a0e0cc211 */ /* 0x040fe200078c10ff */
[----:B------:R-:W1:Y:S01]  /*0950*/  @!P5 LDC.64 R30, c[0x0][0x270] ;  /* 0x00009c00ff1edb82 */ /* 0x000e620000000a00 */
[----:B------:R-:W-:Y:S01]  /*0960*/  SHF.R.S32.HI R87, RZ, 0x1f, R64 ;  /* 0x0000001fff577819 */ /* 0x000fe20000011440 */
[----:B------:R2:W3:Y:S01]  /*0970*/  @!P2 LDG.E.64 R22, desc[UR8][R10.64] ;  /* 0x000000080a16a981 */ /* 0x0004e2000c1e1b00 */
[----:B------:R-:W-:-:S02]  /*0980*/  @!P4 LEA.HI.X R13, R14, R27, R13, 0x2, P6 ;  /* 0x0000001b0e0dc211 */ /* 0x000fc400030f140d */
[----:B------:R-:W-:Y:S02]  /*0990*/  @!P1 IADD3 R5, R5, R25, RZ ;  /* 0x0000001905059210 */ /* 0x000fe40007ffe0ff */
[----:B------:R-:W-:Y:S02]  /*09a0*/  CS2R R24, SRZ ;  /* 0x0000000000187805 */ /* 0x000fe4000001ff00 */
[C---:B0-----:R-:W-:Y:S01]  /*09b0*/  @!P1 LEA R14, P6, R4.reuse, R28, 0x2 ;  /* 0x0000001c040e9211 */ /* 0x041fe200078c10ff */
[----:B------:R-:W0:Y:S03]  /*09c0*/  @!P5 LDC.64 R34, c[0x0][0x220] ;  /* 0x00008800ff22db82 */ /* 0x000e260000000a00 */
[----:B------:R-:W-:Y:S02]  /*09d0*/  @!P1 LEA.HI.X R15, R4, R29, R5, 0x2, P6 ;  /* 0x0000001d040f9211 */ /* 0x000fe400030f1405 */
[----:B------:R-:W-:-:S02]  /*09e0*/  CS2R R26, SRZ ;  /* 0x00000000001a7805 */ /* 0x000fc4000001ff00 */
[----:B------:R-:W-:Y:S01]  /*09f0*/  ISETP.GE.U32.AND P6, PT, R64, UR14, PT ;  /* 0x0000000e40007c0c */ /* 0x000fe2000bfc6070 */
[----:B------:R4:W5:Y:S01]  /*0a00*/  @!P3 LDG.E.64 R24, desc[UR8][R8.64] ;  /* 0x000000080818b981 */ /* 0x000962000c1e1b00 */
[----:B------:R-:W-:Y:S02]  /*0a10*/  SHF.R.S32.HI R89, RZ, 0x1f, R65 ;  /* 0x0000001fff597819 */ /* 0x000fe40000011441 */
[----:B------:R-:W-:Y:S01]  /*0a20*/  ISETP.GE.AND.EX P6, PT, R87, UR15, PT, P6 ;  /* 0x0000000f57007c0c */ /* 0x000fe2000bfc6360 */
[----:B------:R4:W5:Y:S01]  /*0a30*/  @!P4 LDG.E.64 R26, desc[UR8][R12.64] ;  /* 0x000000080c1ac981 */ /* 0x000962000c1e1b00 */
[----:B------:R-:W-:Y:S02]  /*0a40*/  ISETP.GE.U32.AND P2, PT, R65, UR14, PT ;  /* 0x0000000e41007c0c */ /* 0x000fe4000bf46070 */
[----:B------:R-:W-:Y:S02]  /*0a50*/  ISETP.GT.U32.OR P6, PT, R0, 0x1df, P6 ;  /* 0x000001df0000780c */ /* 0x000fe400037c4470 */
[----:B------:R-:W-:-:S02]  /*0a60*/  ISETP.GE.AND.EX P2, PT, R89, UR15, PT, P2 ;  /* 0x0000000f59007c0c */ /* 0x000fc4000bf46320 */
[----:B------:R-:W-:Y:S02]  /*0a70*/  SHF.R.S32.HI R91, RZ, 0x1f, R66 ;  /* 0x0000001fff5b7819 */ /* 0x000fe40000011442 */
[----:B------:R-:W-:Y:S02]  /*0a80*/  ISETP.GE.U32.AND P3, PT, R66, UR14, PT ;  /* 0x0000000e42007c0c */ /* 0x000fe4000bf66070 */
[C---:B------:R-:W-:Y:S02]  /*0a90*/  ISETP.GT.U32.OR P4, PT, R0.reuse, 0x1df, P2 ;  /* 0x000001df0000780c */ /* 0x040fe40001784470 */
[----:B------:R-:W-:Y:S01]  /*0aa0*/  ISETP.GE.AND.EX P3, PT, R91, UR15, PT, P3 ;  /* 0x0000000f5b007c0c */ /* 0x000fe2000bf66330 */
[----:B-1----:R-:W-:Y:S01]  /*0ab0*/  @!P5 IMAD R4, R85, R30, RZ ;  /* 0x0000001e5504d224 */ /* 0x002fe200078e02ff */
[----:B------:R-:W-:Y:S01]  /*0ac0*/  SHF.R.S32.HI R93, RZ, 0x1f, R67 ;  /* 0x0000001fff5d7819 */ /* 0x000fe20000011443 */
[----:B------:R-:W1:Y:S01]  /*0ad0*/  @!P6 LDC.64 R38, c[0x0][0x270] ;  /* 0x00009c00ff26eb82 */ /* 0x000e620000000a00 */
[----:B------:R-:W-:-:S02]  /*0ae0*/  ISETP.GT.U32.OR P3, PT, R0, 0x1df, P3 ;  /* 0x000001df0000780c */ /* 0x000fc40001f64470 */
[----:B------:R-:W-:Y:S01]  /*0af0*/  ISETP.GE.U32.AND P2, PT, R67, UR14, PT ;  /* 0x0000000e43007c0c */ /* 0x000fe2000bf46070 */
[----:B--2---:R-:W-:Y:S01]  /*0b00*/  @!P5 IMAD R11, R63, R31, R4 ;  /* 0x0000001f3f0bd224 */ /* 0x004fe200078e0204 */
[----:B------:R-:W-:Y:S02]  /*0b10*/  @!P5 MOV R4, R20 ;  /* 0x000000140004d202 */ /* 0x000fe40000000f00 */
[----:B------:R-:W-:Y:S01]  /*0b20*/  @!P5 MOV R5, R3 ;  /* 0x000000030005d202 */ /* 0x000fe20000000f00 */
[----:B------:R-:W2:Y:S01]  /*0b30*/  @!P4 LDC.64 R40, c[0x0][0x270] ;  /* 0x00009c00ff28cb82 */ /* 0x000ea20000000a00 */
[----:B------:R-:W-:Y:S02]  /*0b40*/  ISETP.GE.AND.EX P2, PT, R93, UR15, PT, P2 ;  /* 0x0000000f5d007c0c */ /* 0x000fe4000bf46320 */
[----:B------:R-:W-:Y:S01]  /*0b50*/  CS2R R28, SRZ ;  /* 0x00000000001c7805 */ /* 0x000fe2000001ff00 */
[----:B------:R-:W-:Y:S01]  /*0b60*/  @!P5 IMAD.WIDE.U32 R4, R63, R30, R4 ;  /* 0x0000001e3f04d225 */ /* 0x000fe200078e0004 */
[----:B------:R-:W-:-:S03]  /*0b70*/  ISETP.GT.U32.OR P2, PT, R0, 0x1df, P2 ;  /* 0x000001df0000780c */ /* 0x000fc60001744470 */
[----:B------:R-:W2:Y:S01]  /*0b80*/  @!P6 LDC.64 R18, c[0x0][0x220] ;  /* 0x00008800ff12eb82 */ /* 0x000ea20000000a00 */
[----:B------:R1:W5:Y:S01]  /*0b90*/  @!P1 LDG.E.64 R28, desc[UR8][R14.64] ;  /* 0x000000080e1c9981 */ /* 0x000362000c1e1b00 */
[----:B------:R-:W-:Y:S02]  /*0ba0*/  @!P5 IADD3 R5, R5, R11, RZ ;  /* 0x0000000b0505d210 */ /* 0x000fe40007ffe0ff */
[----:B0-----:R-:W-:-:S04]  /*0bb0*/  @!P5 LEA R34, P1, R4, R34, 0x2 ;  /* 0x000000220422d211 */ /* 0x001fc800078210ff */
[----:B------:R-:W0:Y:S01]  /*0bc0*/  @!P3 LDC.64 R16, c[0x0][0x270] ;  /* 0x00009c00ff10bb82 */ /* 0x000e220000000a00 */
[----:B------:R-:W-:Y:S02]  /*0bd0*/  @!P5 LEA.HI.X R35, R4, R35, R5, 0x2, P1 ;  /* 0x000000230423d211 */ /* 0x000fe400008f1405 */
[----:B------:R-:W-:-:S05]  /*0be0*/  SHF.R.S32.HI R95, RZ, 0x1f, R68 ;  /* 0x0000001fff5f7819 */ /* 0x000fca0000011444 */
[----:B----4-:R-:W4:Y:S01]  /*0bf0*/  @!P4 LDC.64 R8, c[0x0][0x220] ;  /* 0x00008800ff08cb82 */ /* 0x010f220000000a00 */
[----:B------:R-:W-:Y:S01]  /*0c00*/  ISETP.GE.U32.AND P1, PT, R68, UR14, PT ;  /* 0x0000000e44007c0c */ /* 0x000fe2000bf26070 */
[----:B-1----:R-:W-:Y:S01]  /*0c10*/  @!P6 IMAD R4, R87, R38, RZ ;  /* 0x000000265704e224 */ /* 0x002fe200078e02ff */
[----:B------:R-:W-:Y:S02]  /*0c20*/  @!P6 MOV R36, R20 ;  /* 0x000000140024e202 */ /* 0x000fe40000000f00 */
[----:B------:R-:W-:-:S03]  /*0c30*/  ISETP.GE.AND.EX P1, PT, R95, UR15, PT, P1 ;  /* 0x0000000f5f007c0c */ /* 0x000fc6000bf26310 */
[----:B------:R-:W1:Y:S01]  /*0c40*/  @!P3 LDC.64 R12, c[0x0][0x220] ;  /* 0x00008800ff0cbb82 */ /* 0x000e620000000a00 */
[----:B------:R-:W-:Y:S02]  /*0c50*/  @!P6 MOV R37, R3 ;  /* 0x000000030025e202 */ /* 0x000fe40000000f00 */
[----:B------:R-:W-:Y:S02]  /*0c60*/  CS2R R30, SRZ ;  /* 0x00000000001e7805 */ /* 0x000fe4000001ff00 */
[----:B------:R-:W-:-:S03]  /*0c70*/  ISETP.GT.U32.OR P1, PT, R0, 0x1df, P1 ;  /* 0x000001df0000780c */ /* 0x000fc60000f24470 */
[----:B------:R-:W1:Y:S01]  /*0c80*/  @!P2 LDC.64 R14, c[0x0][0x270] ;  /* 0x00009c00ff0eab82 */ /* 0x000e620000000a00 */
[C---:B------:R-:W-:Y:S01]  /*0c90*/  @!P6 IMAD R39, R64.reuse, R39, R4 ;  /* 0x000000274027e224 */ /* 0x040fe200078e0204 */
[----:B------:R-:W-:Y:S01]  /*0ca0*/  @!P4 MOV R32, R20 ;  /* 0x000000140020c202 */ /* 0x000fe20000000f00 */
[----:B------:R-:W-:Y:S01]  /*0cb0*/  @!P6 IMAD.WIDE.U32 R36, R64, R38, R36 ;  /* 0x000000264024e225 */ /* 0x000fe200078e0024 */
[----:B------:R-:W-:Y:S01]  /*0cc0*/  @!P4 MOV R33, R3 ;  /* 0x000000030021c202 */ /* 0x000fe20000000f00 */
[----:B------:R0:W5:Y:S02]  /*0cd0*/  @!P5 LDG.E.64 R30, desc[UR8][R34.64] ;  /* 0x00000008221ed981 */ /* 0x000164000c1e1b00 */
[-C--:B--2---:R-:W-:Y:S01]  /*0ce0*/  @!P4 IMAD R10, R89, R40.reuse, RZ ;  /* 0x00000028590ac224 */ /* 0x084fe200078e02ff */
[----:B------:R-:W-:Y:S01]  /*0cf0*/  @!P6 IADD3 R37, R37, R39, RZ ;  /* 0x000000272525e210 */ /* 0x000fe20007ffe0ff */
[C---:B------:R-:W-:Y:S01]  /*0d00*/  @!P4 IMAD.WIDE.U32 R32, R65.reuse, R40, R32 ;  /* 0x000000284120c225 */ /* 0x040fe200078e0020 */
[----:B------:R-:W-:Y:S01]  /*0d10*/  @!P6 LEA R18, P5, R36, R18, 0x2 ;  /* 0x000000122412e211 */ /* 0x000fe200078a10ff */
[----:B------:R-:W2:Y:S02]  /*0d20*/  @!P1 LDC.64 R4, c[0x0][0x270] ;  /* 0x00009c00ff049b82 */ /* 0x000ea40000000a00 */
[----:B------:R-:W-:-:S02]  /*0d30*/  @!P4 IMAD R41, R65, R41, R10 ;  /* 0x000000294129c224 */ /* 0x000fc400078e020a */
[----:B0-----:R-:W-:Y:S01]  /*0d40*/  @!P3 IMAD R38, R91, R16, RZ ;  /* 0x000000105b26b224 */ /* 0x001fe200078e02ff */
[----:B------:R-:W-:Y:S02]  /*0d50*/  @!P3 MOV R34, R20 ;  /* 0x000000140022b202 */ /* 0x000fe40000000f00 */
[----:B------:R-:W-:Y:S01]  /*0d60*/  @!P3 MOV R35, R3 ;  /* 0x000000030023b202 */ /* 0x000fe20000000f00 */
[----:B------:R-:W0:Y:S01]  /*0d70*/  @!P2 LDC.64 R10, c[0x0][0x220] ;  /* 0x00008800ff0aab82 */ /* 0x000e220000000a00 */
[----:B------:R-:W-:Y:S01]  /*0d80*/  @!P6 LEA.HI.X R19, R36, R19, R37, 0x2, P5 ;  /* 0x000000132413e211 */ /* 0x000fe200028f1425 */
[C---:B------:R-:W-:Y:S01]  /*0d90*/  @!P3 IMAD R37, R66.reuse, R17, R38 ;  /* 0x000000114225b224 */ /* 0x040fe200078e0226 */
[----:B------:R-:W-:Y:S01]  /*0da0*/  @!P4 IADD3 R17, R33, R41, RZ ;  /* 0x000000292111c210 */ /* 0x000fe20007ffe0ff */
[----:B------:R-:W-:Y:S01]  /*0db0*/  @!P3 IMAD.WIDE.U32 R34, R66, R16, R34 ;  /* 0x000000104222b225 */ /* 0x000fe200078e0022 */
[C---:B----4-:R-:W-:Y:S02]  /*0dc0*/  @!P4 LEA R8, P5, R32.reuse, R8, 0x2 ;  /* 0x000000082008c211 */ /* 0x050fe400078a10ff */
[----:B------:R-:W-:Y:S01]  /*0dd0*/  SHF.R.S32.HI R97, RZ, 0x1f, R69 ;  /* 0x0000001fff617819 */ /* 0x000fe20000011445 */
[----:B------:R-:W4:Y:S01]  /*0de0*/  @!P1 LDC.64 R44, c[0x0][0x220] ;  /* 0x00008800ff2c9b82 */ /* 0x000f220000000a00 */
[----:B------:R-:W-:-:S02]  /*0df0*/  @!P4 LEA.HI.X R9, R32, R9, R17, 0x2, P5 ;  /* 0x000000092009c211 */ /* 0x000fc400028f1411 */
[----:B------:R-:W-:Y:S02]  /*0e00*/  @!P3 IADD3 R17, R35, R37, RZ ;  /* 0x000000252311b210 */ /* 0x000fe40007ffe0ff */
[----:B-1----:R-:W-:Y:S01]  /*0e10*/  @!P3 LEA R16, P5, R34, R12, 0x2 ;  /* 0x0000000c2210b211 */ /* 0x002fe200078a10ff */
[----:B------:R-:W-:-:S03]  /*0e20*/  @!P2 IMAD R36, R93, R14, RZ ;  /* 0x0000000e5d24a224 */ /* 0x000fc600078e02ff */
[----:B------:R-:W-:Y:S01]  /*0e30*/  @!P3 LEA.HI.X R17, R34, R13, R17, 0x2, P5 ;  /* 0x0000000d2211b211 */ /* 0x000fe200028f1411 */
[----:B------:R-:W-:Y:S01]  /*0e40*/  @!P2 IMAD R39, R67, R15, R36 ;  /* 0x0000000f4327a224 */ /* 0x000fe200078e0224 */
[----:B------:R-:W-:Y:S02]  /*0e50*/  ISETP.GE.U32.AND P5, PT, R69, UR14, PT ;  /* 0x0000000e45007c0c */ /* 0x000fe4000bfa6070 */
[----:B------:R-:W-:Y:S02]  /*0e60*/  @!P2 MOV R36, R20 ;  /* 0x000000140024a202 */ /* 0x000fe40000000f00 */
[----:B------:R-:W-:Y:S02]  /*0e70*/  @!P2 MOV R37, R3 ;  /* 0x000000030025a202 */ /* 0x000fe40000000f00 */
[----:B------:R-:W-:Y:S02]  /*0e80*/  ISETP.GE.AND.EX P5, PT, R97, UR15, PT, P5 ;  /* 0x0000000f61007c0c */ /* 0x000fe4000bfa6350 */
[----:B------:R-:W-:Y:S01]  /*0e90*/  CS2R R32, SRZ ;  /* 0x0000000000207805 */ /* 0x000fe2000001ff00 */
[----:B------:R-:W-:Y:S01]  /*0ea0*/  @!P2 IMAD.WIDE.U32 R14, R67, R14, R36 ;  /* 0x0000000e430ea225 */ /* 0x000fe200078e0024 */
[----:B------:R-:W-:-:S02]  /*0eb0*/  CS2R R36, SRZ ;  /* 0x0000000000247805 */ /* 0x000fc4000001ff00 */
[----:B------:R-:W-:Y:S02]  /*0ec0*/  ISETP.GT.U32.OR P5, PT, R0, 0x1df, P5 ;  /* 0x000001df0000780c */ /* 0x000fe40002fa4470 */
[----:B------:R-:W5:Y:S01]  /*0ed0*/  @!P6 LDG.E.64 R32, desc[UR8][R18.64] ;  /* 0x000000081220e981 */ /* 0x000f62000c1e1b00 */
[----:B------:R-:W-:Y:S01]  /*0ee0*/  @!P2 IADD3 R12, R15, R39, RZ ;  /* 0x000000270f0ca210 */ /* 0x000fe20007ffe0ff */
[----:B--2---:R-:W-:Y:S01]  /*0ef0*/  @!P1 IMAD R13, R95, R4, RZ ;  /* 0x000000045f0d9224 */ /* 0x004fe200078e02ff */
[----:B------:R-:W-:Y:S01]  /*0f00*/  SHF.R.S32.HI R99, RZ, 0x1f, R70 ;  /* 0x0000001fff637819 */ /* 0x000fe20000011446 */
[----:B------:R1:W2:Y:S01]  /*0f10*/  @!P3 LDG.E.64 R36, desc[UR8][R16.64] ;  /* 0x000000081024b981 */ /* 0x0002a2000c1e1b00 */
[----:B------:R-:W-:Y:S02]  /*0f20*/  ISETP.GE.U32.AND P3, PT, R70, UR14, PT ;  /* 0x0000000e46007c0c */ /* 0x000fe4000bf66070 */
[----:B0-----:R-:W-:Y:S02]  /*0f30*/  @!P2 LEA R10, P6, R14, R10, 0x2 ;  /* 0x0000000a0e0aa211 */ /* 0x001fe400078c10ff */
[----:B------:R-:W-:-:S02]  /*0f40*/  CS2R R34, SRZ ;  /* 0x0000000000227805 */ /* 0x000fc4000001ff00 */
[----:B------:R-:W-:Y:S01]  /*0f50*/  ISETP.GE.AND.EX P3, PT, R99, UR15, PT, P3 ;  /* 0x0000000f63007c0c */ /* 0x000fe2000bf66330 */
[----:B------:R-:W-:Y:S01]  /*0f60*/  @!P1 IMAD R5, R68, R5, R13 ;  /* 0x0000000544059224 */ /* 0x000fe200078e020d */
[----:B------:R-:W-:Y:S02]  /*0f70*/  @!P2 LEA.HI.X R11, R14, R11, R12, 0x2, P6 ;  /* 0x0000000b0e0ba211 */ /* 0x000fe400030f140c */
[----:B------:R-:W0:Y:S01]  /*0f80*/  @!P5 LDC.64 R12, c[0x0][0x270] ;  /* 0x00009c00ff0cdb82 */ /* 0x000e220000000a00 */
[----:B------:R-:W-:Y:S01]  /*0f90*/  ISETP.GT.U32.OR P3, PT, R0, 0x1df, P3 ;  /* 0x000001df0000780c */ /* 0x000fe20001f64470 */
[----:B------:R4:W2:Y:S01]  /*0fa0*/  @!P4 LDG.E.64 R34, desc[UR8][R8.64] ;  /* 0x000000080822c981 */ /* 0x0008a2000c1e1b00 */
[----:B------:R-:W-:Y:S02]  /*0fb0*/  @!P1 MOV R14, R20 ;  /* 0x00000014000e9202 */ /* 0x000fe40000000f00 */
[----:B------:R-:W-:Y:S02]  /*0fc0*/  @!P1 MOV R15, R3 ;  /* 0x00000003000f9202 */ /* 0x000fe40000000f00 */
[----:B------:R-:W-:-:S02]  /*0fd0*/  SHF.R.S32.HI R101, RZ, 0x1f, R71 ;  /* 0x0000001fff657819 */ /* 0x000fc40000011447 */
[----:B------:R-:W-:Y:S02]  /*0fe0*/  SHF.R.S32.HI R103, RZ, 0x1f, R72 ;  /* 0x0000001fff677819 */ /* 0x000fe40000011448 */
[----:B------:R-:W-:Y:S02]  /*0ff0*/  CS2R R38, SRZ ;  /* 0x0000000000267805 */ /* 0x000fe4000001ff00 */
[----:B------:R-:W-:Y:S01]  /*1000*/  ISETP.GE.U32.AND P4, PT, R71, UR14, PT ;  /* 0x0000000e47007c0c */ /* 0x000fe2000bf86070 */
[----:B------:R-:W-:Y:S01]  /*1010*/  @!P1 IMAD.WIDE.U32 R14, R68, R4, R14 ;  /* 0x00000004440e9225 */ /* 0x000fe200078e000e */
[----:B------:R-:W-:Y:S01]  /*1020*/  ISETP.GE.U32.AND P6, PT, R72, UR14, PT ;  /* 0x0000000e48007c0c */ /* 0x000fe2000bfc6070 */
[----:B-1----:R-:W1:Y:S01]  /*1030*/  @!P5 LDC.64 R16, c[0x0][0x220] ;  /* 0x00008800ff10db82 */ /* 0x002e620000000a00 */
[----:B------:R-:W-:Y:S02]  /*1040*/  ISETP.GE.AND.EX P4, PT, R101, UR15, PT, P4 ;  /* 0x0000000f65007c0c */ /* 0x000fe4000bf86340 */
[----:B------:R-:W-:-:S02]  /*1050*/  CS2R R40, SRZ ;  /* 0x0000000000287805 */ /* 0x000fc4000001ff00 */
[----:B------:R-:W-:Y:S01]  /*1060*/  ISETP.GE.AND.EX P6, PT, R103, UR15, PT, P6 ;  /* 0x0000000f67007c0c */ /* 0x000fe2000bfc6360 */
[----:B------:R0:W2:Y:S01]  /*1070*/  @P0 LDG.E.64 R38, desc[UR8][R6.64] ;  /* 0x0000000806260981 */ /* 0x0000a2000c1e1b00 */
[C---:B------:R-:W-:Y:S02]  /*1080*/  ISETP.GT.U32.OR P4, PT, R0.reuse, 0x1df, P4 ;  /* 0x000001df0000780c */ /* 0x040fe40002784470 */
[----:B----4-:R-:W-:Y:S01]  /*1090*/  @!P1 IADD3 R8, R15, R5, RZ ;  /* 0x000000050f089210 */ /* 0x010fe20007ffe0ff */
[----:B------:R4:W2:Y:S01]  /*10a0*/  @!P2 LDG.E.64 R40, desc[UR8][R10.64] ;  /* 0x000000080a28a981 */ /* 0x0008a2000c1e1b00 */
[----:B------:R-:W1:Y:S01]  /*10b0*/  @!P3 LDC.64 R4, c[0x0][0x270] ;  /* 0x00009c00ff04bb82 */ /* 0x000e620000000a00 */
[----:B------:R-:W-:Y:S02]  /*10c0*/  ISETP.GT.U32.OR P6, PT, R0, 0x1df, P6 ;  /* 0x000001df0000780c */ /* 0x000fe400037c4470 */
[----:B------:R-:W-:Y:S01]  /*10d0*/  @!P1 LEA R44, P2, R14, R44, 0x2 ;  /* 0x0000002c0e2c9211 */ /* 0x000fe200078410ff */
[----:B0-----:R-:W-:-:S05]  /*10e0*/  @!P5 IMAD R6, R97, R12, RZ ;  /* 0x0000000c6106d224 */ /* 0x001fca00078e02ff */
[----:B------:R-:W0:Y:S01]  /*10f0*/  @!P4 LDC.64 R18, c[0x0][0x270] ;  /* 0x00009c00ff12cb82 */ /* 0x000e220000000a00 */
[----:B------:R-:W-:Y:S01]  /*1100*/  @!P1 LEA.HI.X R45, R14, R45, R8, 0x2, P2 ;  /* 0x0000002d0e2d9211 */ /* 0x000fe200010f1408 */
[----:B------:R-:W-:Y:S01]  /*1110*/  @!P5 IMAD R9, R69, R13, R6 ;  /* 0x0000000d4509d224 */ /* 0x000fe200078e0206 */
[----:B------:R-:W-:-:S05]  /*1120*/  SHF.R.S32.HI R105, RZ, 0x1f, R73 ;  /* 0x0000001fff697819 */ /* 0x000fca0000011449 */
[----:B----4-:R-:W4:Y:S01]  /*1130*/  @!P3 LDC.64 R10, c[0x0][0x220] ;  /* 0x00008800ff0abb82 */ /* 0x010f220000000a00 */
[----:B------:R-:W-:Y:S02]  /*1140*/  ISETP.GE.U32.AND P2, PT, R73, UR14, PT ;  /* 0x0000000e49007c0c */ /* 0x000fe4000bf46070 */
[----:B------:R-:W-:Y:S02]  /*1150*/  @!P5 MOV R6, R20 ;  /* 0x000000140006d202 */ /* 0x000fe40000000f00 */
[----:B------:R-:W-:Y:S02]  /*1160*/  @!P5 MOV R7, R3 ;  /* 0x000000030007d202 */ /* 0x000fe40000000f00 */
[----:B------:R-:W-:Y:S01]  /*1170*/  CS2R R42, SRZ ;  /* 0x00000000002a7805 */ /* 0x000fe2000001ff00 */
[----:B------:R-:W3:Y:S01]  /*1180*/  @!P6 LDC.64 R14, c[0x0][0x270] ;  /* 0x00009c00ff0eeb82 */ /* 0x000ee20000000a00 */
[----:B------:R-:W-:Y:S01]  /*1190*/  ISETP.GE.AND.EX P2, PT, R105, UR15, PT, P2 ;  /* 0x0000000f69007c0c */ /* 0x000fe2000bf46320 */
[----:B------:R-:W-:-:S03]  /*11a0*/  @!P5 IMAD.WIDE.U32 R6, R69, R12, R6 ;  /* 0x0000000c4506d225 */ /* 0x000fc600078e0006 */
[----:B------:R1:W2:Y:S01]  /*11b0*/  @!P1 LDG.E.64 R42, desc[UR8][R44.64] ;  /* 0x000000082c2a9981 */ /* 0x0002a2000c1e1b00 */
[----:B------:R-:W-:Y:S01]  /*11c0*/  ISETP.GT.U32.OR P2, PT, R0, 0x1df, P2 ;  /* 0x000001df0000780c */ /* 0x000fe20001744470 */
[----:B-1----:R-:W-:Y:S01]  /*11d0*/  @!P3 IMAD R8, R99, R4, RZ ;  /* 0x000000046308b224 */ /* 0x002fe200078e02ff */
[----:B------:R-:W-:Y:S01]  /*11e0*/  @!P5 IADD3 R7, R7, R9, RZ ;  /* 0x000000090707d210 */ /* 0x000fe20007ffe0ff */
[----:B------:R-:W1:Y:S01]  /*11f0*/  @!P4 LDC.64 R12, c[0x0][0x220] ;  /* 0x00008800ff0ccb82 */ /* 0x000e620000000a00 */
[----:B------:R-:W-:Y:S01]  /*1200*/  @!P5 LEA R16, P1, R6, R16, 0x2 ;  /* 0x000000100610d211 */ /* 0x000fe200078210ff */
[----:B------:R-:W-:Y:S01]  /*1210*/  @!P3 IMAD R47, R70, R5, R8 ;  /* 0x00000005462fb224 */ /* 0x000fe200078e0208 */
[----:B------:R-:W-:Y:S02]  /*1220*/  @!P3 MOV R44, R20 ;  /* 0x00000014002cb202 */ /* 0x000fe40000000f00 */
[----:B------:R-:W-:Y:S02]  /*1230*/  @!P3 MOV R45, R3 ;  /* 0x00000003002db202 */ /* 0x000fe40000000f00 */
[----:B------:R-:W-:Y:S01]  /*1240*/  @!P5 LEA.HI.X R17, R6, R17, R7, 0x2, P1 ;  /* 0x000000110611d211 */ /* 0x000fe200008f1407 */
[----:B0-----:R-:W-:Y:S01]  /*1250*/  @!P4 IMAD R46, R101, R18, RZ ;  /* 0x00000012652ec224 */ /* 0x001fe200078e02ff */
[----:B------:R-:W0:Y:S01]  /*1260*/  @!P6 LDC.64 R6, c[0x0][0x220] ;  /* 0x00008800ff06eb82 */ /* 0x000e220000000a00 */
[----:B------:R-:W-:-:S05]  /*1270*/  @!P3 IMAD.WIDE.U32 R4, R70, R4, R44 ;  /* 0x000000044604b225 */ /* 0x000fca00078e002c */
[----:B------:R-:W-:Y:S02]  /*1280*/  @!P3 IADD3 R5, R5, R47, RZ ;  /* 0x0000002f0505b210 */ /* 0x000fe40007ffe0ff */
[C---:B----4-:R-:W-:Y:S01]  /*1290*/  @!P3 LEA R10, P1, R4.reuse, R10, 0x2 ;  /* 0x0000000a040ab211 */ /* 0x050fe200078210ff */
[----:B------:R-:W4:Y:S01]  /*12a0*/  @!P2 LDC.64 R8, c[0x0][0x270] ;  /* 0x00009c00ff08ab82 */ /* 0x000f220000000a00 */
[----:B------:R-:W-:Y:S01]  /*12b0*/  @!P4 IMAD R49, R71, R19, R46 ;  /* 0x000000134731c224 */ /* 0x000fe200078e022e */
[----:B------:R-:W-:Y:S01]  /*12c0*/  @!P4 MOV R44, R20 ;  /* 0x00000014002cc202 */ /* 0x000fe20000000f00 */
[----:B---3--:R-:W-:Y:S01]  /*12d0*/  @!P6 IMAD R46, R103, R14, RZ ;  /* 0x0000000e672ee224 */ /* 0x008fe200078e02ff */
[----:B------:R-:W-:Y:S02]  /*12e0*/  @!P3 LEA.HI.X R11, R4, R11, R5, 0x2, P1 ;  /* 0x0000000b040bb211 */ /* 0x000fe400008f1405 */
[----:B------:R-:W-:Y:S02]  /*12f0*/  @!P4 MOV R45, R3 ;  /* 0x00000003002dc202 */ /* 0x000fe40000000f00 */
[----:B------:R-:W-:-:S02]  /*1300*/  @!P6 MOV R4, R20 ;  /* 0x000000140004e202 */ /* 0x000fc40000000f00 */
[----:B------:R-:W-:Y:S01]  /*1310*/  @!P6 MOV R5, R3 ;  /* 0x000000030005e202 */ /* 0x000fe20000000f00 */
[----:B------:R-:W-:Y:S02]  /*1320*/  @!P6 IMAD R47, R72, R15, R46 ;  /* 0x0000000f482fe224 */ /* 0x000fe400078e022e */
[----:B------:R-:W-:-:S04]  /*1330*/  @!P4 IMAD.WIDE.U32 R18, R71, R18, R44 ;  /* 0x000000124712c225 */ /* 0x000fc800078e002c */
[----:B------:R-:W-:Y:S02]  /*1340*/  @!P6 IMAD.WIDE.U32 R14, R72, R14, R4 ;  /* 0x0000000e480ee225 */ /* 0x000fe400078e0004 */
[----:B------:R-:W3:Y:S01]  /*1350*/  @!P2 LDC.64 R4, c[0x0][0x220] ;  /* 0x00008800ff04ab82 */ /* 0x000ee20000000a00 */
[----:B------:R-:W-:Y:S02]  /*1360*/  @!P4 IADD3 R19, R19, R49, RZ ;  /* 0x000000311313c210 */ /* 0x000fe40007ffe0ff */
[C---:B-1----:R-:W-:Y:S02]  /*1370*/  @!P4 LEA R12, P1, R18.reuse, R12, 0x2 ;  /* 0x0000000c120cc211 */ /* 0x042fe400078210ff */
[----:B------:R-:W-:Y:S02]  /*1380*/  CS2R R44, SRZ ;  /* 0x00000000002c7805 */ /* 0x000fe4000001ff00 */
[----:B------:R-:W-:Y:S02]  /*1390*/  @!P6 IADD3 R15, R15, R47, RZ ;  /* 0x0000002f0f0fe210 */ /* 0x000fe40007ffe0ff */
[----:B------:R-:W-:-:S02]  /*13a0*/  @!P4 LEA.HI.X R13, R18, R13, R19, 0x2, P1 ;  /* 0x0000000d120dc211 */ /* 0x000fc400008f1413 */
[C---:B0-----:R-:W-:Y:S02]  /*13b0*/  @!P6 LEA R6, P1, R14.reuse, R6, 0x2 ;  /* 0x000000060e06e211 */ /* 0x041fe400078210ff */
[----:B------:R-:W-:Y:S01]  /*13c0*/  CS2R R46, SRZ ;  /* 0x00000000002e7805 */ /* 0x000fe2000001ff00 */
[----:B----4-:R-:W-:Y:S01]  /*13d0*/  @!P2 IMAD R18, R105, R8, RZ ;  /* 0x000000086912a224 */ /* 0x010fe200078e02ff */
[----:B------:R-:W4:Y:S01]  /*13e0*/  @!P5 LDG.E.64 R44, desc[UR8][R16.64] ;  /* 0x00000008102cd981 */ /* 0x000f22000c1e1b00 */
[----:B------:R-:W-:Y:S02]  /*13f0*/  @!P6 LEA.HI.X R7, R14, R7, R15, 0x2, P1 ;  /* 0x000000070e07e211 */ /* 0x000fe400008f140f */
[----:B------:R-:W-:Y:S02]  /*1400*/  @!P2 MOV R14, R20 ;  /* 0x00000014000ea202 */ /* 0x000fe40000000f00 */
[----:B------:R-:W-:Y:S02]  /*1410*/  CS2R R48, SRZ ;  /* 0x0000000000307805 */ /* 0x000fe4000001ff00 */
[----:B------:R-:W-:Y:S01]  /*1420*/  @!P2 MOV R15, R3 ;  /* 0x00000003000fa202 */ /* 0x000fe20000000f00 */
[C---:B------:R-:W-:Y:S01]  /*1430*/  @!P2 IMAD R19, R73.reuse, R9, R18 ;  /* 0x000000094913a224 */ /* 0x040fe200078e0212 */
[----:B------:R0:W4:Y:S01]  /*1440*/  @!P3 LDG.E.64 R46, desc[UR8][R10.64] ;  /* 0x000000080a2eb981 */ /* 0x000122000c1e1b00 */
[----:B------:R-:W-:Y:S01]  /*1450*/  @!P2 IMAD.WIDE.U32 R8, R73, R8, R14 ;  /* 0x000000084908a225 */ /* 0x000fe200078e000e */
[----:B------:R-:W-:-:S02]  /*1460*/  CS2R R50, SRZ ;  /* 0x0000000000327805 */ /* 0x000fc4000001ff00 */
[----:B------:R1:W4:Y:S02]  /*1470*/  @!P4 LDG.E.64 R48, desc[UR8][R12.64] ;  /* 0x000000080c30c981 */ /* 0x000324000c1e1b00 */
[----:B------:R-:W-:Y:S02]  /*1480*/  @!P2 IADD3 R9, R9, R19, RZ ;  /* 0x000000130909a210 */ /* 0x000fe40007ffe0ff */
[C---:B---3--:R-:W-:Y:S02]  /*1490*/  @!P2 LEA R4, P1, R8.reuse, R4, 0x2 ;  /* 0x000000040804a211 */ /* 0x048fe400078210ff */
[----:B------:R-:W-:Y:S01]  /*14a0*/  CS2R R52, SRZ ;  /* 0x0000000000347805 */ /* 0x000fe2000001ff00 */
[----:B------:R-:W3:Y:S01]  /*14b0*/  @!P6 LDG.E.64 R50, desc[UR8][R6.64] ;  /* 0x000000080632e981 */ /* 0x000ee2000c1e1b00 */
[----:B------:R-:W-:-:S05]  /*14c0*/  @!P2 LEA.HI.X R5, R8, R5, R9, 0x2, P1 ;  /* 0x000000050805a211 */ /* 0x000fca00008f1409 */
[----:B------:R5:W3:Y:S01]  /*14d0*/  @!P2 LDG.E.64 R52, desc[UR8][R4.64] ;  /* 0x000000080434a981 */ /* 0x000ae2000c1e1b00 */
[----:B0-----:R-:W-:Y:S01]  /*14e0*/  FADD.FTZ R11, R22, R23 ;  /* 0x00000017160b7221 */ /* 0x001fe20000010000 */
[----:B-1----:R-:W-:-:S04]  /*14f0*/  FMUL.FTZ R13, R23, R23 ;  /* 0x00000017170d7220 */ /* 0x002fc80000410000 */
[----:B------:R-:W-:Y:S01]  /*1500*/  FFMA.FTZ R10, R22, R22, R13 ;  /* 0x00000016160a7223 */ /* 0x000fe2000001000d */
[----:B-----5:R-:W-:Y:S01]  /*1510*/  FADD.FTZ R5, R24, R25 ;  /* 0x0000001918057221 */ /* 0x020fe20000010000 */
[----:B------:R-:W-:Y:S01]  /*1520*/  FMUL.FTZ R7, R25, R25 ;  /* 0x0000001919077220 */ /* 0x000fe20000410000 */
[----:B------:R-:W-:-:S03]  /*1530*/  FADD.FTZ R6, R26, R27 ;  /* 0x0000001b1a067221 */ /* 0x000fc60000010000 */
[----:B------:R-:W-:Y:S01]  /*1540*/  FFMA.FTZ R4, R24, R24, R7 ;  /* 0x0000001818047223 */ /* 0x000fe20000010007 */
[----:B------:R-:W-:-:S04]  /*1550*/  FMUL.FTZ R7, R27, R27 ;  /* 0x0000001b1b077220 */ /* 0x000fc80000410000 */
[----:B------:R-:W-:Y:S01]  /*1560*/  FFMA.FTZ R7, R26, R26, R7 ;  /* 0x0000001a1a077223 */ /* 0x000fe20000010007 */
[----:B------:R-:W-:Y:S01]  /*1570*/  ISETP.GT.AND P1, PT, R74, 0x1e, PT ;  /* 0x0000001e4a00780c */ /* 0x000fe20003f24270 */
[----:B--2---:R-:W-:Y:S01]  /*1580*/  FADD.FTZ R8, R38, R39 ;  /* 0x0000002726087221 */ /* 0x004fe20000010000 */
[----:B------:R-:W-:-:S03]  /*1590*/  FMUL.FTZ R9, R39, R39 ;  /* 0x0000002727097220 */ /* 0x000fc60000410000 */
[----:B------:R-:W-:Y:S01]  /*15a0*/  FADD.FTZ R8, RZ, R8 ;  /* 0x00000008ff087221 */ /* 0x000fe20000010000 */
[----:B------:R-:W-:-:S03]  /*15b0*/  FFMA.FTZ R9, R38, R38, R9 ;  /* 0x0000002626097223 */ /* 0x000fc60000010009 */
[----:B------:R-:W-:Y:S01]  /*15c0*/  FADD.FTZ R8, R8, R11 ;  /* 0x0000000b08087221 */ /* 0x000fe20000010000 */
[----:B------:R-:W-:-:S03]  /*15d0*/  FADD.FTZ R9, RZ, R9 ;  /* 0x00000009ff097221 */ /* 0x000fc60000010000 */
[----:B------:R-:W-:Y:S01]  /*15e0*/  FADD.FTZ R5, R8, R5 ;  /* 0x0000000508057221 */ /* 0x000fe20000010000 */
[----:B------:R-:W-:-:S03]  /*15f0*/  FADD.FTZ R9, R9, R10 ;  /* 0x0000000a09097221 */ /* 0x000fc60000010000 */
[----:B------:R-:W-:Y:S01]  /*1600*/  FADD.FTZ R5, R5, R6 ;  /* 0x0000000605057221 */ /* 0x000fe20000010000 */
[----:B------:R-:W-:Y:S01]  /*1610*/  FADD.FTZ R6, R28, R29 ;  /* 0x0000001d1c067221 */ /* 0x000fe20000010000 */
[----:B------:R-:W-:Y:S01]  /*1620*/  FADD.FTZ R4, R9, R4 ;  /* 0x0000000409047221 */ /* 0x000fe20000010000 */
        /* <DEDUP_REMOVED lines=39> */
[----:B------:R-:W-:Y:S01]  /*18a0*/  FADD.FTZ R6, R46, R47 ;  /* 0x0000002f2e067221 */ /* 0x000fe20000010000 */
[----:B------:R-:W-:Y:S02]  /*18b0*/  FMUL.FTZ R9, R47, R47 ;  /* 0x0000002f2f097220 */ /* 0x000fe40000410000 */
[----:B------:R-:W-:Y:S01]  /*18c0*/  FADD.FTZ R4, R4, R7 ;  /* 0x0000000704047221 */ /* 0x000fe20000010000 */
[----:B------:R-:W-:Y:S01]  /*18d0*/  FADD.FTZ R5, R5, R6 ;  /* 0x0000000605057221 */ /* 0x000fe20000010000 */
[----:B------:R-:W-:Y:S01]  /*18e0*/  FFMA.FTZ R9, R46, R46, R9 ;  /* 0x0000002e2e097223 */ /* 0x000fe20000010009 */
[----:B------:R-:W-:Y:S01]  /*18f0*/  FMUL.FTZ R7, R49, R49 ;  /* 0x0000003131077220 */ /* 0x000fe20000410000 */
[----:B------:R-:W-:Y:S02]  /*1900*/  FADD.FTZ R6, R48, R49 ;  /* 0x0000003130067221 */ /* 0x000fe40000010000 */
[----:B------:R-:W-:Y:S01]  /*1910*/  FADD.FTZ R4, R4, R9 ;  /* 0x0000000904047221 */ /* 0x000fe20000010000 */
[----:B------:R-:W-:Y:S01]  /*1920*/  FFMA.FTZ R7, R48, R48, R7 ;  /* 0x0000003030077223 */ /* 0x000fe20000010007 */
[----:B------:R-:W-:Y:S01]  /*1930*/  FADD.FTZ R5, R5, R6 ;  /* 0x0000000605057221 */ /* 0x000fe20000010000 */
[----:B---3--:R-:W-:Y:S01]  /*1940*/  FADD.FTZ R6, R50, R51 ;  /* 0x0000003332067221 */ /* 0x008fe20000010000 */
[----:B------:R-:W-:Y:S01]  /*1950*/  FMUL.FTZ R9, R51, R51 ;  /* 0x0000003333097220 */ /* 0x000fe20000410000 */
[----:B------:R-:W-:-:S02]  /*1960*/  FADD.FTZ R4, R4, R7 ;  /* 0x0000000704047221 */ /* 0x000fc40000010000 */
        /* <DEDUP_REMOVED lines=51> */
[----:B------:R-:W-:Y:S01]  /*1ca0*/  FADD.FTZ R8, R8, R11 ;  /* 0x0000000b08087221 */ /* 0x000fe20000010000 */
[----:B------:R-:W1:Y:S02]  /*1cb0*/  LDS.128 R4, [UR5+0x50] ;  /* 0x00005005ff047984 */ /* 0x000e640008000c00 */
[----:B---3--:R-:W-:Y:S01]  /*1cc0*/  FADD.FTZ R9, R9, R12 ;  /* 0x0000000c09097221 */ /* 0x008fe20000010000 */
[----:B------:R-:W-:-:S03]  /*1cd0*/  FADD.FTZ R8, R8, R13 ;  /* 0x0000000d08087221 */ /* 0x000fc60000010000 */
[----:B------:R-:W-:Y:S01]  /*1ce0*/  FADD.FTZ R9, R9, R14 ;  /* 0x0000000e09097221 */ /* 0x000fe20000010000 */
[----:B------:R-:W-:-:S03]  /*1cf0*/  FADD.FTZ R8, R8, R15 ;  /* 0x0000000f08087221 */ /* 0x000fc60000010000 */
[----:B0-----:R-:W-:Y:S01]  /*1d00*/  FADD.FTZ R9, R9, R16 ;  /* 0x0000001009097221 */ /* 0x001fe20000010000 */
[----:B------:R-:W-:Y:S02]  /*1d10*/  FADD.FTZ R12, R8, R17 ;  /* 0x00000011080c7221 */ /* 0x000fe40000010000 */
[----:B------:R-:W-:Y:S01]  /*1d20*/  LDS.64 R16, [UR5+0x80] ;  /* 0x00008005ff107984 */ /* 0x000fe20008000a00 */
[----:B------:R-:W-:Y:S01]  /*1d30*/  FADD.FTZ R13, R9, R18 ;  /* 0x00000012090d7221 */ /* 0x000fe20000010000 */
[----:B------:R-:W-:Y:S02]  /*1d40*/  FADD.FTZ R18, R12, R19 ;  /* 0x000000130c127221 */ /* 0x000fe40000010000 */
[----:B------:R-:W0:Y:S01]  /*1d50*/  LDS.128 R8, [UR5+0x60] ;  /* 0x00006005ff087984 */ /* 0x000e220008000c00 */
[----:B-1----:R-:W-:Y:S01]  /*1d60*/  FADD.FTZ R19, R13, R4 ;  /* 0x000000040d137221 */ /* 0x002fe20000010000 */
[----:B------:R-:W-:Y:S02]  /*1d70*/  FADD.FTZ R18, R18, R5 ;  /* 0x0000000512127221 */ /* 0x000fe40000010000 */
[----:B------:R-:W1:Y:S01]  /*1d80*/  LDS.128 R12, [UR5+0x70] ;  /* 0x00007005ff0c7984 */ /* 0x000e620008000c00 */
        /* <DEDUP_REMOVED lines=12> */
.L_x_2918:
[----:B------:R-:W-:Y:S05]  /*1e50*/  BSYNC B0 ;  /* 0x0000000000007941 */ /* 0x000fea0003800000 */
.L_x_2917:
        /* <DEDUP_REMOVED lines=12> */
[----:B------:R-:W-:Y:S02]  /*1f20*/  SHF.L.U32 R13, R10, 0x1, RZ ;  /* 0x000000010a0d7819 */ /* 0x000fe400000006ff */
[----:B--2---:R-:W-:Y:S02]  /*1f30*/  IADD3 R11, R11, R12, RZ ;  /* 0x0000000c0b0b7210 */ /* 0x004fe40007ffe0ff */
[----:B------:R-:W-:Y:S01]  /*1f40*/  MOV R10, 0xffffffff ;  /* 0xffffffff000a7802 */ /* 0x000fe20000000f00 */
[----:B---3--:R-:W-:-:S04]  /*1f50*/  IMAD.WIDE R8, R13, 0x4, R8 ;  /* 0x000000040d087825 */ /* 0x008fc800078e0208 */
[----:B------:R-:W-:Y:S02]  /*1f60*/  IMAD R13, R15, UR7, R12 ;  /* 0x000000070f0d7c24 */ /* 0x000fe4000f8e020c */
        /* <DEDUP_REMOVED lines=11> */
.L_x_2921:
[----:B-1----:R-:W2:Y:S04]  /*2020*/  LDG.E.STRONG.GPU R8, desc[UR8][R6.64] ;  /* 0x0000000806087981 */ /* 0x002ea8000c1ef900 */
[----:B--2---:R-:W-:Y:S01]  /*2030*/  CCTL.IVALL ;  /* 0x00000000ff00798f */ /* 0x004fe20002000000 */
[----:B------:R-:W-:Y:S05]  /*2040*/  YIELD ;  /* 0x0000000000007946 */ /* 0x000fea0003800000 */
[----:B------:R-:W-:-:S13]  /*2050*/  ISETP.NE.AND P1, PT, R8, R11, PT ;  /* 0x0000000b0800720c */ /* 0x000fda0003f25270 */
[----:B------:R-:W-:Y:S05]  /*2060*/  @P1 BRA `(.L_x_2921) ;  /* 0xfffffffc00ec1947 */ /* 0x000fea000383ffff */
.L_x_2920:
        /* <DEDUP_REMOVED lines=11> */
.L_x_2923:
[C---:B------:R-:W-:Y:S02]  /*2120*/  IADD3 R10, R15.reuse, 0x1, RZ ;  /* 0x000000010f0a7810 */ /* 0x040fe40007ffe0ff */
[C---:B------:R-:W-:Y:S02]  /*2130*/  ISETP.EQ.OR P1, PT, R15.reuse, UR7, P3 ;  /* 0x000000070f007c0c */ /* 0x040fe40009f22670 */
[----:B------:R-:W-:Y:S02]  /*2140*/  ISETP.EQ.OR P2, PT, R10, UR7, P3 ;  /* 0x000000070a007c0c */ /* 0x000fe40009f42670 */
[----:B------:R-:W-:-:S04]  /*2150*/  IADD3 R19, R15, 0x2, RZ ;  /* 0x000000020f137810 */ /* 0x000fc80007ffe0ff */
[----:B------:R-:W-:-:S05]  /*2160*/  ISETP.EQ.OR P4, PT, R19, UR7, P3 ;  /* 0x0000000713007c0c */ /* 0x000fca0009f82670 */
[----:B------:R-:W1:Y:S01]  /*2170*/  @!P1 LDC R6, c[0x0][0x10] ;  /* 0x00000400ff069b82 */ /* 0x000e620000000800 */
[----:B------:R-:W2:Y:S01]  /*2180*/  @!P1 S2R R11, SR_CTAID.Y ;  /* 0x00000000000b9919 */ /* 0x000ea20000002600 */
[----:B------:R-:W-:Y:S01]  /*2190*/  @!P1 LOP3.LUT R7, R76, 0x1, RZ, 0xc0, !PT ;  /* 0x000000014c079812 */ /* 0x000fe200078ec0ff */
[----:B------:R-:W3:Y:S05]  /*21a0*/  @!P2 S2R R17, SR_CTAID.Y ;  /* 0x000000000011a919 */ /* 0x000eea0000002600 */
[----:B------:R-:W3:Y:S01]  /*21b0*/  @!P2 LDC R13, c[0x0][0x10] ;  /* 0x00000400ff0dab82 */ /* 0x000ee20000000800 */
[----:B------:R-:W4:Y:S07]  /*21c0*/  @!P4 S2R R12, SR_CTAID.Y ;  /* 0x00000000000cc919 */ /* 0x000f2e0000002600 */
[----:B------:R-:W5:Y:S01]  /*21d0*/  @!P1 LDC.64 R8, c[0x0][0x248] ;  /* 0x00009200ff089b82 */ /* 0x000f620000000a00 */
[----:B-1----:R-:W-:-:S04]  /*21e0*/  @!P1 IMAD R7, R7, R6, RZ ;  /* 0x0000000607079224 */ /* 0x002fc800078e02ff */
[----:B------:R-:W-:-:S05]  /*21f0*/  @!P1 IMAD R7, R7, R14, RZ ;  /* 0x0000000e07079224 */ /* 0x000fca00078e02ff */
[----:B------:R-:W-:Y:S01]  /*2200*/  @!P1 SHF.L.U32 R7, R7, 0x1, RZ ;  /* 0x0000000107079819 */ /* 0x000fe200000006ff */
[----:B--2---:R-:W-:Y:S01]  /*2210*/  @!P1 IMAD R11, R6, R15, R11 ;  /* 0x0000000f060b9224 */ /* 0x004fe200078e020b */
[----:B------:R-:W-:Y:S01]  /*2220*/  @!P2 LOP3.LUT R6, R76, 0x1, RZ, 0xc0, !PT ;  /* 0x000000014c06a812 */ /* 0x000fe200078ec0ff */
[----:B---3--:R-:W-:Y:S02]  /*2230*/  @!P2 IMAD R17, R10, R13, R17 ;  /* 0x0000000d0a11a224 */ /* 0x008fe400078e0211 */
[----:B------:R-:W4:Y:S01]  /*2240*/  @!P4 LDC R10, c[0x0][0x10] ;  /* 0x00000400ff0acb82 */ /* 0x000f220000000800 */
[----:B-----5:R-:W-:-:S04]  /*2250*/  @!P1 IMAD.WIDE R8, R7, 0x4, R8 ;  /* 0x0000000407089825 */ /* 0x020fc800078e0208 */
[----:B------:R-:W-:Y:S02]  /*2260*/  @!P2 IMAD R13, R6, R13, RZ ;  /* 0x0000000d060da224 */ /* 0x000fe400078e02ff */
[----:B------:R-:W-:Y:S01]  /*2270*/  @!P1 IMAD.WIDE.U32 R8, R11, 0x8, R8 ;  /* 0x000000080b089825 */ /* 0x000fe200078e0008 */
[----:B------:R-:W1:Y:S01]  /*2280*/  @!P2 LDC.64 R6, c[0x0][0x248] ;  /* 0x00009200ff06ab82 */ /* 0x000e620000000a00 */
[----:B------:R-:W-:Y:S02]  /*2290*/  @!P4 LOP3.LUT R11, R76, 0x1, RZ, 0xc0, !PT ;  /* 0x000000014c0bc812 */ /* 0x000fe400078ec0ff */
[----:B------:R-:W-:Y:S02]  /*22a0*/  @!P2 IMAD R13, R13, R14, RZ ;  /* 0x0000000e0d0da224 */ /* 0x000fe400078e02ff */
[----:B------:R-:W0:Y:S03]  /*22b0*/  @!P1 LDG.E.64 R8, desc[UR8][R8.64] ;  /* 0x0000000808089981 */ /* 0x000e26000c1e1b00 */
[----:B------:R-:W-:Y:S01]  /*22c0*/  @!P2 SHF.L.U32 R13, R13, 0x1, RZ ;  /* 0x000000010d0da819 */ /* 0x000fe200000006ff */
[----:B----4-:R-:W-:-:S02]  /*22d0*/  @!P4 IMAD R19, R19, R10, R12 ;  /* 0x0000000a1313c224 */ /* 0x010fc400078e020c */
[----:B------:R-:W-:Y:S01]  /*22e0*/  @!P4 IMAD R11, R11, R10, RZ ;  /* 0x0000000a0b0bc224 */ /* 0x000fe200078e02ff */
[----:B------:R-:W-:-:S03]  /*22f0*/  IADD3 R10, R15, 0x3, RZ ;  /* 0x000000030f0a7810 */ /* 0x000fc60007ffe0ff */
[----:B------:R-:W-:Y:S01]  /*2300*/  @!P4 IMAD R11, R11, R14, RZ ;  /* 0x0000000e0b0bc224 */ /* 0x000fe200078e02ff */
[----:B------:R-:W-:Y:S01]  /*2310*/  ISETP.EQ.OR P5, PT, R10, UR7, P3 ;  /* 0x000000070a007c0c */ /* 0x000fe20009fa2670 */
[----:B-1----:R-:W-:Y:S02]  /*2320*/  @!P2 IMAD.WIDE R12, R13, 0x4, R6 ;  /* 0x000000040d0ca825 */ /* 0x002fe400078e0206 */
[----:B------:R-:W1:Y:S01]  /*2330*/  @!P4 LDC.64 R6, c[0x0][0x248] ;  /* 0x00009200ff06cb82 */ /* 0x000e620000000a00 */
[----:B------:R-:W-:Y:S01]  /*2340*/  @!P4 SHF.L.U32 R11, R11, 0x1, RZ ;  /* 0x000000010b0bc819 */ /* 0x000fe200000006ff */
[----:B------:R-:W-:-:S08]  /*2350*/  @!P2 IMAD.WIDE.U32 R12, R17, 0x8, R12 ;  /* 0x00000008110ca825 */ /* 0x000fd000078e000c */
[----:B------:R-:W2:Y:S01]  /*2360*/  @!P5 S2R R78, SR_CTAID.Y ;  /* 0x00000000004ed919 */ /* 0x000ea20000002600 */
[----:B------:R-:W2:Y:S01]  /*2370*/  @!P5 LDC R17, c[0x0][0x10] ;  /* 0x00000400ff11db82 */ /* 0x000ea20000000800 */
[----:B------:R-:W-:Y:S01]  /*2380*/  @!P5 LOP3.LUT R18, R76, 0x1, RZ, 0xc0, !PT ;  /* 0x000000014c12d812 */ /* 0x000fe200078ec0ff */
[----:B------:R-:W3:Y:S01]  /*2390*/  @!P2 LDG.E.64 R12, desc[UR8][R12.64] ;  /* 0x000000080c0ca981 */ /* 0x000ee2000c1e1b00 */
[----:B-1----:R-:W-:-:S04]  /*23a0*/  @!P4 IMAD.WIDE R6, R11, 0x4, R6 ;  /* 0x000000040b06c825 */ /* 0x002fc800078e0206 */
[----:B------:R-:W-:-:S06]  /*23b0*/  @!P4 IMAD.WIDE.U32 R6, R19, 0x8, R6 ;  /* 0x000000081306c825 */ /* 0x000fcc00078e0006 */
[----:B------:R-:W4:Y:S01]  /*23c0*/  @!P4 LDG.E.64 R6, desc[UR8][R6.64] ;  /* 0x000000080606c981 */ /* 0x000f22000c1e1b00 */
[-C--:B--2---:R-:W-:Y:S02]  /*23d0*/  @!P5 IMAD R19, R10, R17.reuse, R78 ;  /* 0x000000110a13d224 */ /* 0x084fe400078e024e */
[----:B------:R-:W1:Y:S01]  /*23e0*/  @!P5 LDC.64 R10, c[0x0][0x248] ;  /* 0x00009200ff0adb82 */ /* 0x000e620000000a00 */
[----:B------:R-:W-:-:S04]  /*23f0*/  @!P5 IMAD R17, R18, R17, RZ ;  /* 0x000000111211d224 */ /* 0x000fc800078e02ff */
[----:B------:R-:W-:-:S05]  /*2400*/  @!P5 IMAD R17, R17, R14, RZ ;  /* 0x0000000e1111d224 */ /* 0x000fca00078e02ff */
[----:B------:R-:W-:-:S05]  /*2410*/  @!P5 SHF.L.U32 R17, R17, 0x1, RZ ;  /* 0x000000011111d819 */ /* 0x000fca00000006ff */
[----:B-1----:R-:W-:-:S04]  /*2420*/  @!P5 IMAD.WIDE R10, R17, 0x4, R10 ;  /* 0x00000004110ad825 */ /* 0x002fc800078e020a */
[----:B------:R-:W-:-:S06]  /*2430*/  @!P5 IMAD.WIDE.U32 R10, R19, 0x8, R10 ;  /* 0x00000008130ad825 */ /* 0x000fcc00078e000a */
[----:B------:R-:W2:Y:S01]  /*2440*/  @!P5 LDG.E.64 R10, desc[UR8][R10.64] ;  /* 0x000000080a0ad981 */ /* 0x000ea2000c1e1b00 */
[----:B------:R-:W-:Y:S02]  /*2450*/  IADD3 R16, R16, -0x4, RZ ;  /* 0xfffffffc10107810 */ /* 0x000fe40007ffe0ff */
[----:B------:R-:W-:Y:S01]  /*2460*/  IADD3 R15, R15, 0x4, RZ ;  /* 0x000000040f0f7810 */ /* 0x000fe20007ffe0ff */
[----:B0-----:R-:W-:Y:S01]  /*2470*/  @!P1 FADD.FTZ R4, R4, R8 ;  /* 0x0000000804049221 */ /* 0x001fe20000010000 */
[----:B------:R-:W-:Y:S01]  /*2480*/  @!P1 FADD.FTZ R5, R5, R9 ;  /* 0x0000000905059221 */ /* 0x000fe20000010000 */
[----:B------:R-:W-:Y:S02]  /*2490*/  ISETP.NE.AND P1, PT, R16, RZ, PT ;  /* 0x000000ff1000720c */ /* 0x000fe40003f25270 */
[----:B---3--:R-:W-:Y:S01]  /*24a0*/  @!P2 FADD.FTZ R4, R4, R12 ;  /* 0x0000000c0404a221 */ /* 0x008fe20000010000 */
[----:B------:R-:W-:-:S03]  /*24b0*/  @!P2 FADD.FTZ R5, R5, R13 ;  /* 0x0000000d0505a221 */ /* 0x000fc60000010000 */
[----:B----4-:R-:W-:Y:S01]  /*24c0*/  @!P4 FADD.FTZ R4, R4, R6 ;  /* 0x000000060404c221 */ /* 0x010fe20000010000 */
[----:B------:R-:W-:-:S03]  /*24d0*/  @!P4 FADD.FTZ R5, R5, R7 ;  /* 0x000000070505c221 */ /* 0x000fc60000010000 */
[----:B--2---:R-:W-:Y:S01]  /*24e0*/  @!P5 FADD.FTZ R4, R4, R10 ;  /* 0x0000000a0404d221 */ /* 0x004fe20000010000 */
[----:B------:R-:W-:Y:S02]  /*24f0*/  @!P5 FADD.FTZ R5, R5, R11 ;  /* 0x0000000b0505d221 */ /* 0x000fe40000010000 */
[----:B------:R-:W-:Y:S05]  /*2500*/  @P1 BRA `(.L_x_2923) ;  /* 0xfffffffc00041947 */ /* 0x000fea000383ffff */
.L_x_2922:
        /* <DEDUP_REMOVED lines=19> */
.L_x_2925:
[----:B------:R-:W-:Y:S05]  /*2640*/  BSYNC B0 ;  /* 0x0000000000007941 */ /* 0x000fea0003800000 */
.L_x_2924:
[----:B------:R-:W-:Y:S05]  /*2650*/  @!P2 BRA `(.L_x_2919) ;  /* 0x00000000007ca947 */ /* 0x000fea0003800000 */
[C---:B------:R-:W-:Y:S02]  /*2660*/  IADD3 R6, R15.reuse, 0x1, RZ ;  /* 0x000000010f067810 */ /* 0x040fe40007ffe0ff */
[----:B------:R-:W-:Y:S02]  /*2670*/  IADD3 R17, R15, 0x2, RZ ;  /* 0x000000020f117810 */ /* 0x000fe40007ffe0ff */
[----:B------:R-:W-:Y:S02]  /*2680*/  ISETP.EQ.OR P2, PT, R6, UR7, P3 ;  /* 0x0000000706007c0c */ /* 0x000fe40009f42670 */
[----:B------:R-:W-:-:S04]  /*2690*/  ISETP.EQ.OR P1, PT, R17, UR7, P3 ;  /* 0x0000000711007c0c */ /* 0x000fc80009f22670 */
[----:B------:R-:W-:-:S07]  /*26a0*/  ISETP.EQ.OR P1, PT, R10, 0x2, P1 ;  /* 0x000000020a00780c */ /* 0x000fce0000f22670 */
[----:B------:R-:W1:Y:S01]  /*26b0*/  @!P2 S2R R13, SR_CTAID.Y ;  /* 0x00000000000da919 */ /* 0x000e620000002600 */
[----:B------:R-:W1:Y:S05]  /*26c0*/  @!P2 LDC R11, c[0x0][0x10] ;  /* 0x00000400ff0bab82 */ /* 0x000e6a0000000800 */
[----:B------:R-:W2:Y:S01]  /*26d0*/  @!P1 S2R R12, SR_CTAID.Y ;  /* 0x00000000000c9919 */ /* 0x000ea20000002600 */
[----:B------:R-:W-:Y:S02]  /*26e0*/  @!P1 LOP3.LUT R15, R76, 0x1, RZ, 0xc0, !PT ;  /* 0x000000014c0f9812 */ /* 0x000fe400078ec0ff */
[----:B------:R-:W3:Y:S08]  /*26f0*/  @!P1 LDC R10, c[0x0][0x10] ;  /* 0x00000400ff0a9b82 */ /* 0x000ef00000000800 */
[----:B------:R-:W4:Y:S01]  /*2700*/  @!P2 LDC.64 R8, c[0x0][0x248] ;  /* 0x00009200ff08ab82 */ /* 0x000f220000000a00 */
[----:B-1----:R-:W-:Y:S01]  /*2710*/  @!P2 IMAD R13, R6, R11, R13 ;  /* 0x0000000b060da224 */ /* 0x002fe200078e020d */
[----:B------:R-:W-:Y:S01]  /*2720*/  @!P2 LOP3.LUT R6, R76, 0x1, RZ, 0xc0, !PT ;  /* 0x000000014c06a812 */ /* 0x000fe200078ec0ff */
[----:B---3--:R-:W-:-:S04]  /*2730*/  @!P1 IMAD R15, R15, R10, RZ ;  /* 0x0000000a0f0f9224 */ /* 0x008fc800078e02ff */
[----:B------:R-:W-:Y:S02]  /*2740*/  @!P2 IMAD R11, R6, R11, RZ ;  /* 0x0000000b060ba224 */ /* 0x000fe400078e02ff */
[----:B------:R-:W1:Y:S01]  /*2750*/  @!P1 LDC.64 R6, c[0x0][0x248] ;  /* 0x00009200ff069b82 */ /* 0x000e620000000a00 */
[-C--:B------:R-:W-:Y:S02]  /*2760*/  @!P1 IMAD R15, R15, R14.reuse, RZ ;  /* 0x0000000e0f0f9224 */ /* 0x080fe400078e02ff */
[----:B------:R-:W-:-:S03]  /*2770*/  @!P2 IMAD R11, R11, R14, RZ ;  /* 0x0000000e0b0ba224 */ /* 0x000fc600078e02ff */
[----:B------:R-:W-:Y:S02]  /*2780*/  @!P1 SHF.L.U32 R15, R15, 0x1, RZ ;  /* 0x000000010f0f9819 */ /* 0x000fe400000006ff */
[----:B------:R-:W-:-:S05]  /*2790*/  @!P2 SHF.L.U32 R11, R11, 0x1, RZ ;  /* 0x000000010b0ba819 */ /* 0x000fca00000006ff */
[----:B----4-:R-:W-:-:S04]  /*27a0*/  @!P2 IMAD.WIDE R8, R11, 0x4, R8 ;  /* 0x000000040b08a825 */ /* 0x010fc800078e0208 */
[----:B--2---:R-:W-:Y:S02]  /*27b0*/  @!P1 IMAD R11, R17, R10, R12 ;  /* 0x0000000a110b9224 */ /* 0x004fe400078e020c */
        /* <DEDUP_REMOVED lines=9> */
.L_x_2919:
        /* <DEDUP_REMOVED lines=18> */
[----:B------:R-:W-:Y:S01]  /*2970*/  @!P1 STG.E.64 desc[UR8][R12.64], R10 ;  /* 0x0000000a0c009986 */ /* 0x000fe2000c101b08 */
[----:B------:R-:W-:Y:S06]  /*2980*/  BAR.SYNC.DEFER_BLOCKING 0x0 ;  /* 0x0000000000007b1d */ /* 0x000fec0000010000 */
[----:B------:R-:W2:Y:S04]  /*2990*/  LDG.E.64 R6, desc[UR8][R6.64] ;  /* 0x0000000806067981 */ /* 0x000ea8000c1e1b00 */
[----:B------:R-:W2:Y:S01]  /*29a0*/  LDG.E.64 R8, desc[UR8][R8.64] ;  /* 0x0000000808087981 */ /* 0x000ea2000c1e1b00 */
[----:B0-----:R-:W-:-:S02]  /*29b0*/  MOV R4, 0x3f800000 ;  /* 0x3f80000000047802 */ /* 0x001fc40000000f00 */
[----:B------:R-:W-:Y:S01]  /*29c0*/  ISETP.NE.AND P5, PT, RZ, UR10, PT ;  /* 0x0000000aff007c0c */ /* 0x000fe2000bfa5270 */
[----:B------:R-:W0:Y:S02]  /*29d0*/  LDS.64 R16, [UR5+0x90] ;  /* 0x00009005ff107984 */ /* 0x000e240008000a00 */
[----:B0-----:R-:W-:-:S04]  /*29e0*/  FMUL.FTZ R16, R16, UR6 ;  /* 0x0000000610107c20 */ /* 0x001fc80008410000 */
[C---:B------:R-:W-:Y:S01]  /*29f0*/  FMUL.FTZ R14, R16.reuse, R16 ;  /* 0x00000010100e7220 */ /* 0x040fe20000410000 */
[C---:B------:R-:W-:Y:S01]  /*2a00*/  FADD.FTZ R5, -R16.reuse, R38 ;  /* 0x0000002610057221 */ /* 0x040fe20000010100 */
[C---:B------:R-:W-:Y:S01]  /*2a10*/  FADD.FTZ R39, -R16.reuse, R39 ;  /* 0x0000002710277221 */ /* 0x040fe20000010100 */
[C---:B------:R-:W-:Y:S01]  /*2a20*/  FADD.FTZ R79, -R16.reuse, R22 ;  /* 0x00000016104f7221 */ /* 0x040fe20000010100 */
[----:B------:R-:W-:Y:S01]  /*2a30*/  FFMA.FTZ R14, R17, UR6, -R14 ;  /* 0x00000006110e7c23 */ /* 0x000fe2000801080e */
[----:B------:R-:W-:-:S04]  /*2a40*/  FADD.FTZ R115, -R16, R23 ;  /* 0x0000001710737221 */ /* 0x000fc80000010100 */
[----:B------:R-:W-:-:S13]  /*2a50*/  FSETP.GTU.FTZ.AND P1, PT, R14, RZ, PT ;  /* 0x000000ff0e00720b */ /* 0x000fda0003f3c000 */
[----:B------:R-:W0:Y:S02]  /*2a60*/  @P1 LDC R15, c[0x0][0x238] ;  /* 0x00008e00ff0f1b82 */ /* 0x000e240000000800 */
[----:B0-----:R-:W-:-:S04]  /*2a70*/  @P1 FADD.FTZ R14, R14, R15 ;  /* 0x0000000f0e0e1221 */ /* 0x001fc80000010000 */
[----:B------:R-:W0:Y:S02]  /*2a80*/  @P1 MUFU.RSQ R4, R14 ;  /* 0x0000000e00041308 */ /* 0x000e240000001400 */
        /* <DEDUP_REMOVED lines=15> */
.L_x_2926:
        /* <DEDUP_REMOVED lines=13> */
.L_x_2928:
[----:B------:R-:W-:Y:S05]  /*2c50*/  BSYNC B0 ;  /* 0x0000000000007941 */ /* 0x000fea0003800000 */
.L_x_2927:
[----:B------:R-:W-:Y:S01]  /*2c60*/  ULDC.64 UR12, c[0x0][0x278] ;  /* 0x00009e00000c7ab9 */ /* 0x000fe20000000a00 */
[-C--:B0-----:R-:W-:Y:S01]  /*2c70*/  FMUL.FTZ R11, R79, R4.reuse ;  /* 0x000000044f0b7220 */ /* 0x081fe20000410000 */
[----:B------:R-:W-:Y:S01]  /*2c80*/  ISETP.GE.U32.AND P6, PT, R59, UR12, PT ;  /* 0x0000000c3b007c0c */ /* 0x000fe2000bfc6070 */
[----:B------:R-:W-:Y:S01]  /*2c90*/  FMUL.FTZ R12, R115, R4 ;  /* 0x00000004730c7220 */ /* 0x000fe20000410000 */
[----:B------:R-:W-:Y:S01]  /*2ca0*/  ISETP.GE.U32.AND P1, PT, R60, UR12, PT ;  /* 0x0000000c3c007c0c */ /* 0x000fe2000bf26070 */
[C---:B------:R-:W-:Y:S01]  /*2cb0*/  FADD.FTZ R119, -R16.reuse, R25 ;  /* 0x0000001910777221 */ /* 0x040fe20000010100 */
[----:B------:R-:W-:Y:S01]  /*2cc0*/  ISETP.GE.U32.AND P2, PT, R61, UR12, PT ;  /* 0x0000000c3d007c0c */ /* 0x000fe2000bf46070 */
[----:B------:R-:W-:Y:S01]  /*2cd0*/  FADD.FTZ R123, -R16, R27 ;  /* 0x0000001b107b7221 */ /* 0x000fe20000010100 */
[----:B------:R-:W-:Y:S01]  /*2ce0*/  ISETP.GE.U32.AND P3, PT, R62, UR12, PT ;  /* 0x0000000c3e007c0c */ /* 0x000fe2000bf66070 */
[C---:B------:R-:W-:Y:S01]  /*2cf0*/  FADD.FTZ R109, -R16.reuse, R29 ;  /* 0x0000001d106d7221 */ /* 0x040fe20000010100 */
[----:B------:R-:W-:Y:S01]  /*2d00*/  ISETP.GE.U32.AND P4, PT, R63, UR12, PT ;  /* 0x0000000c3f007c0c */ /* 0x000fe2000bf86070 */
[----:B------:R-:W-:Y:S01]  /*2d10*/  FADD.FTZ R113, -R16, R31 ;  /* 0x0000001f10717221 */ /* 0x000fe20000010100 */
[----:B------:R-:W-:Y:S01]  /*2d20*/  ISETP.GE.AND.EX P6, PT, R75, UR13, PT, P6 ;  /* 0x0000000d4b007c0c */ /* 0x000fe2000bfc6360 */
[----:B------:R-:W-:Y:S01]  /*2d30*/  FFMA.FTZ R10, R6, R11, R8 ;  /* 0x0000000b060a7223 */ /* 0x000fe20000010008 */
[----:B------:R-:W-:Y:S01]  /*2d40*/  ISETP.GE.AND.EX P1, PT, R77, UR13, PT, P1 ;  /* 0x0000000d4d007c0c */ /* 0x000fe2000bf26310 */
[C---:B------:R-:W-:Y:S01]  /*2d50*/  FADD.FTZ R117, -R16.reuse, R24 ;  /* 0x0000001810757221 */ /* 0x040fe20000010100 */
[----:B------:R-:W-:Y:S01]  /*2d60*/  ISETP.GE.AND.EX P2, PT, R81, UR13, PT, P2 ;  /* 0x0000000d51007c0c */ /* 0x000fe2000bf46320 */
[C---:B------:R-:W-:Y:S01]  /*2d70*/  FADD.FTZ R121, -R16.reuse, R26 ;  /* 0x0000001a10797221 */ /* 0x040fe20000010100 */
[----:B------:R-:W-:Y:S01]  /*2d80*/  ISETP.GE.AND.EX P3, PT, R83, UR13, PT, P3 ;  /* 0x0000000d53007c0c */ /* 0x000fe2000bf66330 */
[C---:B------:R-:W-:Y:S01]  /*2d90*/  FADD.FTZ R107, -R16.reuse, R28 ;  /* 0x0000001c106b7221 */ /* 0x040fe20000010100 */
[----:B------:R-:W-:Y:S01]  /*2da0*/  ISETP.GE.AND.EX P4, PT, R85, UR13, PT, P4 ;  /* 0x0000000d55007c0c */ /* 0x000fe2000bf86340 */
        /* <DEDUP_REMOVED lines=17> */
[----:B------:R-:W-:Y:S01]  /*2ec0*/  ISETP.GT.U32.OR P6, PT, R0, 0x1df, P6 ;  /* 0x000001df0000780c */ /* 0x000fe200037c4470 */
        /* <DEDUP_REMOVED lines=20> */
.L_x_2929:
        /* <DEDUP_REMOVED lines=13> */
.L_x_2931:
[----:B------:R-:W-:Y:S05]  /*30e0*/  BSYNC B0 ;  /* 0x0000000000007941 */ /* 0x000fea0003800000 */
.L_x_2930:
[-C--:B------:R-:W-:Y:S01]  /*30f0*/  FMUL.FTZ R117, R117, R4.reuse ;  /* 0x0000000475757220 */ /* 0x080fe20000410000 */
[-C--:B------:R-:W-:Y:S01]  /*3100*/  FMUL.FTZ R12, R119, R4.reuse ;  /* 0x00000004770c7220 */ /* 0x080fe20000410000 */
[-C--:B------:R-:W-:Y:S01]  /*3110*/  FMUL.FTZ R121, R121, R4.reuse ;  /* 0x0000000479797220 */ /* 0x080fe20000410000 */
[----:B------:R-:W-:Y:S01]  /*3120*/  FMUL.FTZ R18, R123, R4 ;  /* 0x000000047b127220 */ /* 0x000fe20000410000 */
        /* <DEDUP_REMOVED lines=13> */
.L_x_2932:
        /* <DEDUP_REMOVED lines=13> */
.L_x_2934:
[----:B------:R-:W-:Y:S05]  /*32d0*/  BSYNC B0 ;  /* 0x0000000000007941 */ /* 0x000fea0003800000 */
.L_x_2933:
        /* <DEDUP_REMOVED lines=13> */
.L_x_2935:
        /* <DEDUP_REMOVED lines=13> */
.L_x_2937:
[----:B------:R-:W-:Y:S05]  /*3480*/  BSYNC B0 ;  /* 0x0000000000007941 */ /* 0x000fea0003800000 */
.L_x_2936:
        /* <DEDUP_REMOVED lines=17> */
.L_x_2938:
        /* <DEDUP_REMOVED lines=13> */
.L_x_2940:
[----:B------:R-:W-:Y:S05]  /*3670*/  BSYNC B0 ;  /* 0x0000000000007941 */ /* 0x000fea0003800000 */
.L_x_2939:
        /* <DEDUP_REMOVED lines=13> */
.L_x_2941:
        /* <DEDUP_REMOVED lines=13> */
.L_x_2943:
[----:B------:R-:W-:Y:S05]  /*3820*/  BSYNC B0 ;  /* 0x0000000000007941 */ /* 0x000fea0003800000 */
.L_x_2942:
        /* <DEDUP_REMOVED lines=21> */
[-C--:B0-----:R-:W-:Y:S01]  /*3980*/  FMUL.FTZ R10, R45, R4.reuse ;  /* 0x000000042d0a7220 */ /* 0x081fe20000410000 */
[-C--:B------:R-:W-:Y:S01]  /*3990*/  FMUL.FTZ R29, R29, R4.reuse ;  /* 0x000000041d1d7220 */ /* 0x080fe20000410000 */
[-C--:B------:R-:W-:Y:S01]  /*39a0*/  FMUL.FTZ R12, R47, R4.reuse ;  /* 0x000000042f0c7220 */ /* 0x080fe20000410000 */
[-C--:B------:R-:W-:Y:S01]  /*39b0*/  FMUL.FTZ R31, R31, R4.reuse ;  /* 0x000000041f1f7220 */ /* 0x080fe20000410000 */
[-C--:B------:R-:W-:Y:S01]  /*39c0*/  FMUL.FTZ R14, R49, R4.reuse ;  /* 0x00000004310e7220 */ /* 0x080fe20000410000 */
[-C--:B------:R-:W-:Y:S01]  /*39d0*/  FMUL.FTZ R39, R39, R4.reuse ;  /* 0x0000000427277220 */ /* 0x080fe20000410000 */
[-C--:B------:R-:W-:Y:S01]  /*39e0*/  FMUL.FTZ R16, R51, R4.reuse ;  /* 0x0000000433107220 */ /* 0x080fe20000410000 */
[-C--:B------:R-:W-:Y:S01]  /*39f0*/  FMUL.FTZ R79, R79, R4.reuse ;  /* 0x000000044f4f7220 */ /* 0x080fe20000410000 */
[----:B------:R-:W-:Y:S01]  /*3a00*/  FMUL.FTZ R18, R53, R4 ;  /* 0x0000000435127220 */ /* 0x000fe20000410000 */
[----:B------:R-:W-:Y:S01]  /*3a10*/  FFMA.FTZ R4, R6, R5, R8 ;  /* 0x0000000506047223 */ /* 0x000fe20000010008 */
[C---:B------:R-:W-:Y:S01]  /*3a20*/  ISETP.GT.U32.OR P6, PT, R0.reuse, 0x1df, P6 ;  /* 0x000001df0000780c */ /* 0x040fe200037c4470 */
[----:B------:R-:W-:Y:S01]  /*3a30*/  FFMA.FTZ R5, R7, R26, R9 ;  /* 0x0000001a07057223 */ /* 0x000fe20000010009 */
[----:B------:R-:W-:-:S02]  /*3a40*/  ISETP.GT.U32.OR P1, PT, R0, 0x1df, P1 ;  /* 0x000001df0000780c */ /* 0x000fc40000f24470 */
        /* <DEDUP_REMOVED lines=14> */
.L_x_2944:
        /* <DEDUP_REMOVED lines=13> */
.L_x_2946:
[----:B------:R-:W-:Y:S05]  /*3c00*/  BSYNC B0 ;  /* 0x0000000000007941 */ /* 0x000fea0003800000 */
.L_x_2945:
        /* <DEDUP_REMOVED lines=13> */
.L_x_2947:
        /* <DEDUP_REMOVED lines=13> */
.L_x_2949:
[----:B------:R-:W-:Y:S05]  /*3db0*/  BSYNC B0 ;  /* 0x0000000000007941 */ /* 0x000fea0003800000 */
.L_x_2948:
        /* <DEDUP_REMOVED lines=13> */
.L_x_2950:
        /* <DEDUP_REMOVED lines=13> */
.L_x_2952:
[----:B------:R-:W-:Y:S05]  /*3f60*/  BSYNC B0 ;  /* 0x0000000000007941 */ /* 0x000fea0003800000 */
.L_x_2951:
        /* <DEDUP_REMOVED lines=13> */
.L_x_2953:
[----:B------:R-:W-:Y:S04]  /*4040*/  BSSY B0, `(.L_x_2954) ;  /* 0x000000d000007945 */ /* 0x000fe80003800000 */
[----:B------:R-:W-:Y:S05]  /*4050*/  @P3 BRA `(.L_x_2955) ;  /* 0x00000000002c3947 */ /* 0x000fea0003800000 */
[----:B------:R-:W-:Y:S01]  /*4060*/  ULDC.64 UR14, c[0x0][0x270] ;  /* 0x00009c00000e7ab9 */ /* 0x000fe20000000a00 */
[----:B0-----:R-:W-:Y:S01]  /*4070*/  MOV R4, R20 ;  /* 0x0000001400047202 */ /* 0x001fe20000000f00 */
[----:B------:R-:W-:Y:S01]  /*4080*/  IMAD R24, R93, UR14, RZ ;  /* 0x0000000e5d187c24 */ /* 0x000fe2000f8e02ff */
[----:B------:R-:W-:-:S03]  /*4090*/  MOV R5, R3 ;  /* 0x0000000300057202 */ /* 0x000fc60000000f00 */
[----:B------:R-:W-:-:S04]  /*40a0*/  IMAD.WIDE.U32 R32, R67, UR14, R4 ;  /* 0x0000000e43207c25 */ /* 0x000fc8000f8e0004 */
[----:B------:R-:W-:Y:S01]  /*40b0*/  IMAD R5, R67, UR15, R24 ;  /* 0x0000000f43057c24 */ /* 0x000fe2000f8e0218 */
[----:B------:R-:W-:Y:S02]  /*40c0*/  ULDC.64 UR14, c[0x0][0x210] ;  /* 0x00008400000e7ab9 */ /* 0x000fe40000000a00 */
[----:B------:R-:W-:Y:S02]  /*40d0*/  LEA R4, P1, R32, UR14, 0x2 ;  /* 0x0000000e20047c11 */ /* 0x000fe4000f8210ff */
[----:B------:R-:W-:-:S04]  /*40e0*/  IADD3 R5, R33, R5, RZ ;  /* 0x0000000521057210 */ /* 0x000fc80007ffe0ff */
[----:B------:R-:W-:-:S05]  /*40f0*/  LEA.HI.X R5, R32, UR15, R5, 0x2, P1 ;  /* 0x0000000f20057c11 */ /* 0x000fca00088f1405 */
[----:B------:R1:W-:Y:S02]  /*4100*/  STG.E.64 desc[UR8][R4.64], R34 ;  /* 0x0000002204007986 */ /* 0x0003e4000c101b08 */
.L_x_2955:
[----:B------:R-:W-:Y:S05]  /*4110*/  BSYNC B0 ;  /* 0x0000000000007941 */ /* 0x000fea0003800000 */
.L_x_2954:
[----:B------:R-:W-:Y:S01]  /*4120*/  FFMA.FTZ R24, R6, R25, R8 ;  /* 0x0000001906187223 */ /* 0x000fe20000010008 */
[----:B------:R-:W-:Y:S01]  /*4130*/  FFMA.FTZ R25, R7, R22, R9 ;  /* 0x0000001607197223 */ /* 0x000fe20000010009 */
[----:B------:R-:W-:Y:S06]  /*4140*/  @!P5 BRA `(.L_x_2956) ;  /* 0x000000000028d947 */ /* 0x000fec0003800000 */
        /* <DEDUP_REMOVED lines=10> */
.L_x_2956:
[----:B------:R-:W-:Y:S04]  /*41f0*/  BSSY B0, `(.L_x_2957) ;  /* 0x000000d000007945 */ /* 0x000fe80003800000 */
[----:B------:R-:W-:Y:S05]  /*4200*/  @P4 BRA `(.L_x_2958) ;  /* 0x00000000002c4947 */ /* 0x000fea0003800000 */
[----:B------:R-:W-:Y:S01]  /*4210*/  ULDC.64 UR14, c[0x0][0x270] ;  /* 0x00009c00000e7ab9 */ /* 0x000fe20000000a00 */
[----:B01----:R-:W-:Y:S01]  /*4220*/  MOV R4, R20 ;  /* 0x0000001400047202 */ /* 0x003fe20000000f00 */
        /* <DEDUP_REMOVED lines=9> */
.L_x_2958:
[----:B------:R-:W-:Y:S05]  /*42c0*/  BSYNC B0 ;  /* 0x0000000000007941 */ /* 0x000fea0003800000 */
.L_x_2957:
[----:B------:R-:W-:Y:S01]  /*42d0*/  ISETP.GE.U32.AND P6, PT, R69, UR12, PT ;  /* 0x0000000c45007c0c */ /* 0x000fe2000bfc6070 */
[--C-:B------:R-:W-:Y:S01]  /*42e0*/  FFMA.FTZ R28, R6, R27, R8.reuse ;  /* 0x0000001b061c7223 */ /* 0x100fe20000010008 */
[----:B------:R-:W-:Y:S01]  /*42f0*/  ISETP.GE.U32.AND P1, PT, R70, UR12, PT ;  /* 0x0000000c46007c0c */ /* 0x000fe2000bf26070 */
[C-C-:B------:R-:W-:Y:S01]  /*4300*/  FFMA.FTZ R26, R6.reuse, R29, R8.reuse ;  /* 0x0000001d061a7223 */ /* 0x140fe20000010008 */
[----:B------:R-:W-:Y:S01]  /*4310*/  ISETP.GE.U32.AND P2, PT, R71, UR12, PT ;  /* 0x0000000c47007c0c */ /* 0x000fe2000bf46070 */
[--C-:B--2---:R-:W-:Y:S01]  /*4320*/  FFMA.FTZ R24, R6, R31, R8.reuse ;  /* 0x0000001f06187223 */ /* 0x104fe20000010008 */
[----:B------:R-:W-:Y:S01]  /*4330*/  ISETP.GE.U32.AND P3, PT, R72, UR12, PT ;  /* 0x0000000c48007c0c */ /* 0x000fe2000bf66070 */
[C-C-:B------:R-:W-:Y:S01]  /*4340*/  FFMA.FTZ R22, R6.reuse, R39, R8.reuse ;  /* 0x0000002706167223 */ /* 0x140fe20000010008 */
[----:B------:R-:W-:Y:S01]  /*4350*/  ISETP.GE.U32.AND P4, PT, R73, UR12, PT ;  /* 0x0000000c49007c0c */ /* 0x000fe2000bf86070 */
[----:B01----:R-:W-:Y:S01]  /*4360*/  FFMA.FTZ R4, R6, R79, R8 ;  /* 0x0000004f06047223 */ /* 0x003fe20000010008 */
[----:B------:R-:W-:Y:S01]  /*4370*/  ISETP.GE.AND.EX P6, PT, R97, UR13, PT, P6 ;  /* 0x0000000d61007c0c */ /* 0x000fe2000bfc6360 */
[--C-:B------:R-:W-:Y:S01]  /*4380*/  FFMA.FTZ R27, R7, R12, R9.reuse ;  /* 0x0000000c071b7223 */ /* 0x100fe20000010009 */
[----:B------:R-:W-:Y:S01]  /*4390*/  ISETP.GE.AND.EX P1, PT, R99, UR13, PT, P1 ;  /* 0x0000000d63007c0c */ /* 0x000fe2000bf26310 */
[--C-:B------:R-:W-:Y:S01]  /*43a0*/  FFMA.FTZ R25, R7, R14, R9.reuse ;  /* 0x0000000e07197223 */ /* 0x100fe20000010009 */
        /* <DEDUP_REMOVED lines=22> */
.L_x_2959:
[----:B------:R-:W-:Y:S04]  /*4510*/  BSSY B0, `(.L_x_2960) ;  /* 0x000000d000007945 */ /* 0x000fe80003800000 */
[----:B------:R-:W-:Y:S05]  /*4520*/  @P6 BRA `(.L_x_2961) ;  /* 0x00000000002c6947 */ /* 0x000fea0003800000 */
        /* <DEDUP_REMOVED lines=11> */
.L_x_2961:
[----:B------:R-:W-:Y:S05]  /*45e0*/  BSYNC B0 ;  /* 0x0000000000007941 */ /* 0x000fea0003800000 */
.L_x_2960:
        /* <DEDUP_REMOVED lines=11> */
.L_x_2962:
        /* <DEDUP_REMOVED lines=13> */
.L_x_2964:
[----:B------:R-:W-:Y:S05]  /*4770*/  BSYNC B0 ;  /* 0x0000000000007941 */ /* 0x000fea0003800000 */
.L_x_2963:
[----:B------:R-:W-:Y:S05]  /*4780*/  @!P5 BRA `(.L_x_2965) ;  /* 0x000000000028d947 */ /* 0x000fea0003800000 */
        /* <DEDUP_REMOVED lines=10> */
.L_x_2965:
[----:B------:R-:W-:Y:S04]  /*4830*/  BSSY B0, `(.L_x_2966) ;  /* 0x000000d000007945 */ /* 0x000fe80003800000 */
[----:B------:R-:W-:Y:S05]  /*4840*/  @P2 BRA `(.L_x_2967) ;  /* 0x00000000002c2947 */ /* 0x000fea0003800000 */
[----:B------:R-:W-:Y:S01]  /*4850*/  ULDC.64 UR12, c[0x0][0x270] ;  /* 0x00009c00000c7ab9 */ /* 0x000fe20000000a00 */
[----:B01----:R-:W-:Y:S01]  /*4860*/  MOV R6, R20 ;  /* 0x0000001400067202 */ /* 0x003fe20000000f00 */
        /* <DEDUP_REMOVED lines=9> */
.L_x_2967:
[----:B------:R-:W-:Y:S05]  /*4900*/  BSYNC B0 ;  /* 0x0000000000007941 */ /* 0x000fea0003800000 */
.L_x_2966:
[----:B------:R-:W-:Y:S05]  /*4910*/  @!P5 BRA `(.L_x_2968) ;  /* 0x000000000028d947 */ /* 0x000fea0003800000 */
        /* <DEDUP_REMOVED lines=10> */
.L_x_2968:
[----:B------:R-:W-:Y:S04]  /*49c0*/  BSSY B0, `(.L_x_2969) ;  /* 0x000000d000007945 */ /* 0x000fe80003800000 */
[----:B------:R-:W-:Y:S05]  /*49d0*/  @P3 BRA `(.L_x_2970) ;  /* 0x00000000002c3947 */ /* 0x000fea0003800000 */
[----:B------:R-:W-:Y:S01]  /*49e0*/  ULDC.64 UR12, c[0x0][0x270] ;  /* 0x00009c00000c7ab9 */ /* 0x000fe20000000a00 */
[----:B012---:R-:W-:Y:S01]  /*49f0*/  MOV R6, R20 ;  /* 0x0000001400067202 */ /* 0x007fe20000000f00 */
        /* <DEDUP_REMOVED lines=9> */
.L_x_2970:
[----:B------:R-:W-:Y:S05]  /*4a90*/  BSYNC B0 ;  /* 0x0000000000007941 */ /* 0x000fea0003800000 */
.L_x_2969:
[----:B------:R-:W-:Y:S05]  /*4aa0*/  @!P5 BRA `(.L_x_2971) ;  /* 0x000000000028d947 */ /* 0x000fea0003800000 */
        /* <DEDUP_REMOVED lines=10> */
.L_x_2971:
[----:B------:R-:W-:Y:S04]  /*4b50*/  BSSY B0, `(.L_x_2972) ;  /* 0x000000c000007945 */ /* 0x000fe80003800000 */
[----:B------:R-:W-:Y:S05]  /*4b60*/  @P4 BRA `(.L_x_2973) ;  /* 0x0000000000284947 */ /* 0x000fea0003800000 */
[----:B------:R-:W-:Y:S01]  /*4b70*/  ULDC.64 UR12, c[0x0][0x270] ;  /* 0x00009c00000c7ab9 */ /* 0x000fe20000000a00 */
[----:B------:R-:W-:Y:S01]  /*4b80*/  MOV R2, R20 ;  /* 0x0000001400027202 */ /* 0x000fe20000000f00 */
[----:B------:R-:W-:-:S04]  /*4b90*/  IMAD R8, R105, UR12, RZ ;  /* 0x0000000c69087c24 */ /* 0x000fc8000f8e02ff */
[----:B0123--:R-:W-:-:S04]  /*4ba0*/  IMAD.WIDE.U32 R6, R73, UR12, R2 ;  /* 0x0000000c49067c25 */ /* 0x00ffc8000f8e0002 */
[----:B------:R-:W-:Y:S01]  /*4bb0*/  IMAD R3, R73, UR13, R8 ;  /* 0x0000000d49037c24 */ /* 0x000fe2000f8e0208 */
[----:B------:R-:W-:Y:S02]  /*4bc0*/  ULDC.64 UR12, c[0x0][0x210] ;  /* 0x00008400000c7ab9 */ /* 0x000fe40000000a00 */
[----:B------:R-:W-:Y:S02]  /*4bd0*/  LEA R2, P1, R6, UR12, 0x2 ;  /* 0x0000000c06027c11 */ /* 0x000fe4000f8210ff */
[----:B------:R-:W-:-:S04]  /*4be0*/  IADD3 R3, R7, R3, RZ ;  /* 0x0000000307037210 */ /* 0x000fc80007ffe0ff */
[----:B------:R-:W-:-:S05]  /*4bf0*/  LEA.HI.X R3, R6, UR13, R3, 0x2, P1 ;  /* 0x0000000d06037c11 */ /* 0x000fca00088f1403 */
[----:B------:R4:W-:Y:S02]  /*4c00*/  STG.E.64 desc[UR8][R2.64], R4 ;  /* 0x0000000402007986 */ /* 0x0009e4000c101b08 */
.L_x_2973:
[----:B------:R-:W-:Y:S05]  /*4c10*/  BSYNC B0 ;  /* 0x0000000000007941 */ /* 0x000fea0003800000 */
.L_x_2972:
[----:B----4-:R-:W4:Y:S01]  /*4c20*/  LDC R3, c[0x0][0x10] ;  /* 0x00000400ff037b82 */ /* 0x010f220000000800 */
[----:B------:R-:W-:Y:S02]  /*4c30*/  IADD3 R76, R76, 0x1, RZ ;  /* 0x000000014c4c7810 */ /* 0x000fe40007ffe0ff */
[----:B----4-:R-:W-:-:S04]  /*4c40*/  IADD3 R54, R3, R54, RZ ;  /* 0x0000003603367210 */ /* 0x010fc80007ffe0ff */
[----:B------:R-:W-:-:S13]  /*4c50*/  ISETP.GE.AND P1, PT, R54, UR4, PT ;  /* 0x0000000436007c0c */ /* 0x000fda000bf26270 */
[----:B------:R-:W-:Y:S05]  /*4c60*/  @!P1 BRA `(.L_x_2974) ;  /* 0xffffffb4009c9947 */ /* 0x000fea000383ffff */
[----:B------:R-:W-:Y:S05]  /*4c70*/  EXIT ;  /* 0x000000000000794d */ /* 0x000fea0003800000 */
.L_x_2975:
        /* <DEDUP_REMOVED lines=16> */
.L_x_3314:


//--------------------- .text._Z35group_norm_nhwc_fwd_one_pass_kernelI11Fp32IOBf16WLi64ELi30ELi480EEv26Group_norm_nhwc_fwd_params --------------------------
	.section	.text._Z35group_norm_nhwc_fwd_one_pass_kernelI11Fp32IOBf16WLi64ELi30ELi480EEv26Group_norm_nhwc_fwd_params,"ax",@progbits
	.align	128
        .global         _Z35group_norm_nhwc_fwd_one_pass_kernelI11Fp32IOBf16WLi64ELi30ELi480EEv26Group_norm_nhwc_fwd_params
        .type           _Z35group_norm_nhwc_fwd_one_pass_kernelI11Fp32IOBf16WLi64ELi30ELi480EEv26Group_norm_nhwc_fwd_params,@function
        .size           _Z35group_norm_nhwc_fwd_one_pass_kernelI11Fp32IOBf16WLi64ELi30ELi480EEv26Group_norm_nhwc_fwd_params,(.L_x_3315 - _Z35group_norm_nhwc_fwd_one_pass_kernelI11Fp32IOBf16WLi64ELi30ELi480EEv26Group_norm_nhwc_fwd_params)
        .other          _Z35group_norm_nhwc_fwd_one_pass_kernelI11Fp32IOBf16WLi64ELi30ELi480EEv26Group_norm_nhwc_fwd_params,@"STO_CUDA_ENTRY STV_DEFAULT"
_Z35group_norm_nhwc_fwd_one_pass_kernelI11Fp32IOBf16WLi64ELi30ELi480EEv26Group_norm_nhwc_fwd_params:
.text._Z35group_norm_nhwc_fwd_one_pass_kernelI11Fp32IOBf16WLi64ELi30ELi480EEv26Group_norm_nhwc_fwd_params:
        /* <DEDUP_REMOVED lines=28> */
.L_x_2991:
[----:B0-----:R-:W0:Y:S01]  /*01c0*/  LDC R5, c[0x0][0x288] ;  /* 0x0000a200ff057b82 */ /* 0x001e220000000800 */
        /* <DEDUP_REMOVED lines=151> */
.L_x_2977:
[----:B------:R-:W-:Y:S05]  /*0b40*/  BSYNC B0 ;  /* 0x0000000000007941 */ /* 0x000fea0003800000 */
.L_x_2976:
        /* <DEDUP_REMOVED lines=28> */
.L_x_2980:
[----:B-1----:R-:W2:Y:S04]  /*0d10*/  LDG.E.STRONG.GPU R12, desc[UR8][R10.64] ;  /* 0x000000080a0c7981 */ /* 0x002ea8000c1ef900 */
[----:B--2---:R-:W-:Y:S01]  /*0d20*/  CCTL.IVALL ;  /* 0x00000000ff00798f */ /* 0x004fe20002000000 */
[----:B------:R-:W-:Y:S05]  /*0d30*/  YIELD ;  /* 0x0000000000007946 */ /* 0x000fea0003800000 */
[----:B------:R-:W-:-:S13]  /*0d40*/  ISETP.NE.AND P1, PT, R12, R15, PT ;  /* 0x0000000f0c00720c */ /* 0x000fda0003f25270 */
[----:B------:R-:W-:Y:S05]  /*0d50*/  @P1 BRA `(.L_x_2980) ;  /* 0xfffffffc00ec1947 */ /* 0x000fea000383ffff */
.L_x_2979:
        /* <DEDUP_REMOVED lines=11> */
.L_x_2982:
        /* <DEDUP_REMOVED lines=63> */
.L_x_2981:
        /* <DEDUP_REMOVED lines=19> */
.L_x_2984:
[----:B------:R-:W-:Y:S05]  /*1330*/  BSYNC B0 ;  /* 0x0000000000007941 */ /* 0x000fea0003800000 */
.L_x_2983:
        /* <DEDUP_REMOVED lines=33> */
.L_x_2978:
[----:B------:R-:W-:Y:S01]  /*1550*/  ULDC.64 UR12, c[0x0][0x218] ;  /* 0x00008600000c7ab9 */ /* 0x000fe20000000a00 */
[C---:B------:R-:W-:Y:S01]  /*1560*/  LOP3.LUT P1, RZ, R6.reuse, UR7, RZ, 0xfc, !PT ;  /* 0x0000000706ff7c12 */ /* 0x040fe2000f82fcff */
[----:B------:R-:W2:Y:S01]  /*1570*/  S2UR UR6, SR_CgaCtaId ;  /* 0x00000000000679c3 */ /* 0x000ea20000008800 */
[----:B------:R-:W-:Y:S01]  /*1580*/  ISETP.EQ.U32.AND P3, PT, RZ, UR12, PT ;  /* 0x0000000cff007c0c */ /* 0x000fe2000bf62070 */
[----:B-1----:R-:W-:Y:S01]  /*1590*/  IMAD.WIDE.U32 R10, R6, -0x77777777, RZ ;  /* 0x88888889060a7825 */ /* 0x002fe200078e00ff */
[----:B------:R-:W-:Y:S02]  /*15a0*/  UMOV UR5, 0x400 ;  /* 0x0000040000057882 */ /* 0x000fe40000000000 */
[----:B------:R-:W-:Y:S02]  /*15b0*/  ISETP.EQ.OR.EX P1, PT, RZ, UR13, P1, P3 ;  /* 0x0000000dff007c0c */ /* 0x000fe40008f22730 */
[----:B------:R-:W-:Y:S01]  /*15c0*/  SHF.R.U32.HI R11, RZ, 0x3, R11 ;  /* 0x00000003ff0b7819 */ /* 0x000fe2000001160b */
[----:B------:R-:W1:Y:S04]  /*15d0*/  LDC.64 R12, c[0x0][0x228] ;  /* 0x00008a00ff0c7b82 */ /* 0x000e680000000a00 */
        /* <DEDUP_REMOVED lines=15> */
[----:B------:R-:W2:Y:S04]  /*16d0*/  LDG.E.U16 R0, desc[UR8][R12.64] ;  /* 0x000000080c007981 */ /* 0x000ea8000c1e1500 */
[----:B------:R-:W3:Y:S04]  /*16e0*/  LDG.E.U16 R23, desc[UR8][R14.64] ;  /* 0x000000080e177981 */ /* 0x000ee8000c1e1500 */
[----:B------:R1:W4:Y:S04]  /*16f0*/  LDG.E.U16 R28, desc[UR8][R12.64+0x2] ;  /* 0x000002080c1c7981 */ /* 0x000328000c1e1500 */
[----:B------:R5:W4:Y:S04]  /*1700*/  LDG.E.U16 R29, desc[UR8][R14.64+0x2] ;  /* 0x000002080e1d7981 */ /* 0x000b28000c1e1500 */
[----:B------:R-:W0:Y:S02]  /*1710*/  LDS.64 R18, [UR5+0x90] ;  /* 0x00009005ff127984 */ /* 0x000e240008000a00 */
[----:B0-----:R-:W-:-:S04]  /*1720*/  FMUL.FTZ R18, R18, UR6 ;  /* 0x0000000612127c20 */ /* 0x001fc80008410000 */
[----:B------:R-:W-:-:S04]  /*1730*/  FMUL.FTZ R8, R18, R18 ;  /* 0x0000001212087220 */ /* 0x000fc80000410000 */
[----:B------:R-:W-:-:S05]  /*1740*/  FFMA.FTZ R8, R19, UR6, -R8 ;  /* 0x0000000613087c23 */ /* 0x000fca0008010808 */
[----:B------:R-:W-:-:S13]  /*1750*/  FSETP.GTU.FTZ.AND P1, PT, R8, RZ, PT ;  /* 0x000000ff0800720b */ /* 0x000fda0003f3c000 */
[----:B------:R-:W0:Y:S01]  /*1760*/  @P1 LDC R9, c[0x0][0x238] ;  /* 0x00008e00ff091b82 */ /* 0x000e220000000800 */
[C---:B------:R-:W-:Y:S01]  /*1770*/  FADD.FTZ R11, -R18.reuse, R2 ;  /* 0x00000002120b7221 */ /* 0x040fe20000010100 */
[C---:B-1----:R-:W-:Y:S01]  /*1780*/  FADD.FTZ R13, -R18.reuse, R3 ;  /* 0x00000003120d7221 */ /* 0x042fe20000010100 */
[----:B-----5:R-:W-:Y:S01]  /*1790*/  FADD.FTZ R15, -R18, R4 ;  /* 0x00000004120f7221 */ /* 0x020fe20000010100 */
[----:B0-----:R-:W-:Y:S01]  /*17a0*/  @P1 FADD.FTZ R9, R8, R9 ;  /* 0x0000000908091221 */ /* 0x001fe20000010000 */
[----:B------:R-:W-:-:S06]  /*17b0*/  MOV R8, 0x3f800000 ;  /* 0x3f80000000087802 */ /* 0x000fcc0000000f00 */
[----:B------:R-:W0:Y:S01]  /*17c0*/  @P1 MUFU.RSQ R8, R9 ;  /* 0x0000000900081308 */ /* 0x000e220000001400 */
[----:B------:R-:W-:Y:S01]  /*17d0*/  ISETP.NE.AND P1, PT, RZ, UR10, PT ;  /* 0x0000000aff007c0c */ /* 0x000fe2000bf25270 */
[----:B------:R-:W-:Y:S01]  /*17e0*/  FADD.FTZ R5, -R18, R5 ;  /* 0x0000000512057221 */ /* 0x000fe20000010100 */
[-C--:B0-----:R-:W-:Y:S01]  /*17f0*/  FMUL.FTZ R11, R11, R8.reuse ;  /* 0x000000080b0b7220 */ /* 0x081fe20000410000 */
[-C--:B------:R-:W-:Y:S01]  /*1800*/  FMUL.FTZ R15, R15, R8.reuse ;  /* 0x000000080f0f7220 */ /* 0x080fe20000410000 */
[-C--:B------:R-:W-:Y:S01]  /*1810*/  FMUL.FTZ R13, R13, R8.reuse ;  /* 0x000000080d0d7220 */ /* 0x080fe20000410000 */
[----:B------:R-:W-:Y:S01]  /*1820*/  FMUL.FTZ R8, R5, R8 ;  /* 0x0000000805087220 */ /* 0x000fe20000410000 */
[----:B--2---:R-:W-:Y:S02]  /*1830*/  SHF.L.U32 R2, R0, 0x10, RZ ;  /* 0x0000001000027819 */ /* 0x004fe400000006ff */
[----:B---3--:R-:W-:Y:S02]  /*1840*/  SHF.L.U32 R23, R23, 0x10, RZ ;  /* 0x0000001017177819 */ /* 0x008fe400000006ff */
[----:B----4-:R-:W-:-:S02]  /*1850*/  SHF.L.U32 R3, R28, 0x10, RZ ;  /* 0x000000101c037819 */ /* 0x010fc400000006ff */
[----:B------:R-:W-:Y:S01]  /*1860*/  SHF.L.U32 R0, R29, 0x10, RZ ;  /* 0x000000101d007819 */ /* 0x000fe200000006ff */
[C-C-:B------:R-:W-:Y:S01]  /*1870*/  FFMA.FTZ R4, R2.reuse, R11, R23.reuse ;  /* 0x0000000b02047223 */ /* 0x140fe20000010017 */
        /* <DEDUP_REMOVED lines=13> */
.L_x_2985:
        /* <DEDUP_REMOVED lines=14> */
.L_x_2987:
[----:B------:R-:W-:Y:S05]  /*1a30*/  BSYNC B0 ;  /* 0x0000000000007941 */ /* 0x000fea0003800000 */
.L_x_2986:
[----:B------:R-:W-:Y:S01]  /*1a40*/  IADD3 R11, R21, 0x20, RZ ;  /* 0x00000020150b7810 */ /* 0x000fe20007ffe0ff */
        /* <DEDUP_REMOVED lines=12> */
.L_x_2988:
[----:B------:R-:W-:Y:S01]  /*1b10*/  ULDC.64 UR12, c[0x0][0x278] ;  /* 0x00009e00000c7ab9 */ /* 0x000fe20000000a00 */
[----:B------:R-:W-:Y:S01]  /*1b20*/  SHF.R.S32.HI R0, RZ, 0x1f, R11 ;  /* 0x0000001fff007819 */ /* 0x000fe2000001140b */
        /* <DEDUP_REMOVED lines=9> */
[----:B0-----:R-:W-:Y:S01]  /*1bc0*/  IMAD R5, R11, UR13, R0 ;  /* 0x0000000d0b057c24 */ /* 0x001fe2000f8e0200 */
[----:B------:R-:W-:Y:S02]  /*1bd0*/  ULDC.64 UR12, c[0x0][0x210] ;  /* 0x00008400000c7ab9 */ /* 0x000fe40000000a00 */
[----:B------:R-:W-:Y:S02]  /*1be0*/  LEA R4, P1, R24, UR12, 0x2 ;  /* 0x0000000c18047c11 */ /* 0x000fe4000f8210ff */
[----:B------:R-:W-:-:S04]  /*1bf0*/  IADD3 R5, R25, R5, RZ ;  /* 0x0000000519057210 */ /* 0x000fc80007ffe0ff */
[----:B------:R-:W-:-:S05]  /*1c00*/  LEA.HI.X R5, R24, UR13, R5, 0x2, P1 ;  /* 0x0000000d18057c11 */ /* 0x000fca00088f1405 */
[----:B------:R1:W-:Y:S02]  /*1c10*/  STG.E.64 desc[UR8][R4.64], R2 ;  /* 0x0000000204007986 */ /* 0x0003e4000c101b08 */
.L_x_2990:
[----:B------:R-:W-:Y:S05]  /*1c20*/  BSYNC B0 ;  /* 0x0000000000007941 */ /* 0x000fea0003800000 */
.L_x_2989:
[----:B-1----:R-:W1:Y:S01]  /*1c30*/  LDC R3, c[0x0][0x10] ;  /* 0x00000400ff037b82 */ /* 0x002e620000000800 */
[----:B------:R-:W-:Y:S02]  /*1c40*/  IADD3 R7, R7, 0x1, RZ ;  /* 0x0000000107077810 */ /* 0x000fe40007ffe0ff */
[----:B-1----:R-:W-:-:S04]  /*1c50*/  IADD3 R22, R3, R22, RZ ;  /* 0x0000001603167210 */ /* 0x002fc80007ffe0ff */
[----:B------:R-:W-:-:S13]  /*1c60*/  ISETP.GE.AND P1, PT, R22, UR4, PT ;  /* 0x0000000416007c0c */ /* 0x000fda000bf26270 */
[----:B------:R-:W-:Y:S05]  /*1c70*/  @!P1 BRA `(.L_x_2991) ;  /* 0xffffffe400509947 */ /* 0x000fea000383ffff */
[----:B------:R-:W-:Y:S05]  /*1c80*/  EXIT ;  /* 0x000000000000794d */ /* 0x000fea0003800000 */
.L_x_2992:
        /* <DEDUP_REMOVED lines=15> */
.L_x_3315:


//--------------------- .text._Z35group_norm_nhwc_fwd_one_pass_kernelI11Fp32IOBf16WLi128ELi30ELi480EEv26Group_norm_nhwc_fwd_params --------------------------
	.section	.text._Z35group_norm_nhwc_fwd_one_pass_kernelI11Fp32IOBf16WLi128ELi30ELi480EEv26Group_norm_nhwc_fwd_params,"ax",@progbits
	.align	128
        .global         _Z35group_norm_nhwc_fwd_one_pass_kernelI11Fp32IOBf16WLi128ELi30ELi480EEv26Group_norm_nhwc_fwd_params
        .type           _Z35group_norm_nhwc_fwd_one_pass_kernelI11Fp32IOBf16WLi128ELi30ELi480EEv26Group_norm_nhwc_fwd_params,@function
        .size           _Z35group_norm_nhwc_fwd_one_pass_kernelI11Fp32IOBf16WLi128ELi30ELi480EEv26Group_norm_nhwc_fwd_params,(.L_x_3316 - _Z35group_norm_nhwc_fwd_one_pass_kernelI11Fp32IOBf16WLi128ELi30ELi480EEv26Group_norm_nhwc_fwd_params)
        .other          _Z35group_norm_nhwc_fwd_one_pass_kernelI11Fp32IOBf16WLi128ELi30ELi480EEv26Group_norm_nhwc_fwd_params,@"STO_CUDA_ENTRY STV_DEFAULT"
_Z35group_norm_nhwc_fwd_one_pass_kernelI11Fp32IOBf16WLi128ELi30ELi480EEv26Group_norm_nhwc_fwd_params:
.text._Z35group_norm_nhwc_fwd_one_pass_kernelI11Fp32IOBf16WLi128ELi30ELi480EEv26Group_norm_nhwc_fwd_params:
        /* <DEDUP_REMOVED lines=22> */
.L_x_3014:
        /* <DEDUP_REMOVED lines=202> */
.L_x_2994:
[----:B------:R-:W-:Y:S05]  /*0e00*/  BSYNC B0 ;  /* 0x0000000000007941 */ /* 0x000fea0003800000 */
.L_x_2993:
        /* <DEDUP_REMOVED lines=8> */
[----:B0-----:R-:W0:Y:S08]  /*0e90*/  LDC.64 R12, c[0x0][0x248] ;  /* 0x00009200ff0c7b82 */ /* 0x001e300000000a00 */
[----:B------:R-:W3:Y:S01]  /*0ea0*/  LDC.64 R10, c[0x0][0x240] ;  /* 0x00009000ff0a7b82 */ /* 0x000ee20000000a00 */
[----:B-1----:R-:W-:-:S04]  /*0eb0*/  IMAD R15, R14, R19, RZ ;  /* 0x000000130e0f7224 */ /* 0x002fc800078e02ff */
[----:B------:R-:W-:-:S05]  /*0ec0*/  IMAD R14, R15, R20, RZ ;  /* 0x000000140f0e7224 */ /* 0x000fca00078e02ff */
[----:B------:R-:W-:Y:S01]  /*0ed0*/  SHF.L.U32 R17, R14, 0x1, RZ ;  /* 0x000000010e117819 */ /* 0x000fe200000006ff */
[----:B--2---:R-:W-:Y:S01]  /*0ee0*/  IMAD R19, R19, UR7, R16 ;  /* 0x0000000713137c24 */ /* 0x004fe2000f8e0210 */
[----:B------:R-:W-:-:S03]  /*0ef0*/  IADD3 R15, R15, R16, RZ ;  /* 0x000000100f0f7210 */ /* 0x000fc60007ffe0ff */
[----:B0-----:R-:W-:Y:S01]  /*0f00*/  IMAD.WIDE R12, R17, 0x4, R12 ;  /* 0x00000004110c7825 */ /* 0x001fe200078e020c */
[----:B------:R-:W-:-:S03]  /*0f10*/  MOV R17, 0xffffffff ;  /* 0xffffffff00117802 */ /* 0x000fc60000000f00 */
[----:B---3--:R-:W-:Y:S01]  /*0f20*/  IMAD.WIDE.U32 R10, R15, 0x4, R10 ;  /* 0x000000040f0a7825 */ /* 0x008fe200078e000a */
        /* <DEDUP_REMOVED lines=10> */
.L_x_2997:
[----:B-1----:R-:W2:Y:S04]  /*0fd0*/  LDG.E.STRONG.GPU R12, desc[UR8][R10.64] ;  /* 0x000000080a0c7981 */ /* 0x002ea8000c1ef900 */
[----:B--2---:R-:W-:Y:S01]  /*0fe0*/  CCTL.IVALL ;  /* 0x00000000ff00798f */ /* 0x004fe20002000000 */
[----:B------:R-:W-:Y:S05]  /*0ff0*/  YIELD ;  /* 0x0000000000007946 */ /* 0x000fea0003800000 */
[----:B------:R-:W-:-:S13]  /*1000*/  ISETP.NE.AND P1, PT, R12, R15, PT ;  /* 0x0000000f0c00720c */ /* 0x000fda0003f25270 */
[----:B------:R-:W-:Y:S05]  /*1010*/  @P1 BRA `(.L_x_2997) ;  /* 0xfffffffc00ec1947 */ /* 0x000fea000383ffff */
.L_x_2996:
        /* <DEDUP_REMOVED lines=11> */
.L_x_2999:
        /* <DEDUP_REMOVED lines=18> */
[-C--:B0-----:R-:W-:Y:S02]  /*11f0*/  @!P5 IMAD R33, R12, R17.reuse, R33 ;  /* 0x000000110c21d224 */ /* 0x081fe400078e0221 */
        /* <DEDUP_REMOVED lines=8> */
[-C--:B--2---:R-:W-:Y:S02]  /*1280*/  @!P3 IMAD R19, R19, R23.reuse, R14 ;  /* 0x000000171313b224 */ /* 0x084fe400078e020e */
[----:B0-----:R-:W-:Y:S01]  /*1290*/  @!P5 IMAD.WIDE R12, R17, 0x4, R12 ;  /* 0x00000004110cd825 */ /* 0x001fe200078e020c */
[----:B------:R-:W-:Y:S01]  /*12a0*/  IADD3 R17, R21, 0x3, RZ ;  /* 0x0000000315117810 */ /* 0x000fe20007ffe0ff */
[----:B------:R-:W0:Y:S02]  /*12b0*/  @!P3 LDC.64 R14, c[0x0][0x248] ;  /* 0x00009200ff0ebb82 */ /* 0x000e240000000a00 */
[----:B------:R-:W-:Y:S01]  /*12c0*/  @!P3 IMAD R23, R16, R23, RZ ;  /* 0x000000171017b224 */ /* 0x000fe200078e02ff */
[----:B------:R-:W-:Y:S01]  /*12d0*/  ISETP.EQ.OR P1, PT, R17, UR7, P2 ;  /* 0x0000000711007c0c */ /* 0x000fe20009722670 */
[----:B------:R-:W-:-:S04]  /*12e0*/  @!P5 IMAD.WIDE.U32 R12, R33, 0x8, R12 ;  /* 0x00000008210cd825 */ /* 0x000fc800078e000c */
[----:B------:R-:W-:Y:S02]  /*12f0*/  @!P3 IMAD R23, R23, R20, RZ ;  /* 0x000000141717b224 */ /* 0x000fe400078e02ff */
[----:B------:R-:W2:Y:S03]  /*1300*/  @!P5 LDG.E.64 R12, desc[UR8][R12.64] ;  /* 0x000000080c0cd981 */ /* 0x000ea6000c1e1b00 */
[----:B------:R-:W-:-:S03]  /*1310*/  @!P3 SHF.L.U32 R23, R23, 0x1, RZ ;  /* 0x000000011717b819 */ /* 0x000fc600000006ff */
[----:B------:R-:W1:Y:S02]  /*1320*/  @!P1 S2R R16, SR_CTAID.Y ;  /* 0x0000000000109919 */ /* 0x000e640000002600 */
[----:B0-----:R-:W-:Y:S02]  /*1330*/  @!P3 IMAD.WIDE R14, R23, 0x4, R14 ;  /* 0x00000004170eb825 */ /* 0x001fe400078e020e */
[----:B------:R-:W1:Y:S02]  /*1340*/  @!P1 LDC R23, c[0x0][0x10] ;  /* 0x00000400ff179b82 */ /* 0x000e640000000800 */
[----:B------:R-:W-:Y:S01]  /*1350*/  @!P3 IMAD.WIDE.U32 R18, R19, 0x8, R14 ;  /* 0x000000081312b825 */ /* 0x000fe200078e000e */
[----:B------:R-:W-:-:S03]  /*1360*/  @!P1 LOP3.LUT R14, R0, 0x1, RZ, 0xc0, !PT ;  /* 0x00000001000e9812 */ /* 0x000fc600078ec0ff */
[-C--:B-1----:R-:W-:Y:S02]  /*1370*/  @!P1 IMAD R17, R17, R23.reuse, R16 ;  /* 0x0000001711119224 */ /* 0x082fe400078e0210 */
        /* <DEDUP_REMOVED lines=20> */
.L_x_2998:
        /* <DEDUP_REMOVED lines=19> */
.L_x_3001:
[----:B------:R-:W-:Y:S05]  /*15f0*/  BSYNC B0 ;  /* 0x0000000000007941 */ /* 0x000fea0003800000 */
.L_x_3000:
        /* <DEDUP_REMOVED lines=32> */
.L_x_2995:
        /* <DEDUP_REMOVED lines=20> */
[----:B------:R-:W-:Y:S02]  /*1940*/  @!P2 STS.64 [UR5+0x90], R8 ;  /* 0x00009008ff00a988 */ /* 0x000fe40008000a05 */
[----:B-1----:R-:W-:-:S04]  /*1950*/  IMAD.WIDE R14, R19, 0x2, R14 ;  /* 0x00000002130e7825 */ /* 0x002fc800078e020e */
[----:B---3--:R-:W-:-:S05]  /*1960*/  @!P1 IMAD.WIDE R16, R32, 0x8, R16 ;  /* 0x0000000820109825 */ /* 0x008fca00078e0210 */
[----:B------:R-:W-:Y:S01]  /*1970*/  @!P1 STG.E.64 desc[UR8][R16.64], R10 ;  /* 0x0000000a10009986 */ /* 0x000fe2000c101b08 */
[----:B------:R-:W-:Y:S06]  /*1980*/  BAR.SYNC.DEFER_BLOCKING 0x0 ;  /* 0x0000000000007b1d */ /* 0x000fec0000010000 */
[----:B------:R-:W2:Y:S04]  /*1990*/  LDG.E.U16 R20, desc[UR8][R12.64] ;  /* 0x000000080c147981 */ /* 0x000ea8000c1e1500 */
[----:B------:R0:W3:Y:S04]  /*19a0*/  LDG.E.U16 R21, desc[UR8][R12.64+0x2] ;  /* 0x000002080c157981 */ /* 0x0000e8000c1e1500 */
[----:B------:R-:W4:Y:S04]  /*19b0*/  LDG.E.U16 R18, desc[UR8][R14.64] ;  /* 0x000000080e127981 */ /* 0x000f28000c1e1500 */
[----:B------:R1:W5:Y:S01]  /*19c0*/  LDG.E.U16 R22, desc[UR8][R14.64+0x2] ;  /* 0x000002080e167981 */ /* 0x000362000c1e1500 */
[----:B------:R-:W-:-:S02]  /*19d0*/  MOV R19, 0x3f800000 ;  /* 0x3f80000000137802 */ /* 0x000fc40000000f00 */
[----:B------:R-:W-:Y:S01]  /*19e0*/  ISETP.NE.AND P4, PT, RZ, UR10, PT ;  /* 0x0000000aff007c0c */ /* 0x000fe2000bf85270 */
[----:B------:R-:W0:Y:S01]  /*19f0*/  LDS.64 R8, [UR5+0x90] ;  /* 0x00009005ff087984 */ /* 0x000e220008000a00 */
[----:B------:R-:W-:-:S04]  /*1a00*/  ISETP.GE.U32.AND P2, PT, R30, UR12, PT ;  /* 0x0000000c1e007c0c */ /* 0x000fc8000bf46070 */
[----:B------:R-:W-:-:S04]  /*1a10*/  ISETP.GE.AND.EX P2, PT, R29, UR13, PT, P2 ;  /* 0x0000000d1d007c0c */ /* 0x000fc8000bf46320 */
[----:B------:R-:W-:Y:S01]  /*1a20*/  ISETP.GT.U32.OR P2, PT, R2, 0x1df, P2 ;  /* 0x000001df0200780c */ /* 0x000fe20001744470 */
[----:B0-----:R-:W-:-:S04]  /*1a30*/  FMUL.FTZ R33, R8, UR6 ;  /* 0x0000000608217c20 */ /* 0x001fc80008410000 */
[C---:B------:R-:W-:Y:S01]  /*1a40*/  FMUL.FTZ R28, R33.reuse, R33 ;  /* 0x00000021211c7220 */ /* 0x040fe20000410000 */
[C---:B------:R-:W-:Y:S01]  /*1a50*/  FADD.FTZ R10, -R33.reuse, R4 ;  /* 0x00000004210a7221 */ /* 0x040fe20000010100 */
[----:B------:R-:W-:Y:S01]  /*1a60*/  FADD.FTZ R12, -R33, R5 ;  /* 0x00000005210c7221 */ /* 0x000fe20000010100 */
[----:B------:R-:W-:Y:S01]  /*1a70*/  IADD3 R5, R31, 0x40, RZ ;  /* 0x000000401f057810 */ /* 0x000fe20007ffe0ff */
[----:B------:R-:W-:Y:S01]  /*1a80*/  FFMA.FTZ R9, R9, UR6, -R28 ;  /* 0x0000000609097c23 */ /* 0x000fe2000801081c */
[----:B------:R-:W-:Y:S01]  /*1a90*/  IADD3 R4, R31, 0x60, RZ ;  /* 0x000000601f047810 */ /* 0x000fe20007ffe0ff */
[C---:B------:R-:W-:Y:S01]  /*1aa0*/  FADD.FTZ R23, -R33.reuse, R6 ;  /* 0x0000000621177221 */ /* 0x040fe20000010100 */
[----:B-1----:R-:W-:Y:S01]  /*1ab0*/  FADD.FTZ R14, -R33, R7 ;  /* 0x00000007210e7221 */ /* 0x002fe20000010100 */
[----:B------:R-:W-:Y:S01]  /*1ac0*/  ISETP.GE.U32.AND P3, PT, R5, UR12, PT ;  /* 0x0000000c05007c0c */ /* 0x000fe2000bf66070 */
[----:B------:R-:W-:Y:S01]  /*1ad0*/  FADD.FTZ R24, -R33, R24 ;  /* 0x0000001821187221 */ /* 0x000fe20000010100 */
[----:B------:R-:W-:Y:S01]  /*1ae0*/  FSETP.GTU.FTZ.AND P1, PT, R9, RZ, PT ;  /* 0x000000ff0900720b */ /* 0x000fe20003f3c000 */
[C---:B------:R-:W-:Y:S01]  /*1af0*/  FADD.FTZ R28, -R33.reuse, R25 ;  /* 0x00000019211c7221 */ /* 0x040fe20000010100 */
[----:B------:R-:W-:Y:S01]  /*1b00*/  SHF.R.S32.HI R7, RZ, 0x1f, R5 ;  /* 0x0000001fff077819 */ /* 0x000fe20000011405 */
[C---:B------:R-:W-:Y:S01]  /*1b10*/  FADD.FTZ R26, -R33.reuse, R26 ;  /* 0x0000001a211a7221 */ /* 0x040fe20000010100 */
[----:B------:R-:W-:Y:S01]  /*1b20*/  SHF.R.S32.HI R6, RZ, 0x1f, R4 ;  /* 0x0000001fff067819 */ /* 0x000fe20000011404 */
[----:B------:R-:W-:Y:S01]  /*1b30*/  FADD.FTZ R27, -R33, R27 ;  /* 0x0000001b211b7221 */ /* 0x000fe20000010100 */
[----:B------:R-:W-:-:S04]  /*1b40*/  ISETP.GE.AND.EX P3, PT, R7, UR13, PT, P3 ;  /* 0x0000000d07007c0c */ /* 0x000fc8000bf66330 */
[----:B------:R-:W-:-:S03]  /*1b50*/  ISETP.GT.U32.OR P3, PT, R2, 0x1df, P3 ;  /* 0x000001df0200780c */ /* 0x000fc60001f64470 */
[----:B------:R-:W0:Y:S02]  /*1b60*/  @P1 LDC R8, c[0x0][0x238] ;  /* 0x00008e00ff081b82 */ /* 0x000e240000000800 */
[----:B0-----:R-:W-:-:S04]  /*1b70*/  @P1 FADD.FTZ R9, R9, R8 ;  /* 0x0000000809091221 */ /* 0x001fc80000010000 */
[----:B------:R-:W0:Y:S01]  /*1b80*/  @P1 MUFU.RSQ R19, R9 ;  /* 0x0000000900131308 */ /* 0x000e220000001400 */
[----:B------:R-:W-:-:S04]  /*1b90*/  ISETP.GE.U32.AND P1, PT, R4, UR12, PT ;  /* 0x0000000c04007c0c */ /* 0x000fc8000bf26070 */
[----:B------:R-:W-:-:S04]  /*1ba0*/  ISETP.GE.AND.EX P1, PT, R6, UR13, PT, P1 ;  /* 0x0000000d06007c0c */ /* 0x000fc8000bf26310 */
[----:B------:R-:W-:Y:S01]  /*1bb0*/  ISETP.GT.U32.OR P1, PT, R2, 0x1df, P1 ;  /* 0x000001df0200780c */ /* 0x000fe20000f24470 */
[-C--:B0-----:R-:W-:Y:S01]  /*1bc0*/  FMUL.FTZ R10, R10, R19.reuse ;  /* 0x000000130a0a7220 */ /* 0x081fe20000410000 */
[-C--:B------:R-:W-:Y:S01]  /*1bd0*/  FMUL.FTZ R12, R12, R19.reuse ;  /* 0x000000130c0c7220 */ /* 0x080fe20000410000 */
[-C--:B------:R-:W-:Y:S01]  /*1be0*/  FMUL.FTZ R23, R23, R19.reuse ;  /* 0x0000001317177220 */ /* 0x080fe20000410000 */
[----:B--2---:R-:W-:Y:S01]  /*1bf0*/  SHF.L.U32 R16, R20, 0x10, RZ ;  /* 0x0000001014107819 */ /* 0x004fe200000006ff */
[-C--:B------:R-:W-:Y:S01]  /*1c00*/  FMUL.FTZ R20, R28, R19.reuse ;  /* 0x000000131c147220 */ /* 0x080fe20000410000 */
[----:B---3--:R-:W-:Y:S01]  /*1c10*/  SHF.L.U32 R17, R21, 0x10, RZ ;  /* 0x0000001015117819 */ /* 0x008fe200000006ff */
[-C--:B------:R-:W-:Y:S01]  /*1c20*/  FMUL.FTZ R21, R24, R19.reuse ;  /* 0x0000001318157220 */ /* 0x080fe20000410000 */
[----:B----4-:R-:W-:Y:S01]  /*1c30*/  SHF.L.U32 R9, R18, 0x10, RZ ;  /* 0x0000001012097819 */ /* 0x010fe200000006ff */
[-C--:B------:R-:W-:Y:S01]  /*1c40*/  FMUL.FTZ R18, R26, R19.reuse ;  /* 0x000000131a127220 */ /* 0x080fe20000410000 */
[----:B-----5:R-:W-:Y:S01]  /*1c50*/  SHF.L.U32 R8, R22, 0x10, RZ ;  /* 0x0000001016087819 */ /* 0x020fe200000006ff */
[-C--:B------:R-:W-:Y:S01]  /*1c60*/  FMUL.FTZ R22, R14, R19.reuse ;  /* 0x000000130e167220 */ /* 0x080fe20000410000 */
[----:B------:R-:W-:Y:S01]  /*1c70*/  FMUL.FTZ R19, R27, R19 ;  /* 0x000000131b137220 */ /* 0x000fe20000410000 */
[----:B------:R-:W-:-:S02]  /*1c80*/  FFMA.FTZ R10, R16, R10, R9 ;  /* 0x0000000a100a7223 */ /* 0x000fc40000010009 */
        /* <DEDUP_REMOVED lines=12> */
.L_x_3002:
        /* <DEDUP_REMOVED lines=13> */
.L_x_3004:
[----:B------:R-:W-:Y:S05]  /*1e20*/  BSYNC B0 ;  /* 0x0000000000007941 */ /* 0x000fea0003800000 */
.L_x_3003:
        /* <DEDUP_REMOVED lines=13> */
.L_x_3005:
        /* <DEDUP_REMOVED lines=13> */
.L_x_3007:
[----:B------:R-:W-:Y:S05]  /*1fd0*/  BSYNC B0 ;  /* 0x0000000000007941 */ /* 0x000fea0003800000 */
.L_x_3006:
        /* <DEDUP_REMOVED lines=13> */
.L_x_3008:
        /* <DEDUP_REMOVED lines=13> */
.L_x_3010:
[----:B------:R-:W-:Y:S05]  /*2180*/  BSYNC B0 ;  /* 0x0000000000007941 */ /* 0x000fea0003800000 */
.L_x_3009:
        /* <DEDUP_REMOVED lines=13> */
.L_x_3011:
        /* <DEDUP_REMOVED lines=12> */
.L_x_3013:
[----:B------:R-:W-:Y:S05]  /*2320*/  BSYNC B0 ;  /* 0x0000000000007941 */ /* 0x000fea0003800000 */
.L_x_3012:
[----:B-1----:R-:W1:Y:S01]  /*2330*/  LDC R5, c[0x0][0x10] ;  /* 0x00000400ff057b82 */ /* 0x002e620000000800 */
[----:B------:R-:W-:Y:S02]  /*2340*/  IADD3 R0, R0, 0x1, RZ ;  /* 0x0000000100007810 */ /* 0x000fe40007ffe0ff */
[----:B-1----:R-:W-:-:S04]  /*2350*/  IADD3 R32, R5, R32, RZ ;  /* 0x0000002005207210 */ /* 0x002fc80007ffe0ff */
[----:B------:R-:W-:-:S13]  /*2360*/  ISETP.GE.AND P1, PT, R32, UR4, PT ;  /* 0x0000000420007c0c */ /* 0x000fda000bf26270 */
[----:B------:R-:W-:Y:S05]  /*2370*/  @!P1 BRA `(.L_x_3014) ;  /* 0xffffffdc00789947 */ /* 0x000fea000383ffff */
[----:B------:R-:W-:Y:S05]  /*2380*/  EXIT ;  /* 0x000000000000794d */ /* 0x000fea0003800000 */
.L_x_3015:
        /* <DEDUP_REMOVED lines=15> */
.L_x_3316:


//--------------------- .text._Z35group_norm_nhwc_fwd_one_pass_kernelI11Fp32IOBf16WLi256ELi30ELi480EEv26Group_norm_nhwc_fwd_params --------------------------
	.section	.text._Z35group_norm_nhwc_fwd_one_pass_kernelI11Fp32IOBf16WLi256ELi30ELi480EEv26Group_norm_nhwc_fwd_params,"ax",@progbits
	.align	128
        .global         _Z35group_norm_nhwc_fwd_one_pass_kernelI11Fp32IOBf16WLi256ELi30ELi480EEv26Group_norm_nhwc_fwd_params
        .type           _Z35group_norm_nhwc_fwd_one_pass_kernelI11Fp32IOBf16WLi256ELi30ELi480EEv26Group_norm_nhwc_fwd_params,@function
        .size           _Z35group_norm_nhwc_fwd_one_pass_kernelI11Fp32IOBf16WLi256ELi30ELi480EEv26Group_norm_nhwc_fwd_params,(.L_x_3317 - _Z35group_norm_nhwc_fwd_one_pass_kernelI11Fp32IOBf16WLi256ELi30ELi480EEv26Group_norm_nhwc_fwd_params)
        .other          _Z35group_norm_nhwc_fwd_one_pass_kernelI11Fp32IOBf16WLi256ELi30ELi480EEv26Group_norm_nhwc_fwd_params,@"STO_CUDA_ENTRY STV_DEFAULT"
_Z35group_norm_nhwc_fwd_one_pass_kernelI11Fp32IOBf16WLi256ELi30ELi480EEv26Group_norm_nhwc_fwd_params:
.text._Z35group_norm_nhwc_fwd_one_pass_kernelI11Fp32IOBf16WLi256ELi30ELi480EEv26Group_norm_nhwc_fwd_params:
        /* <DEDUP_REMOVED lines=45> */
.L_x_3052:
[----:B------:R-:W0:Y:S01]  /*02d0*/  LDC R21, c[0x0][0x288] ;  /* 0x0000a200ff157b82 */ /* 0x000e220000000800 */
[----:B------:R-:W-:Y:S01]  /*02e0*/  ULDC.64 UR14, c[0x0][0x278] ;  /* 0x00009e00000e7ab9 */ /* 0x000fe20000000a00 */
[----:B------:R-:W-:-:S06]  /*02f0*/  ULDC.64 UR12, c[0x0][0x280] ;  /* 0x0000a000000c7ab9 */ /* 0x000fcc0000000a00 */
[----:B------:R-:W1:Y:S08]  /*0300*/  LDC R25, c[0x0][0x294] ;  /* 0x0000a500ff197b82 */ /* 0x000e700000000800 */
[----:B------:R-:W2:Y:S01]  /*0310*/  @P4 LDC.64 R36, c[0x0][0x220] ;  /* 0x00008800ff244b82 */ /* 0x000ea20000000a00 */
[----:B0-----:R-:W-:-:S07]  /*0320*/  IABS R17, R21 ;  /* 0x0000001500117213 */ /* 0x001fce0000000000 */
[----:B------:R-:W0:Y:S01]  /*0330*/  @P3 LDC.64 R38, c[0x0][0x220] ;  /* 0x00008800ff263b82 */ /* 0x000e220000000a00 */
[----:B------:R-:W3:Y:S07]  /*0340*/  I2F.RP R16, R17 ;  /* 0x0000001100107306 */ /* 0x000eee0000209400 */
[----:B------:R-:W4:Y:S08]  /*0350*/  @P2 LDC.64 R26, c[0x0][0x220] ;  /* 0x00008800ff1a2b82 */ /* 0x000f300000000a00 */
[----:B------:R-:W5:Y:S01]  /*0360*/  @P1 LDC.64 R28, c[0x0][0x270] ;  /* 0x00009c00ff1c1b82 */ /* 0x000f620000000a00 */
[----:B---3--:R-:W3:Y:S02]  /*0370*/  MUFU.RCP R16, R16 ;  /* 0x0000001000107308 */ /* 0x008ee40000001000 */
[----:B---3--:R-:W-:-:S06]  /*0380*/  IADD3 R14, R16, 0xffffffe, RZ ;  /* 0x0ffffffe100e7810 */ /* 0x008fcc0007ffe0ff */
[----:B------:R3:W1:Y:S02]  /*0390*/  F2I.FTZ.U32.TRUNC.NTZ R15, R14 ;  /* 0x0000000e000f7305 */ /* 0x000664000021f000 */
[----:B---3--:R-:W-:Y:S02]  /*03a0*/  MOV R14, RZ ;  /* 0x000000ff000e7202 */ /* 0x008fe40000000f00 */
[----:B-1----:R-:W-:-:S05]  /*03b0*/  IADD3 R18, RZ, -R15, RZ ;  /* 0x8000000fff127210 */ /* 0x002fca0007ffe0ff */
        /* <DEDUP_REMOVED lines=8> */
[----:B------:R-:W1:Y:S03]  /*0440*/  @P4 LDC.64 R18, c[0x0][0x270] ;  /* 0x00009c00ff124b82 */ /* 0x000e660000000a00 */
[----:B------:R-:W-:-:S13]  /*0450*/  ISETP.GT.U32.AND P6, PT, R17, R16, PT ;  /* 0x000000101100720c */ /* 0x000fda0003fc4070 */
[-C--:B------:R-:W-:Y:S02]  /*0460*/  @!P6 IADD3 R16, R16, -R17.reuse, RZ ;  /* 0x800000111010e210 */ /* 0x080fe40007ffe0ff */
[----:B------:R-:W-:Y:S02]  /*0470*/  @!P6 IADD3 R15, R15, 0x1, RZ ;  /* 0x000000010f0fe810 */ /* 0x000fe40007ffe0ff */
[----:B------:R-:W-:Y:S02]  /*0480*/  ISETP.GE.U32.AND P0, PT, R16, R17, PT ;  /* 0x000000111000720c */ /* 0x000fe40003f06070 */
[----:B------:R-:W-:Y:S02]  /*0490*/  ISETP.NE.AND P6, PT, R21, RZ, PT ;  /* 0x000000ff1500720c */ /* 0x000fe40003fc5270 */
[----:B------:R-:W-:-:S09]  /*04a0*/  SHF.R.S32.HI R16, RZ, 0x1f, R44 ;  /* 0x0000001fff107819 */ /* 0x000fd2000001142c */
[----:B------:R-:W-:-:S04]  /*04b0*/  @P0 IADD3 R15, R15, 0x1, RZ ;  /* 0x000000010f0f0810 */ /* 0x000fc80007ffe0ff */
[----:B------:R-:W-:Y:S01]  /*04c0*/  MOV R17, R15 ;  /* 0x0000000f00117202 */ /* 0x000fe20000000f00 */
[----:B------:R-:W-:-:S03]  /*04d0*/  IMAD.WIDE.U32 R14, R0, -0x77777777, RZ ;  /* 0x88888889000e7825 */ /* 0x000fc600078e00ff */
[----:B------:R-:W-:Y:S02]  /*04e0*/  @!P5 IADD3 R17, -R17, RZ, RZ ;  /* 0x000000ff1111d210 */ /* 0x000fe40007ffe1ff */
[----:B------:R-:W-:Y:S02]  /*04f0*/  @!P6 LOP3.LUT R17, RZ, R21, RZ, 0x33, !PT ;  /* 0x00000015ff11e212 */ /* 0x000fe400078e33ff */
[----:B------:R-:W-:Y:S02]  /*0500*/  SHF.R.U32.HI R14, RZ, 0x3, R15 ;  /* 0x00000003ff0e7819 */ /* 0x000fe4000001160f */
[----:B------:R-:W-:-:S03]  /*0510*/  IADD3 R43, -R17, RZ, RZ ;  /* 0x000000ff112b7210 */ /* 0x000fc60007ffe1ff */
[----:B------:R-:W-:Y:S01]  /*0520*/  IMAD R42, R25, UR7, R14 ;  /* 0x00000007192a7c24 */ /* 0x000fe2000f8e020e */
[----:B------:R-:W-:Y:S01]  /*0530*/  SHF.R.S32.HI R14, RZ, 0x1f, R17 ;  /* 0x0000001fff0e7819 */ /* 0x000fe20000011411 */
[----:B------:R-:W-:Y:S01]  /*0540*/  IMAD R43, R21, R43, R6 ;  /* 0x0000002b152b7224 */ /* 0x000fe200078e0206 */
[----:B------:R-:W3:Y:S02]  /*0550*/  @P2 LDC.64 R24, c[0x0][0x270] ;  /* 0x00009c00ff182b82 */ /* 0x000ee40000000a00 */
[C---:B------:R-:W-:Y:S01]  /*0560*/  IADD3 R32, R42.reuse, 0x80, RZ ;  /* 0x000000802a207810 */ /* 0x040fe20007ffe0ff */
[----:B------:R-:W-:Y:S01]  /*0570*/  IMAD R43, R43, 0x1e, RZ ;  /* 0x0000001e2b2b7824 */ /* 0x000fe200078e02ff */
[----:B------:R-:W-:Y:S01]  /*0580*/  IADD3 R51, R42, 0xc0, RZ ;  /* 0x000000c02a337810 */ /* 0x000fe20007ffe0ff */
[----:B------:R-:W-:Y:S01]  /*0590*/  IMAD R14, R14, UR12, RZ ;  /* 0x0000000c0e0e7c24 */ /* 0x000fe2000f8e02ff */
[----:B------:R-:W-:Y:S02]  /*05a0*/  ISETP.GE.U32.AND P6, PT, R32, UR14, PT ;  /* 0x0000000e20007c0c */ /* 0x000fe4000bfc6070 */
[----:B------:R-:W2:Y:S01]  /*05b0*/  @P3 LDC.64 R20, c[0x0][0x270] ;  /* 0x00009c00ff143b82 */ /* 0x000ea20000000a00 */
[----:B------:R-:W-:Y:S01]  /*05c0*/  IADD3 R46, P0, R44, R43, RZ ;  /* 0x0000002b2c2e7210 */ /* 0x000fe20007f1e0ff */
[----:B------:R-:W-:Y:S01]  /*05d0*/  IMAD R49, R17, UR13, R14 ;  /* 0x0000000d11317c24 */ /* 0x000fe2000f8e020e */
[----:B------:R-:W-:-:S02]  /*05e0*/  SHF.R.S32.HI R33, RZ, 0x1f, R32 ;  /* 0x0000001fff217819 */ /* 0x000fc40000011420 */
[----:B------:R-:W-:Y:S01]  /*05f0*/  LEA.HI.X.SX32 R47, R43, R16, 0x1, P0 ;  /* 0x000000102b2f7211 */ /* 0x000fe200000f0eff */
[----:B-1----:R-:W-:Y:S01]  /*0600*/  @P4 IMAD R16, R7, R18, RZ ;  /* 0x0000001207104224 */ /* 0x002fe200078e02ff */
[----:B------:R-:W-:Y:S01]  /*0610*/  ISETP.GE.AND.EX P6, PT, R33, UR15, PT, P6 ;  /* 0x0000000f21007c0c */ /* 0x000fe2000bfc6360 */
[----:B------:R-:W-:-:S03]  /*0620*/  IMAD.WIDE.U32 R46, R17, UR12, R46 ;  /* 0x0000000c112e7c25 */ /* 0x000fc6000f8e002e */
[----:B------:R-:W-:Y:S01]  /*0630*/  ISETP.LT.U32.AND P6, PT, R0, 0x1e0, !P6 ;  /* 0x000001e00000780c */ /* 0x000fe200077c1070 */
[----:B------:R-:W-:Y:S01]  /*0640*/  @P4 IMAD R31, R23, R19, R16 ;  /* 0x00000013171f4224 */ /* 0x000fe200078e0210 */
[----:B------:R-:W-:Y:S01]  /*0650*/  IADD3 R49, R47, R49, RZ ;  /* 0x000000312f317210 */ /* 0x000fe20007ffe0ff */
[----:B---3--:R-:W-:Y:S01]  /*0660*/  @P2 IMAD R34, R11, R24, RZ ;  /* 0x000000180b222224 */ /* 0x008fe200078e02ff */
[----:B------:R-:W-:Y:S02]  /*0670*/  @P4 MOV R48, R46 ;  /* 0x0000002e00304202 */ /* 0x000fe40000000f00 */
[----:B------:R-:W-:Y:S01]  /*0680*/  IADD3 R16, R42, 0xa0, RZ ;  /* 0x000000a02a107810 */ /* 0x000fe20007ffe0ff */
[----:B------:R-:W-:Y:S02]  /*0690*/  @P2 IMAD R41, R4, R25, R34 ;  /* 0x0000001904292224 */ /* 0x000fe400078e0222 */
[----:B------:R-:W-:Y:S01]  /*06a0*/  @P4 IMAD.WIDE.U32 R22, R23, R18, R48 ;  /* 0x0000001217164225 */ /* 0x000fe200078e0030 */
[----:B------:R-:W-:-:S03]  /*06b0*/  ISETP.GE.U32.AND P5, PT, R16, UR14, PT ;  /* 0x0000000e10007c0c */ /* 0x000fc6000bfa6070 */
[----:B------:R-:W1:Y:S01]  /*06c0*/  @P6 LDC.64 R14, c[0x0][0x270] ;  /* 0x00009c00ff0e6b82 */ /* 0x000e620000000a00 */
[----:B------:R-:W-:Y:S01]  /*06d0*/  SHF.R.S32.HI R17, RZ, 0x1f, R16 ;  /* 0x0000001fff117819 */ /* 0x000fe20000011410 */
[----:B--2---:R-:W-:Y:S01]  /*06e0*/  @P3 IMAD R30, R9, R20, RZ ;  /* 0x00000014091e3224 */ /* 0x004fe200078e02ff */
[----:B------:R-:W-:Y:S01]  /*06f0*/  @P4 IADD3 R23, R23, R31, RZ ;  /* 0x0000001f17174210 */ /* 0x000fe20007ffe0ff */
[----:B-----5:R-:W-:Y:S01]  /*0700*/  @P1 IMAD R34, R13, R28, RZ ;  /* 0x0000001c0d221224 */ /* 0x020fe200078e02ff */
[----:B------:R-:W-:Y:S01]  /*0710*/  @P3 MOV R31, R49 ;  /* 0x00000031001f3202 */ /* 0x000fe20000000f00 */
[----:B------:R-:W-:Y:S01]  /*0720*/  @P3 IMAD R35, R3, R21, R30 ;  /* 0x0000001503233224 */ /* 0x000fe200078e021e */
[----:B------:R-:W-:Y:S01]  /*0730*/  @P3 MOV R30, R46 ;  /* 0x0000002e001e3202 */ /* 0x000fe20000000f00 */
[----:B------:R-:W2:Y:S01]  /*0740*/  @P1 LDC.64 R18, c[0x0][0x220] ;  /* 0x00008800ff121b82 */ /* 0x000ea20000000a00 */
[----:B------:R-:W-:Y:S01]  /*0750*/  ISETP.GE.AND.EX P5, PT, R17, UR15, PT, P5 ;  /* 0x0000000f11007c0c */ /* 0x000fe2000bfa6350 */
[----:B------:R-:W-:Y:S01]  /*0760*/  @P1 IMAD R29, R5, R29, R34 ;  /* 0x0000001d051d1224 */ /* 0x000fe200078e0222 */
[----:B------:R-:W-:Y:S01]  /*0770*/  @P4 LEA R36, P0, R22, R36, 0x2 ;  /* 0x0000002416244211 */ /* 0x000fe200078010ff */
[----:B------:R-:W-:Y:S01]  /*0780*/  @P3 IMAD.WIDE.U32 R20, R3, R20, R30 ;  /* 0x0000001403143225 */ /* 0x000fe200078e001e */
[----:B------:R-:W-:-:S02]  /*0790*/  ISETP.LT.U32.AND P5, PT, R0, 0x1e0, !P5 ;  /* 0x000001e00000780c */ /* 0x000fc40006fa1070 */
[----:B------:R-:W-:Y:S02]  /*07a0*/  @P4 LEA.HI.X R37, R22, R37, R23, 0x2, P0 ;  /* 0x0000002516254211 */ /* 0x000fe400000f1417 */
[----:B------:R-:W-:Y:S01]  /*07b0*/  @P2 MOV R30, R46 ;  /* 0x0000002e001e2202 */ /* 0x000fe20000000f00 */
[----:B------:R-:W3:Y:S01]  /*07c0*/  @P6 LDC.64 R22, c[0x0][0x220] ;  /* 0x00008800ff166b82 */ /* 0x000ee20000000a00 */
[----:B------:R-:W-:Y:S02]  /*07d0*/  @P2 MOV R31, R49 ;  /* 0x00000031001f2202 */ /* 0x000fe40000000f00 */
[----:B------:R-:W-:Y:S02]  /*07e0*/  @P3 IADD3 R21, R21, R35, RZ ;  /* 0x0000002315153210 */ /* 0x000fe40007ffe0ff */
[----:B0-----:R-:W-:Y:S01]  /*07f0*/  @P3 LEA R38, P0, R20, R38, 0x2 ;  /* 0x0000002614263211 */ /* 0x001fe200078010ff */
[----:B------:R-:W-:Y:S01]  /*0800*/  @P2 IMAD.WIDE.U32 R24, R4, R24, R30 ;  /* 0x0000001804182225 */ /* 0x000fe200078e001e */
[----:B------:R-:W-:-:S02]  /*0810*/  @P1 MOV R30, R46 ;  /* 0x0000002e001e1202 */ /* 0x000fc40000000f00 */
[----:B------:R-:W-:Y:S01]  /*0820*/  @P3 LEA.HI.X R39, R20, R39, R21, 0x2, P0 ;  /* 0x0000002714273211 */ /* 0x000fe200000f1415 */
[----:B-1----:R-:W-:Y:S01]  /*0830*/  @P6 IMAD R33, R33, R14, RZ ;  /* 0x0000000e21216224 */ /* 0x002fe200078e02ff */
[----:B------:R-:W-:Y:S01]  /*0840*/  @P2 IADD3 R25, R25, R41, RZ ;  /* 0x0000002919192210 */ /* 0x000fe20007ffe0ff */
[----:B------:R-:W0:Y:S01]  /*0850*/  @P5 LDC.64 R20, c[0x0][0x270] ;  /* 0x00009c00ff145b82 */ /* 0x000e220000000a00 */
[----:B----4-:R-:W-:Y:S01]  /*0860*/  @P2 LEA R26, P0, R24, R26, 0x2 ;  /* 0x0000001a181a2211 */ /* 0x010fe200078010ff */
[----:B------:R-:W-:Y:S01]  /*0870*/  @P6 IMAD R33, R32, R15, R33 ;  /* 0x0000000f20216224 */ /* 0x000fe200078e0221 */
[----:B------:R-:W-:Y:S02]  /*0880*/  @P1 MOV R31, R49 ;  /* 0x00000031001f1202 */ /* 0x000fe40000000f00 */
[----:B------:R-:W-:Y:S02]  /*0890*/  @P2 LEA.HI.X R27, R24, R27, R25, 0x2, P0 ;  /* 0x0000001b181b2211 */ /* 0x000fe400000f1419 */
[----:B------:R-:W-:Y:S01]  /*08a0*/  @P6 MOV R24, R46 ;  /* 0x0000002e00186202 */ /* 0x000fe20000000f00 */
[----:B------:R-:W-:Y:S01]  /*08b0*/  @P1 IMAD.WIDE.U32 R30, R5, R28, R30 ;  /* 0x0000001c051e1225 */ /* 0x000fe200078e001e */
[----:B------:R-:W-:-:S04]  /*08c0*/  @P6 MOV R25, R49 ;  /* 0x0000003100196202 */ /* 0x000fc80000000f00 */
[----:B------:R-:W-:Y:S01]  /*08d0*/  @P1 IADD3 R28, R31, R29, RZ ;  /* 0x0000001d1f1c1210 */ /* 0x000fe20007ffe0ff */
[----:B------:R-:W-:Y:S01]  /*08e0*/  @P6 IMAD.WIDE.U32 R14, R32, R14, R24 ;  /* 0x0000000e200e6225 */ /* 0x000fe200078e0018 */
[C---:B--2---:R-:W-:Y:S01]  /*08f0*/  @P1 LEA R18, P0, R30.reuse, R18, 0x2 ;  /* 0x000000121e121211 */ /* 0x044fe200078010ff */
[----:B------:R-:W1:Y:S01]  /*0900*/  @P5 LDC.64 R24, c[0x0][0x220] ;  /* 0x00008800ff185b82 */ /* 0x000e620000000a00 */
[----:B------:R-:W-:Y:S02]  /*0910*/  SHF.R.S32.HI R31, RZ, 0x1f, R51 ;  /* 0x0000001fff1f7819 */ /* 0x000fe40000011433 */
[----:B------:R-:W-:Y:S02]  /*0920*/  @P1 LEA.HI.X R19, R30, R19, R28, 0x2, P0 ;  /* 0x000000131e131211 */ /* 0x000fe400000f141c */
[----:B------:R-:W-:Y:S02]  /*0930*/  @P6 IADD3 R15, R15, R33, RZ ;  /* 0x000000210f0f6210 */ /* 0x000fe40007ffe0ff */
[----:B---3--:R-:W-:Y:S01]  /*0940*/  @P6 LEA R28, P0, R14, R22, 0x2 ;  /* 0x000000160e1c6211 */ /* 0x008fe200078010ff */
[----:B0-----:R-:W-:Y:S01]  /*0950*/  @P5 IMAD R17, R17, R20, RZ ;  /* 0x0000001411115224 */ /* 0x001fe200078e02ff */
[----:B------:R-:W-:-:S02]  /*0960*/  @P5 MOV R22, R46 ;  /* 0x0000002e00165202 */ /* 0x000fc40000000f00 */
[----:B------:R-:W-:Y:S01]  /*0970*/  @P6 LEA.HI.X R29, R14, R23, R15, 0x2, P0 ;  /* 0x000000170e1d6211 */ /* 0x000fe200000f140f */
[C---:B------:R-:W-:Y:S01]  /*0980*/  @P5 IMAD R17, R16.reuse, R21, R17 ;  /* 0x0000001510115224 */ /* 0x040fe200078e0211 */
[----:B------:R-:W-:Y:S02]  /*0990*/  ISETP.GE.U32.AND P0, PT, R51, UR14, PT ;  /* 0x0000000e33007c0c */ /* 0x000fe4000bf06070 */
[----:B------:R-:W-:Y:S02]  /*09a0*/  @P5 MOV R23, R49 ;  /* 0x0000003100175202 */ /* 0x000fe40000000f00 */
[----:B------:R-:W-:Y:S02]  /*09b0*/  ISETP.GE.AND.EX P0, PT, R31, UR15, PT, P0 ;  /* 0x0000000f1f007c0c */ /* 0x000fe4000bf06300 */
[----:B------:R-:W-:Y:S01]  /*09c0*/  MOV R15, RZ ;  /* 0x000000ff000f7202 */ /* 0x000fe20000000f00 */
[----:B------:R-:W-:Y:S01]  /*09d0*/  @P5 IMAD.WIDE.U32 R22, R16, R20, R22 ;  /* 0x0000001410165225 */ /* 0x000fe200078e0016 */
[----:B------:R-:W-:-:S02]  /*09e0*/  MOV R14, RZ ;  /* 0x000000ff000e7202 */ /* 0x000fc40000000f00 */
[----:B------:R-:W-:Y:S02]  /*09f0*/  ISETP.LT.U32.AND P0, PT, R0, 0x1e0, !P0 ;  /* 0x000001e00000780c */ /* 0x000fe40004701070 */
[----:B------:R-:W-:Y:S02]  /*0a00*/  @P5 IADD3 R16, R23, R17, RZ ;  /* 0x0000001117105210 */ /* 0x000fe40007ffe0ff */
[----:B------:R0:W2:Y:S01]  /*0a10*/  @P6 LDG.E.64 R14, desc[UR8][R28.64] ;  /* 0x000000081c0e6981 */ /* 0x0000a2000c1e1b00 */
[C---:B-1----:R-:W-:Y:S02]  /*0a20*/  @P5 LEA R20, P6, R22.reuse, R24, 0x2 ;  /* 0x0000001816145211 */ /* 0x042fe400078c10ff */
[----:B------:R-:W-:Y:S02]  /*0a30*/  SHF.R.S32.HI R45, RZ, 0x1f, R12 ;  /* 0x0000001fff2d7819 */ /* 0x000fe4000001140c */
[----:B------:R-:W-:Y:S02]  /*0a40*/  @P5 LEA.HI.X R21, R22, R25, R16, 0x2, P6 ;  /* 0x0000001916155211 */ /* 0x000fe400030f1410 */
[----:B------:R-:W-:-:S02]  /*0a50*/  ISETP.GE.U32.AND P6, PT, R12, UR14, PT ;  /* 0x0000000e0c007c0c */ /* 0x000fc4000bfc6070 */
[----:B------:R-:W1:Y:S01]  /*0a60*/  @P0 LDC.64 R34, c[0x0][0x270] ;  /* 0x00009c00ff220b82 */ /* 0x000e620000000a00 */
[----:B0-----:R-:W-:Y:S02]  /*0a70*/  CS2R R28, SRZ ;  /* 0x00000000001c7805 */ /* 0x001fe4000001ff00 */
[----:B------:R-:W-:-:S04]  /*0a80*/  ISETP.GE.AND.EX P6, PT, R45, UR15, PT, P6 ;  /* 0x0000000f2d007c0c */ /* 0x000fc8000bfc6360 */
[----:B------:R-:W-:Y:S01]  /*0a90*/  ISETP.GT.U32.OR P6, PT, R0, 0x1df, P6 ;  /* 0x000001df0000780c */ /* 0x000fe200037c4470 */
[----:B------:R0:W3:Y:S01]  /*0aa0*/  @P4 LDG.E.64 R28, desc[UR8][R36.64] ;  /* 0x00000008241c4981 */ /* 0x0000e2000c1e1b00 */
[----:B------:R-:W4:Y:S11]  /*0ab0*/  @P0 LDC.64 R24, c[0x0][0x220] ;  /* 0x00008800ff180b82 */ /* 0x000f360000000a00 */
[----:B------:R-:W5:Y:S01]  /*0ac0*/  @!P6 LDC.64 R22, c[0x0][0x270] ;  /* 0x00009c00ff16eb82 */ /* 0x000f620000000a00 */
[----:B-1----:R-:W-:Y:S01]  /*0ad0*/  @P0 IMAD R16, R31, R34, RZ ;  /* 0x000000221f100224 */ /* 0x002fe200078e02ff */
[----:B------:R-:W-:-:S02]  /*0ae0*/  CS2R R30, SRZ ;  /* 0x00000000001e7805 */ /* 0x000fc4000001ff00 */
[----:B------:R-:W-:Y:S01]  /*0af0*/  @P0 MOV R40, R46 ;  /* 0x0000002e00280202 */ /* 0x000fe20000000f00 */
[C---:B------:R-:W-:Y:S01]  /*0b00*/  @P0 IMAD R53, R51.reuse, R35, R16 ;  /* 0x0000002333350224 */ /* 0x040fe200078e0210 */
[----:B------:R-:W-:Y:S02]  /*0b10*/  @P0 MOV R41, R49 ;  /* 0x0000003100290202 */ /* 0x000fe40000000f00 */
[----:B------:R-:W1:Y:S01]  /*0b20*/  @!P6 LDC.64 R16, c[0x0][0x220] ;  /* 0x00008800ff10eb82 */ /* 0x000e620000000a00 */
[----:B------:R-:W-:Y:S01]  /*0b30*/  CS2R R32, SRZ ;  /* 0x0000000000207805 */ /* 0x000fe2000001ff00 */
[----:B------:R4:W2:Y:S01]  /*0b40*/  @P3 LDG.E.64 R30, desc[UR8][R38.64] ;  /* 0x00000008261e3981 */ /* 0x0008a2000c1e1b00 */
[----:B------:R-:W-:Y:S01]  /*0b50*/  @P0 IMAD.WIDE.U32 R40, R51, R34, R40 ;  /* 0x0000002233280225 */ /* 0x000fe200078e0028 */
[----:B------:R-:W-:-:S03]  /*0b60*/  CS2R R34, SRZ ;  /* 0x0000000000227805 */ /* 0x000fc6000001ff00 */
[----:B------:R-:W2:Y:S01]  /*0b70*/  @P2 LDG.E.64 R32, desc[UR8][R26.64] ;  /* 0x000000081a202981 */ /* 0x000ea2000c1e1b00 */
[----:B0-----:R-:W-:-:S03]  /*0b80*/  CS2R R36, SRZ ;  /* 0x0000000000247805 */ /* 0x001fc6000001ff00 */
[----:B------:R0:W2:Y:S01]  /*0b90*/  @P1 LDG.E.64 R34, desc[UR8][R18.64] ;  /* 0x0000000812221981 */ /* 0x0000a2000c1e1b00 */
[----:B-----5:R-:W-:Y:S01]  /*0ba0*/  @!P6 IMAD R50, R45, R22, RZ ;  /* 0x000000162d32e224 */ /* 0x020fe200078e02ff */
[----:B----4-:R-:W-:Y:S02]  /*0bb0*/  @P0 IADD3 R38, R41, R53, RZ ;  /* 0x0000003529260210 */ /* 0x010fe40007ffe0ff */
[----:B------:R2:W4:Y:S01]  /*0bc0*/  @P5 LDG.E.64 R36, desc[UR8][R20.64] ;  /* 0x0000000814245981 */ /* 0x000522000c1e1b00 */
[----:B------:R-:W-:Y:S01]  /*0bd0*/  @P0 LEA R24, P5, R40, R24, 0x2 ;  /* 0x0000001828180211 */ /* 0x000fe200078a10ff */
[----:B------:R-:W-:Y:S01]  /*0be0*/  @!P6 IMAD R51, R12, R23, R50 ;  /* 0x000000170c33e224 */ /* 0x000fe200078e0232 */
[----:B0-----:R-:W-:Y:S02]  /*0bf0*/  @!P6 MOV R18, R46 ;  /* 0x0000002e0012e202 */ /* 0x001fe40000000f00 */
[----:B------:R-:W-:Y:S02]  /*0c00*/  @!P6 MOV R19, R49 ;  /* 0x000000310013e202 */ /* 0x000fe40000000f00 */
[----:B------:R-:W-:Y:S01]  /*0c10*/  @P0 LEA.HI.X R25, R40, R25, R38, 0x2, P5 ;  /* 0x0000001928190211 */ /* 0x000fe200028f1426 */
[----:B------:R-:W-:Y:S01]  /*0c20*/  @!P6 IMAD.WIDE.U32 R22, R12, R22, R18 ;  /* 0x000000160c16e225 */ /* 0x000fe200078e0012 */
[----:B------:R-:W-:-:S02]  /*0c30*/  CS2R R38, SRZ ;  /* 0x0000000000267805 */ /* 0x000fc4000001ff00 */
[----:B------:R-:W-:Y:S02]  /*0c40*/  CS2R R40, SRZ ;  /* 0x0000000000287805 */ /* 0x000fe4000001ff00 */
[----:B------:R-:W-:Y:S02]  /*0c50*/  @!P6 IADD3 R23, R23, R51, RZ ;  /* 0x000000331717e210 */ /* 0x000fe40007ffe0ff */
[C---:B-1----:R-:W-:Y:S01]  /*0c60*/  @!P6 LEA R16, P5, R22.reuse, R16, 0x2 ;  /* 0x000000101610e211 */ /* 0x042fe200078a10ff */
[----:B------:R-:W5:Y:S03]  /*0c70*/  @P0 LDG.E.64 R38, desc[UR8][R24.64] ;  /* 0x0000000818260981 */ /* 0x000f66000c1e1b00 */
[----:B------:R-:W-:-:S05]  /*0c80*/  @!P6 LEA.HI.X R17, R22, R17, R23, 0x2, P5 ;  /* 0x000000111611e211 */ /* 0x000fca00028f1417 */
[----:B------:R0:W5:Y:S01]  /*0c90*/  @!P6 LDG.E.64 R40, desc[UR8][R16.64] ;  /* 0x000000081028e981 */ /* 0x000162000c1e1b00 */
        /* <DEDUP_REMOVED lines=26> */
[----:B----4-:R-:W-:Y:S01]  /*0e40*/  FADD.FTZ R18, R36, R37 ;  /* 0x0000002524127221 */ /* 0x010fe20000010000 */
[----:B------:R-:W-:Y:S01]  /*0e50*/  FADD.FTZ R16, R16, R21 ;  /* 0x0000001510107221 */ /* 0x000fe20000010000 */
[----:B------:R-:W-:Y:S01]  /*0e60*/  FFMA.FTZ R19, R14, R14, R19 ;  /* 0x0000000e0e137223 */ /* 0x000fe20000010013 */
[----:B------:R-:W-:Y:S01]  /*0e70*/  FMUL.FTZ R21, R37, R37 ;  /* 0x0000002525157220 */ /* 0x000fe20000410000 */
[----:B------:R-:W-:-:S02]  /*0e80*/  FADD.FTZ R17, R17, R18 ;  /* 0x0000001211117221 */ /* 0x000fc40000010000 */
[----:B------:R-:W-:Y:S01]  /*0e90*/  FADD.FTZ R16, R16, R19 ;  /* 0x0000001310107221 */ /* 0x000fe20000010000 */
[----:B------:R-:W-:Y:S01]  /*0ea0*/  FFMA.FTZ R21, R36, R36, R21 ;  /* 0x0000002424157223 */ /* 0x000fe20000010015 */
[----:B-----5:R-:W-:Y:S01]  /*0eb0*/  FADD.FTZ R18, R38, R39 ;  /* 0x0000002726127221 */ /* 0x020fe20000010000 */
        /* <DEDUP_REMOVED lines=77> */
.L_x_3017:
[----:B------:R-:W-:Y:S05]  /*1390*/  BSYNC B0 ;  /* 0x0000000000007941 */ /* 0x000fea0003800000 */
.L_x_3016:
[----:B------:R-:W1:Y:S02]  /*13a0*/  LDC R24, c[0x0][0xc] ;  /* 0x00000300ff187b82 */ /* 0x000e640000000800 */
[----:B-1----:R-:W-:-:S13]  /*13b0*/  ISETP.GE.U32.AND P0, PT, R24, 0x2, PT ;  /* 0x000000021800780c */ /* 0x002fda0003f06070 */
[----:B------:R-:W-:Y:S05]  /*13c0*/  @!P0 BRA `(.L_x_3018) ;  /* 0x0000001000708947 */ /* 0x000fea0003800000 */
        /* <DEDUP_REMOVED lines=25> */
.L_x_3020:
[----:B-1----:R-:W2:Y:S04]  /*1560*/  LDG.E.STRONG.GPU R22, desc[UR8][R20.64] ;  /* 0x0000000814167981 */ /* 0x002ea8000c1ef900 */
[----:B--2---:R-:W-:Y:S01]  /*1570*/  CCTL.IVALL ;  /* 0x00000000ff00798f */ /* 0x004fe20002000000 */
[----:B------:R-:W-:Y:S05]  /*1580*/  YIELD ;  /* 0x0000000000007946 */ /* 0x000fea0003800000 */
[----:B------:R-:W-:-:S13]  /*1590*/  ISETP.NE.AND P0, PT, R22, R27, PT ;  /* 0x0000001b1600720c */ /* 0x000fda0003f05270 */
[----:B------:R-:W-:Y:S05]  /*15a0*/  @P0 BRA `(.L_x_3020) ;  /* 0xfffffffc00ec0947 */ /* 0x000fea000383ffff */
.L_x_3019:
        /* <DEDUP_REMOVED lines=17> */
.L_x_3024:
        /* <DEDUP_REMOVED lines=115> */
.L_x_3023:
        /* <DEDUP_REMOVED lines=61> */
.L_x_3025:
[----:B------:R-:W-:-:S13]  /*21c0*/  ISETP.NE.OR P0, PT, R25, RZ, P0 ;  /* 0x000000ff1900720c */ /* 0x000fda0000705670 */
[----:B------:R-:W-:Y:S05]  /*21d0*/  @!P0 BRA `(.L_x_3021) ;  /* 0x00000000007c8947 */ /* 0x000fea0003800000 */
.L_x_3022:
        /* <DEDUP_REMOVED lines=31> */
.L_x_3021:
        /* <DEDUP_REMOVED lines=11> */
.L_x_3027:
[----:B------:R-:W-:Y:S05]  /*2480*/  BSYNC B0 ;  /* 0x0000000000007941 */ /* 0x000fea0003800000 */
.L_x_3026:
        /* <DEDUP_REMOVED lines=16> */
.L_x_3018:
        /* <DEDUP_REMOVED lines=17> */
[----:B-1----:R-:W-:Y:S01]  /*26a0*/  IMAD.WIDE R20, R43, 0x2, R20 ;  /* 0x000000022b147825 */ /* 0x002fe200078e0214 */
[----:B0-----:R-:W0:Y:S03]  /*26b0*/  LDC R16, c[0x0][0x294] ;  /* 0x0000a500ff107b82 */ /* 0x001e260000000800 */
[----:B----4-:R-:W-:-:S05]  /*26c0*/  @!P0 IMAD.WIDE R24, R6, 0x8, R24 ;  /* 0x0000000806188825 */ /* 0x010fca00078e0218 */
[----:B------:R1:W-:Y:S01]  /*26d0*/  @!P0 STG.E.64 desc[UR8][R24.64], R22 ;  /* 0x0000001618008986 */ /* 0x0003e2000c101b08 */
[----:B------:R-:W-:Y:S06]  /*26e0*/  BAR.SYNC.DEFER_BLOCKING 0x0 ;  /* 0x0000000000007b1d */ /* 0x000fec0000010000 */
[----:B------:R-:W2:Y:S04]  /*26f0*/  LDG.E.U16 R43, desc[UR8][R26.64] ;  /* 0x000000081a2b7981 */ /* 0x000ea8000c1e1500 */
[----:B------:R-:W3:Y:S04]  /*2700*/  LDG.E.U16 R50, desc[UR8][R26.64+0x2] ;  /* 0x000002081a327981 */ /* 0x000ee8000c1e1500 */
[----:B------:R-:W4:Y:S04]  /*2710*/  LDG.E.U16 R51, desc[UR8][R20.64] ;  /* 0x0000000814337981 */ /* 0x000f28000c1e1500 */
[----:B------:R5:W4:Y:S01]  /*2720*/  LDG.E.U16 R52, desc[UR8][R20.64+0x2] ;  /* 0x0000020814347981 */ /* 0x000b22000c1e1500 */
[----:B------:R-:W-:Y:S01]  /*2730*/  HFMA2.MMA R17, -RZ, RZ, 1.875, 0 ;  /* 0x3f800000ff117435 */ /* 0x000fe200000001ff */
[----:B-1----:R-:W-:Y:S01]  /*2740*/  IMAD.WIDE.U32 R22, R0, -0x77777777, RZ ;  /* 0x8888888900167825 */ /* 0x002fe200078e00ff */
[----:B------:R-:W-:Y:S01]  /*2750*/  ISETP.NE.AND P6, PT, RZ, UR10, PT ;  /* 0x0000000aff007c0c */ /* 0x000fe2000bfc5270 */
[----:B------:R-:W1:Y:S03]  /*2760*/  LDS.64 R18, [UR5+0x90] ;  /* 0x00009005ff127984 */ /* 0x000e660008000a00 */
[----:B------:R-:W-:-:S05]  /*2770*/  SHF.R.U32.HI R23, RZ, 0x3, R23 ;  /* 0x00000003ff177819 */ /* 0x000fca0000011617 */
[----:B0-----:R-:W-:-:S05]  /*2780*/  IMAD R23, R16, UR7, R23 ;  /* 0x0000000710177c24 */ /* 0x001fca000f8e0217 */
[----:B------:R-:W-:Y:S01]  /*2790*/  IADD3 R16, R23, 0x80, RZ ;  /* 0x0000008017107810 */ /* 0x000fe20007ffe0ff */
[----:B-1----:R-:W-:-:S04]  /*27a0*/  FMUL.FTZ R18, R18, UR6 ;  /* 0x0000000612127c20 */ /* 0x002fc80008410000 */
[C---:B------:R-:W-:Y:S01]  /*27b0*/  FMUL.FTZ R54, R18.reuse, R18 ;  /* 0x0000001212367220 */ /* 0x040fe20000410000 */
[C---:B-----5:R-:W-:Y:S01]  /*27c0*/  FADD.FTZ R20, -R18.reuse, R28 ;  /* 0x0000001c12147221 */ /* 0x060fe20000010100 */
        /* <DEDUP_REMOVED lines=10> */
[----:B--2---:R-:W-:Y:S02]  /*2870*/  SHF.L.U32 R19, R43, 0x10, RZ ;  /* 0x000000102b137819 */ /* 0x004fe400000006ff */
[----:B---3--:R-:W-:Y:S01]  /*2880*/  SHF.L.U32 R22, R50, 0x10, RZ ;  /* 0x0000001032167819 */ /* 0x008fe200000006ff */
[----:B------:R-:W-:Y:S01]  /*2890*/  FADD.FTZ R50, -R18, R31 ;  /* 0x0000001f12327221 */ /* 0x000fe20000010100 */
[----:B----4-:R-:W-:Y:S02]  /*28a0*/  SHF.L.U32 R28, R51, 0x10, RZ ;  /* 0x00000010331c7819 */ /* 0x010fe400000006ff */
        /* <DEDUP_REMOVED lines=14> */
.L_x_3028:
        /* <DEDUP_REMOVED lines=13> */
.L_x_3030:
[----:B------:R-:W-:Y:S05]  /*2a60*/  BSYNC B0 ;  /* 0x0000000000007941 */ /* 0x000fea0003800000 */
.L_x_3029:
        /* <DEDUP_REMOVED lines=17> */
.L_x_3031:
        /* <DEDUP_REMOVED lines=13> */
.L_x_3033:
[----:B------:R-:W-:Y:S05]  /*2c50*/  BSYNC B0 ;  /* 0x0000000000007941 */ /* 0x000fea0003800000 */
.L_x_3032:
        /* <DEDUP_REMOVED lines=17> */
.L_x_3034:
        /* <DEDUP_REMOVED lines=13> */
.L_x_3036:
[----:B------:R-:W-:Y:S05]  /*2e40*/  BSYNC B0 ;  /* 0x0000000000007941 */ /* 0x000fea0003800000 */
.L_x_3035:
        /* <DEDUP_REMOVED lines=17> */
.L_x_3037:
        /* <DEDUP_REMOVED lines=13> */
.L_x_3039:
[----:B------:R-:W-:Y:S05]  /*3030*/  BSYNC B0 ;  /* 0x0000000000007941 */ /* 0x000fea0003800000 */
.L_x_3038:
[C---:B------:R-:W-:Y:S01]  /*3040*/  FADD.FTZ R14, -R18.reuse, R14 ;  /* 0x0000000e120e7221 */ /* 0x040fe20000010100 */
[----:B0-----:R-:W-:Y:S01]  /*3050*/  FADD.FTZ R20, -R18, R15 ;  /* 0x0000000f12147221 */ /* 0x001fe20000010100 */
        /* <DEDUP_REMOVED lines=21> */
.L_x_3040:
        /* <DEDUP_REMOVED lines=13> */
.L_x_3042:
[----:B------:R-:W-:Y:S05]  /*3280*/  BSYNC B0 ;  /* 0x0000000000007941 */ /* 0x000fea0003800000 */
.L_x_3041:
[----:B0-----:R-:W-:Y:S01]  /*3290*/  FADD.FTZ R14, -R18, R37 ;  /* 0x00000025120e7221 */ /* 0x001fe20000010100 */
[-C--:B------:R-:W-:Y:S01]  /*32a0*/  FMUL.FTZ R36, R36, R17.reuse ;  /* 0x0000001124247220 */ /* 0x080fe20000410000 */
[----:B------:R-:W-:Y:S02]  /*32b0*/  ISETP.GE.U32.AND P0, PT, R12, UR14, PT ;  /* 0x0000000e0c007c0c */ /* 0x000fe4000bf06070 */
[----:B------:R-:W-:Y:S01]  /*32c0*/  FMUL.FTZ R15, R14, R17 ;  /* 0x000000110e0f7220 */ /* 0x000fe20000410000 */
        /* <DEDUP_REMOVED lines=15> */
.L_x_3043:
        /* <DEDUP_REMOVED lines=13> */
.L_x_3045:
[----:B------:R-:W-:Y:S05]  /*3490*/  BSYNC B0 ;  /* 0x0000000000007941 */ /* 0x000fea0003800000 */
.L_x_3044:
[----:B------:R-:W-:Y:S01]  /*34a0*/  ISETP.GE.U32.AND P5, PT, R16, UR14, PT ;  /* 0x0000000e10007c0c */ /* 0x000fe2000bfa6070 */
[C---:B------:R-:W-:Y:S01]  /*34b0*/  FADD.FTZ R38, -R18.reuse, R38 ;  /* 0x0000002612267221 */ /* 0x040fe20000010100 */
[----:B------:R-:W-:Y:S01]  /*34c0*/  SHF.R.S32.HI R26, RZ, 0x1f, R16 ;  /* 0x0000001fff1a7819 */ /* 0x000fe20000011410 */
[C---:B0-----:R-:W-:Y:S01]  /*34d0*/  FADD.FTZ R14, -R18.reuse, R39 ;  /* 0x00000027120e7221 */ /* 0x041fe20000010100 */
[C---:B------:R-:W-:Y:S01]  /*34e0*/  FADD.FTZ R40, -R18.reuse, R40 ;  /* 0x0000002812287221 */ /* 0x040fe20000010100 */
[----:B------:R-:W-:Y:S01]  /*34f0*/  ISETP.GE.AND.EX P0, PT, R45, UR15, PT, P0 ;  /* 0x0000000f2d007c0c */ /* 0x000fe2000bf06300 */
[----:B------:R-:W-:Y:S01]  /*3500*/  FADD.FTZ R18, -R18, R41 ;  /* 0x0000002912127221 */ /* 0x000fe20000010100 */
[----:B------:R-:W-:Y:S01]  /*3510*/  ISETP.GE.AND.EX P5, PT, R26, UR15, PT, P5 ;  /* 0x0000000f1a007c0c */ /* 0x000fe2000bfa6350 */
[-C--:B------:R-:W-:Y:S01]  /*3520*/  FMUL.FTZ R38, R38, R17.reuse ;  /* 0x0000001126267220 */ /* 0x080fe20000410000 */
[-C--:B------:R-:W-:Y:S01]  /*3530*/  FMUL.FTZ R15, R14, R17.reuse ;  /* 0x000000110e0f7220 */ /* 0x080fe20000410000 */
[----:B------:R-:W-:Y:S01]  /*3540*/  ISETP.GT.U32.OR P0, PT, R0, 0x1df, P0 ;  /* 0x000001df0000780c */ /* 0x000fe20000704470 */
[-C--:B------:R-:W-:Y:S01]  /*3550*/  FMUL.FTZ R40, R40, R17.reuse ;  /* 0x0000001128287220 */ /* 0x080fe20000410000 */
[----:B------:R-:W-:Y:S01]  /*3560*/  ISETP.LT.U32.AND P5, PT, R0, 0x1e0, !P5 ;  /* 0x000001e00000780c */ /* 0x000fe20006fa1070 */
        /* <DEDUP_REMOVED lines=14> */
.L_x_3046:
        /* <DEDUP_REMOVED lines=13> */
.L_x_3048:
[----:B------:R-:W-:Y:S05]  /*3720*/  BSYNC B0 ;  /* 0x0000000000007941 */ /* 0x000fea0003800000 */
.L_x_3047:
        /* <DEDUP_REMOVED lines=13> */
.L_x_3049:
        /* <DEDUP_REMOVED lines=12> */
.L_x_3051:
[----:B------:R-:W-:Y:S05]  /*38c0*/  BSYNC B0 ;  /* 0x0000000000007941 */ /* 0x000fea0003800000 */
.L_x_3050:
[----:B01----:R-:W0:Y:S01]  /*38d0*/  LDC R15, c[0x0][0x10] ;  /* 0x00000400ff0f7b82 */ /* 0x003e220000000800 */
[----:B------:R-:W-:Y:S02]  /*38e0*/  IADD3 R8, R8, 0x1, RZ ;  /* 0x0000000108087810 */ /* 0x000fe40007ffe0ff */
[----:B0-----:R-:W-:-:S04]  /*38f0*/  IADD3 R6, R15, R6, RZ ;  /* 0x000000060f067210 */ /* 0x001fc80007ffe0ff */
[----:B------:R-:W-:-:S13]  /*3900*/  ISETP.GE.AND P0, PT, R6, UR4, PT ;  /* 0x0000000406007c0c */ /* 0x000fda000bf06270 */
[----:B------:R-:W-:Y:S05]  /*3910*/  @!P0 BRA `(.L_x_3052) ;  /* 0xffffffc8006c8947 */ /* 0x000fea000383ffff */
[----:B------:R-:W-:Y:S05]  /*3920*/  EXIT ;  /* 0x000000000000794d */ /* 0x000fea0003800000 */
.L_x_3053:
        /* <DEDUP_REMOVED lines=13> */
.L_x_3317:


//--------------------- .text._Z35group_norm_nhwc_fwd_one_pass_kernelI11Fp32IOBf16WLi512ELi30ELi480EEv26Group_norm_nhwc_fwd_params --------------------------
	.section	.text._Z35group_norm_nhwc_fwd_one_pass_kernelI11Fp32IOBf16WLi512ELi30ELi480EEv26Group_norm_nhwc_fwd_params,"ax",@progbits
	.align	128
        .global         _Z35group_norm_nhwc_fwd_one_pass_kernelI11Fp32IOBf16WLi512ELi30ELi480EEv26Group_norm_nhwc_fwd_params
        .type           _Z35group_norm_nhwc_fwd_one_pass_kernelI11Fp32IOBf16WLi512ELi30ELi480EEv26Group_norm_nhwc_fwd_params,@function
        .size           _Z35group_norm_nhwc_fwd_one_pass_kernelI11Fp32IOBf16WLi512ELi30ELi480EEv26Group_norm_nhwc_fwd_params,(.L_x_3318 - _Z35group_norm_nhwc_fwd_one_pass_kernelI11Fp32IOBf16WLi512ELi30ELi480EEv26Group_norm_nhwc_fwd_params)
        .other          _Z35group_norm_nhwc_fwd_one_pass_kernelI11Fp32IOBf16WLi512ELi30ELi480EEv26Group_norm_nhwc_fwd_params,@"STO_CUDA_ENTRY STV_DEFAULT"
_Z35group_norm_nhwc_fwd_one_pass_kernelI11Fp32IOBf16WLi512ELi30ELi480EEv26Group_norm_nhwc_fwd_params:
.text._Z35group_norm_nhwc_fwd_one_pass_kernelI11Fp32IOBf16WLi512ELi30ELi480EEv26Group_norm_nhwc_fwd_params:
        /* <DEDUP_REMOVED lines=46> */
.L_x_3111:
[----:B------:R-:W0:Y:S01]  /*02e0*/  LDC R9, c[0x0][0x288] ;  /* 0x0000a200ff097b82 */ /* 0x000e220000000800 */
        /* <DEDUP_REMOVED lines=11> */
[----:B0-234-:R-:W-:-:S04]  /*03a0*/  IABS R5, R9 ;  /* 0x0000000900057213 */ /* 0x01dfc80000000000 */
[----:B------:R-:W0:Y:S07]  /*03b0*/  I2F.RP R4, R5 ;  /* 0x0000000500047306 */ /* 0x000e2e0000209400 */
[----:B------:R-:W2:Y:S08]  /*03c0*/  @!P4 LDC.64 R18, c[0x0][0x270] ;  /* 0x00009c00ff12cb82 */ /* 0x000eb00000000a00 */
[----:B------:R-:W3:Y:S01]  /*03d0*/  @!P4 LDC.64 R26, c[0x0][0x220] ;  /* 0x00008800ff1acb82 */ /* 0x000ee20000000a00 */
        /* <DEDUP_REMOVED lines=423> */
.L_x_3055:
[----:B------:R-:W-:Y:S05]  /*1e50*/  BSYNC B0 ;  /* 0x0000000000007941 */ /* 0x000fea0003800000 */
.L_x_3054:
        /* <DEDUP_REMOVED lines=28> */
.L_x_3058:
[----:B-1----:R-:W2:Y:S04]  /*2020*/  LDG.E.STRONG.GPU R8, desc[UR8][R6.64] ;  /* 0x0000000806087981 */ /* 0x002ea8000c1ef900 */
[----:B--2---:R-:W-:Y:S01]  /*2030*/  CCTL.IVALL ;  /* 0x00000000ff00798f */ /* 0x004fe20002000000 */
[----:B------:R-:W-:Y:S05]  /*2040*/  YIELD ;  /* 0x0000000000007946 */ /* 0x000fea0003800000 */
[----:B------:R-:W-:-:S13]  /*2050*/  ISETP.NE.AND P1, PT, R8, R11, PT ;  /* 0x0000000b0800720c */ /* 0x000fda0003f25270 */
[----:B------:R-:W-:Y:S05]  /*2060*/  @P1 BRA `(.L_x_3058) ;  /* 0xfffffffc00ec1947 */ /* 0x000fea000383ffff */
.L_x_3057:
        /* <DEDUP_REMOVED lines=11> */
.L_x_3060:
        /* <DEDUP_REMOVED lines=63> */
.L_x_3059:
        /* <DEDUP_REMOVED lines=19> */
.L_x_3062:
[----:B------:R-:W-:Y:S05]  /*2640*/  BSYNC B0 ;  /* 0x0000000000007941 */ /* 0x000fea0003800000 */
.L_x_3061:
        /* <DEDUP_REMOVED lines=32> */
.L_x_3056:
        /* <DEDUP_REMOVED lines=21> */
[----:B------:R-:W2:Y:S04]  /*29a0*/  LDG.E.U16 R14, desc[UR8][R6.64] ;  /* 0x00000008060e7981 */ /* 0x000ea8000c1e1500 */
[----:B------:R-:W3:Y:S04]  /*29b0*/  LDG.E.U16 R18, desc[UR8][R6.64+0x2] ;  /* 0x0000020806127981 */ /* 0x000ee8000c1e1500 */
[----:B------:R-:W4:Y:S04]  /*29c0*/  LDG.E.U16 R19, desc[UR8][R8.64] ;  /* 0x0000000808137981 */ /* 0x000f28000c1e1500 */
[----:B------:R-:W5:Y:S01]  /*29d0*/  LDG.E.U16 R78, desc[UR8][R8.64+0x2] ;  /* 0x00000208084e7981 */ /* 0x000f62000c1e1500 */
[----:B-1----:R-:W-:-:S02]  /*29e0*/  MOV R10, 0x3f800000 ;  /* 0x3f800000000a7802 */ /* 0x002fc40000000f00 */
[----:B------:R-:W-:Y:S01]  /*29f0*/  ISETP.NE.AND P5, PT, RZ, UR10, PT ;  /* 0x0000000aff007c0c */ /* 0x000fe2000bfa5270 */
[----:B------:R-:W1:Y:S02]  /*2a00*/  LDS.64 R16, [UR5+0x90] ;  /* 0x00009005ff107984 */ /* 0x000e640008000a00 */
[----:B-1----:R-:W-:-:S04]  /*2a10*/  FMUL.FTZ R15, R16, UR6 ;  /* 0x00000006100f7c20 */ /* 0x002fc80008410000 */
[C---:B------:R-:W-:Y:S01]  /*2a20*/  FMUL.FTZ R16, R15.reuse, R15 ;  /* 0x0000000f0f107220 */ /* 0x040fe20000410000 */
[----:B------:R-:W-:-:S03]  /*2a30*/  FADD.FTZ R39, -R15, R39 ;  /* 0x000000270f277221 */ /* 0x000fc60000010100 */
[----:B------:R-:W-:Y:S01]  /*2a40*/  FFMA.FTZ R16, R17, UR6, -R16 ;  /* 0x0000000611107c23 */ /* 0x000fe20008010810 */
[----:B------:R-:W-:-:S04]  /*2a50*/  FADD.FTZ R17, -R15, R22 ;  /* 0x000000160f117221 */ /* 0x000fc80000010100 */
[----:B------:R-:W-:-:S13]  /*2a60*/  FSETP.GTU.FTZ.AND P1, PT, R16, RZ, PT ;  /* 0x000000ff1000720b */ /* 0x000fda0003f3c000 */
[----:B0-----:R-:W0:Y:S02]  /*2a70*/  @P1 LDC R5, c[0x0][0x238] ;  /* 0x00008e00ff051b82 */ /* 0x001e240000000800 */
[----:B0-----:R-:W-:Y:S01]  /*2a80*/  @P1 FADD.FTZ R16, R16, R5 ;  /* 0x0000000510101221 */ /* 0x001fe20000010000 */
[----:B------:R-:W-:-:S03]  /*2a90*/  FADD.FTZ R5, -R15, R38 ;  /* 0x000000260f057221 */ /* 0x000fc60000010100 */
[----:B------:R-:W0:Y:S02]  /*2aa0*/  @P1 MUFU.RSQ R10, R16 ;  /* 0x00000010000a1308 */ /* 0x000e240000001400 */
[-C--:B0-----:R-:W-:Y:S01]  /*2ab0*/  FMUL.FTZ R39, R39, R10.reuse ;  /* 0x0000000a27277220 */ /* 0x081fe20000410000 */
[----:B------:R-:W-:Y:S01]  /*2ac0*/  FMUL.FTZ R4, R5, R10 ;  /* 0x0000000a05047220 */ /* 0x000fe20000410000 */
[----:B--2---:R-:W-:Y:S02]  /*2ad0*/  SHF.L.U32 R11, R14, 0x10, RZ ;  /* 0x000000100e0b7819 */ /* 0x004fe400000006ff */
        /* <DEDUP_REMOVED lines=16> */
.L_x_3063:
        /* <DEDUP_REMOVED lines=13> */
.L_x_3065:
[----:B------:R-:W-:Y:S05]  /*2cb0*/  BSYNC B0 ;  /* 0x0000000000007941 */ /* 0x000fea0003800000 */
.L_x_3064:
[----:B------:R-:W-:Y:S01]  /*2cc0*/  FADD.FTZ R23, -R15, R23 ;  /* 0x000000170f177221 */ /* 0x000fe20000010100 */
[----:B------:R-:W-:Y:S01]  /*2cd0*/  ISETP.GE.U32.AND P6, PT, R59, UR14, PT ;  /* 0x0000000e3b007c0c */ /* 0x000fe2000bfc6070 */
[-C--:B------:R-:W-:Y:S01]  /*2ce0*/  FMUL.FTZ R17, R17, R10.reuse ;  /* 0x0000000a11117220 */ /* 0x080fe20000410000 */
[----:B------:R-:W-:Y:S01]  /*2cf0*/  ISETP.GE.U32.AND P1, PT, R60, UR14, PT ;  /* 0x0000000e3c007c0c */ /* 0x000fe2000bf26070 */
[----:B------:R-:W-:Y:S01]  /*2d00*/  FMUL.FTZ R23, R23, R10 ;  /* 0x0000000a17177220 */ /* 0x000fe20000410000 */
[----:B------:R-:W-:Y:S01]  /*2d10*/  ISETP.GE.U32.AND P2, PT, R61, UR14, PT ;  /* 0x0000000e3d007c0c */ /* 0x000fe2000bf46070 */
[C---:B------:R-:W-:Y:S01]  /*2d20*/  FADD.FTZ R19, -R15.reuse, R24 ;  /* 0x000000180f137221 */ /* 0x040fe20000010100 */
[----:B------:R-:W-:Y:S01]  /*2d30*/  ISETP.GE.U32.AND P3, PT, R62, UR14, PT ;  /* 0x0000000e3e007c0c */ /* 0x000fe2000bf66070 */
[----:B------:R-:W-:Y:S01]  /*2d40*/  FADD.FTZ R25, -R15, R25 ;  /* 0x000000190f197221 */ /* 0x000fe20000010100 */
[----:B------:R-:W-:Y:S01]  /*2d50*/  ISETP.GE.U32.AND P4, PT, R63, UR14, PT ;  /* 0x0000000e3f007c0c */ /* 0x000fe2000bf86070 */
[----:B0-----:R-:W-:Y:S01]  /*2d60*/  FFMA.FTZ R4, R11, R17, R14 ;  /* 0x000000110b047223 */ /* 0x001fe2000001000e */
[----:B------:R-:W-:Y:S01]  /*2d70*/  ISETP.GE.AND.EX P6, PT, R75, UR15, PT, P6 ;  /* 0x0000000f4b007c0c */ /* 0x000fe2000bfc6360 */
[----:B------:R-:W-:Y:S01]  /*2d80*/  FFMA.FTZ R5, R12, R23, R13 ;  /* 0x000000170c057223 */ /* 0x000fe2000001000d */
[----:B------:R-:W-:-:S02]  /*2d90*/  ISETP.GE.AND.EX P1, PT, R77, UR15, PT, P1 ;  /* 0x0000000f4d007c0c */ /* 0x000fc4000bf26310 */
[----:B------:R-:W-:Y:S02]  /*2da0*/  ISETP.GE.AND.EX P2, PT, R81, UR15, PT, P2 ;  /* 0x0000000f51007c0c */ /* 0x000fe4000bf46320 */
[----:B------:R-:W-:Y:S02]  /*2db0*/  ISETP.GE.AND.EX P3, PT, R83, UR15, PT, P3 ;  /* 0x0000000f53007c0c */ /* 0x000fe4000bf66330 */
[----:B------:R-:W-:Y:S02]  /*2dc0*/  ISETP.GE.AND.EX P4, PT, R85, UR15, PT, P4 ;  /* 0x0000000f55007c0c */ /* 0x000fe4000bf86340 */
[C---:B------:R-:W-:Y:S02]  /*2dd0*/  ISETP.GT.U32.OR P6, PT, R0.reuse, 0x1df, P6 ;  /* 0x000001df0000780c */ /* 0x040fe400037c4470 */
[C---:B------:R-:W-:Y:S02]  /*2de0*/  ISETP.GT.U32.OR P1, PT, R0.reuse, 0x1df, P1 ;  /* 0x000001df0000780c */ /* 0x040fe40000f24470 */
[----:B------:R-:W-:-:S02]  /*2df0*/  ISETP.GT.U32.OR P2, PT, R0, 0x1df, P2 ;  /* 0x000001df0000780c */ /* 0x000fc40001744470 */
        /* <DEDUP_REMOVED lines=13> */
.L_x_3066:
        /* <DEDUP_REMOVED lines=13> */
.L_x_3068:
[----:B------:R-:W-:Y:S05]  /*2fa0*/  BSYNC B0 ;  /* 0x0000000000007941 */ /* 0x000fea0003800000 */
.L_x_3067:
        /* <DEDUP_REMOVED lines=17> */
.L_x_3069:
        /* <DEDUP_REMOVED lines=13> */
.L_x_3071:
[----:B------:R-:W-:Y:S05]  /*3190*/  BSYNC B0 ;  /* 0x0000000000007941 */ /* 0x000fea0003800000 */
.L_x_3070:
        /* <DEDUP_REMOVED lines=17> */
.L_x_3072:
        /* <DEDUP_REMOVED lines=13> */
.L_x_3074:
[----:B------:R-:W-:Y:S05]  /*3380*/  BSYNC B0 ;  /* 0x0000000000007941 */ /* 0x000fea0003800000 */
.L_x_3073:
        /* <DEDUP_REMOVED lines=17> */
.L_x_3075:
        /* <DEDUP_REMOVED lines=13> */
.L_x_3077:
[----:B------:R-:W-:Y:S05]  /*3570*/  BSYNC B0 ;  /* 0x0000000000007941 */ /* 0x000fea0003800000 */
.L_x_3076:
        /* <DEDUP_REMOVED lines=17> */
.L_x_3078:
        /* <DEDUP_REMOVED lines=13> */
.L_x_3080:
[----:B------:R-:W-:Y:S05]  /*3760*/  BSYNC B0 ;  /* 0x0000000000007941 */ /* 0x000fea0003800000 */
.L_x_3079:
[----:B------:R-:W-:Y:S01]  /*3770*/  ISETP.GE.U32.AND P6, PT, R64, UR14, PT ;  /* 0x0000000e40007c0c */ /* 0x000fe2000bfc6070 */
[-C--:B0-----:R-:W-:Y:S01]  /*3780*/  FMUL.FTZ R4, R25, R10.reuse ;  /* 0x0000000a19047220 */ /* 0x081fe20000410000 */
[----:B------:R-:W-:Y:S01]  /*3790*/  ISETP.GE.U32.AND P1, PT, R65, UR14, PT ;  /* 0x0000000e41007c0c */ /* 0x000fe2000bf26070 */
[----:B------:R-:W-:Y:S01]  /*37a0*/  FMUL.FTZ R33, R33, R10 ;  /* 0x0000000a21217220 */ /* 0x000fe20000410000 */
[----:B------:R-:W-:Y:S01]  /*37b0*/  ISETP.GE.U32.AND P2, PT, R66, UR14, PT ;  /* 0x0000000e42007c0c */ /* 0x000fe2000bf46070 */
[----:B------:R-:W-:Y:S01]  /*37c0*/  FADD.FTZ R39, -R15, R34 ;  /* 0x000000220f277221 */ /* 0x000fe20000010100 */
[----:B------:R-:W-:Y:S01]  /*37d0*/  ISETP.GE.U32.AND P3, PT, R67, UR14, PT ;  /* 0x0000000e43007c0c */ /* 0x000fe2000bf66070 */
[C---:B------:R-:W-:Y:S01]  /*37e0*/  FADD.FTZ R35, -R15.reuse, R35 ;  /* 0x000000230f237221 */ /* 0x040fe20000010100 */
[----:B------:R-:W-:Y:S01]  /*37f0*/  ISETP.GE.U32.AND P4, PT, R68, UR14, PT ;  /* 0x0000000e44007c0c */ /* 0x000fe2000bf86070 */
[----:B------:R-:W-:Y:S01]  /*3800*/  FADD.FTZ R75, -R15, R36 ;  /* 0x000000240f4b7221 */ /* 0x000fe20000010100 */
[----:B------:R-:W-:Y:S01]  /*3810*/  ISETP.GE.AND.EX P6, PT, R87, UR15, PT, P6 ;  /* 0x0000000f57007c0c */ /* 0x000fe2000bfc6360 */
        /* <DEDUP_REMOVED lines=18> */
[C---:B------:R-:W-:Y:S01]  /*3940*/  ISETP.GT.U32.OR P6, PT, R0.reuse, 0x1df, P6 ;  /* 0x000001df0000780c */ /* 0x040fe200037c4470 */
[----:B------:R-:W-:Y:S01]  /*3950*/  FADD.FTZ R15, -R15, R53 ;  /* 0x000000350f0f7221 */ /* 0x000fe20000010100 */
        /* <DEDUP_REMOVED lines=17> */
.L_x_3081:
        /* <DEDUP_REMOVED lines=13> */
.L_x_3083:
[----:B------:R-:W-:Y:S05]  /*3b40*/  BSYNC B0 ;  /* 0x0000000000007941 */ /* 0x000fea0003800000 */
.L_x_3082:
        /* <DEDUP_REMOVED lines=17> */
.L_x_3084:
        /* <DEDUP_REMOVED lines=13> */
.L_x_3086:
[----:B------:R-:W-:Y:S05]  /*3d30*/  BSYNC B0 ;  /* 0x0000000000007941 */ /* 0x000fea0003800000 */
.L_x_3085:
        /* <DEDUP_REMOVED lines=13> */
.L_x_3087:
        /* <DEDUP_REMOVED lines=13> */
.L_x_3089:
[----:B------:R-:W-:Y:S05]  /*3ee0*/  BSYNC B0 ;  /* 0x0000000000007941 */ /* 0x000fea0003800000 */
.L_x_3088:
        /* <DEDUP_REMOVED lines=17> */
.L_x_3090:
        /* <DEDUP_REMOVED lines=13> */
.L_x_3092:
[----:B------:R-:W-:Y:S05]  /*40d0*/  BSYNC B0 ;  /* 0x0000000000007941 */ /* 0x000fea0003800000 */
.L_x_3091:
        /* <DEDUP_REMOVED lines=13> */
.L_x_3093:
        /* <DEDUP_REMOVED lines=13> */
.L_x_3095:
[----:B------:R-:W-:Y:S05]  /*4280*/  BSYNC B0 ;  /* 0x0000000000007941 */ /* 0x000fea0003800000 */
.L_x_3094:
        /* <DEDUP_REMOVED lines=19> */
[----:B------:R-:W-:Y:S01]  /*43c0*/  FMUL.FTZ R15, R15, R10 ;  /* 0x0000000a0f0f7220 */ /* 0x000fe20000410000 */
[C---:B------:R-:W-:Y:S01]  /*43d0*/  ISETP.GT.U32.OR P6, PT, R0.reuse, 0x1df, P6 ;  /* 0x000001df0000780c */ /* 0x040fe200037c4470 */
[----:B------:R-:W-:Y:S01]  /*43e0*/  FFMA.FTZ R44, R11, R7, R14 ;  /* 0x000000070b2c7223 */ /* 0x000fe2000001000e */
[----:B------:R-:W-:Y:S01]  /*43f0*/  ISETP.GT.U32.OR P1, PT, R0, 0x1df, P1 ;  /* 0x000001df0000780c */ /* 0x000fe20000f24470 */
[----:B------:R-:W-:Y:S01]  /*4400*/  FFMA.FTZ R45, R12, R45, R13 ;  /* 0x0000002d0c2d7223 */ /* 0x000fe2000001000d */
[----:B------:R-:W-:-:S02]  /*4410*/  ISETP.GT.U32.OR P2, PT, R0, 0x1df, P2 ;  /* 0x000001df0000780c */ /* 0x000fc40001744470 */
[C---:B------:R-:W-:Y:S02]  /*4420*/  ISETP.GT.U32.OR P3, PT, R0.reuse, 0x1df, P3 ;  /* 0x000001df0000780c */ /* 0x040fe40001f64470 */
[----:B------:R-:W-:Y:S01]  /*4430*/  ISETP.GT.U32.OR P4, PT, R0, 0x1df, P4 ;  /* 0x000001df0000780c */ /* 0x000fe20002784470 */
[----:B------:R-:W-:-:S12]  /*4440*/  @!P5 BRA `(.L_x_3096) ;  /* 0x000000000028d947 */ /* 0x000fd80003800000 */
        /* <DEDUP_REMOVED lines=10> */
.L_x_3096:
        /* <DEDUP_REMOVED lines=13> */
.L_x_3098:
[----:B------:R-:W-:Y:S05]  /*45c0*/  BSYNC B0 ;  /* 0x0000000000007941 */ /* 0x000fea0003800000 */
.L_x_3097:
[----:B------:R-:W-:Y:S01]  /*45d0*/  FFMA.FTZ R46, R11, R9, R14 ;  /* 0x000000090b2e7223 */ /* 0x000fe2000001000e */
[----:B------:R-:W-:Y:S01]  /*45e0*/  FFMA.FTZ R47, R12, R47, R13 ;  /* 0x0000002f0c2f7223 */ /* 0x000fe2000001000d */
[----:B------:R-:W-:Y:S06]  /*45f0*/  @!P5 BRA `(.L_x_3099) ;  /* 0x000000000028d947 */ /* 0x000fec0003800000 */
        /* <DEDUP_REMOVED lines=10> */
.L_x_3099:
        /* <DEDUP_REMOVED lines=13> */
.L_x_3101:
[----:B------:R-:W-:Y:S05]  /*4770*/  BSYNC B0 ;  /* 0x0000000000007941 */ /* 0x000fea0003800000 */
.L_x_3100:
[----:B------:R-:W-:Y:S01]  /*4780*/  FFMA.FTZ R48, R11, R17, R14 ;  /* 0x000000110b307223 */ /* 0x000fe2000001000e */
[----:B------:R-:W-:Y:S01]  /*4790*/  FFMA.FTZ R49, R12, R49, R13 ;  /* 0x000000310c317223 */ /* 0x000fe2000001000d */
[----:B------:R-:W-:Y:S06]  /*47a0*/  @!P5 BRA `(.L_x_3102) ;  /* 0x000000000028d947 */ /* 0x000fec0003800000 */
        /* <DEDUP_REMOVED lines=10> */
.L_x_3102:
[----:B------:R-:W-:Y:S04]  /*4850*/  BSSY B0, `(.L_x_3103) ;  /* 0x000000d000007945 */ /* 0x000fe80003800000 */
[----:B------:R-:W-:Y:S05]  /*4860*/  @P2 BRA `(.L_x_3104) ;  /* 0x00000000002c2947 */ /* 0x000fea0003800000 */
[----:B------:R-:W-:Y:S01]  /*4870*/  ULDC.64 UR12, c[0x0][0x270] ;  /* 0x00009c00000c7ab9 */ /* 0x000fe20000000a00 */
[----:B0123--:R-:W-:Y:S01]  /*4880*/  MOV R4, R20 ;  /* 0x0000001400047202 */ /* 0x00ffe20000000f00 */
        /* <DEDUP_REMOVED lines=9> */
.L_x_3104:
[----:B------:R-:W-:Y:S05]  /*4920*/  BSYNC B0 ;  /* 0x0000000000007941 */ /* 0x000fea0003800000 */
.L_x_3103:
[----:B------:R-:W-:Y:S01]  /*4930*/  FFMA.FTZ R50, R11, R19, R14 ;  /* 0x000000130b327223 */ /* 0x000fe2000001000e */
[----:B------:R-:W-:Y:S01]  /*4940*/  FFMA.FTZ R51, R12, R51, R13 ;  /* 0x000000330c337223 */ /* 0x000fe2000001000d */
[----:B------:R-:W-:Y:S06]  /*4950*/  @!P5 BRA `(.L_x_3105) ;  /* 0x000000000028d947 */ /* 0x000fec0003800000 */
        /* <DEDUP_REMOVED lines=10> */
.L_x_3105:
[----:B------:R-:W-:Y:S04]  /*4a00*/  BSSY B0, `(.L_x_3106) ;  /* 0x000000d000007945 */ /* 0x000fe80003800000 */
[----:B------:R-:W-:Y:S05]  /*4a10*/  @P3 BRA `(.L_x_3107) ;  /* 0x00000000002c3947 */ /* 0x000fea0003800000 */
[----:B------:R-:W-:Y:S01]  /*4a20*/  ULDC.64 UR12, c[0x0][0x270] ;  /* 0x00009c00000c7ab9 */ /* 0x000fe20000000a00 */
[----:B01234-:R-:W-:Y:S01]  /*4a30*/  MOV R4, R20 ;  /* 0x0000001400047202 */ /* 0x01ffe20000000f00 */
        /* <DEDUP_REMOVED lines=9> */
.L_x_3107:
[----:B------:R-:W-:Y:S05]  /*4ad0*/  BSYNC B0 ;  /* 0x0000000000007941 */ /* 0x000fea0003800000 */
.L_x_3106:
        /* <DEDUP_REMOVED lines=13> */
.L_x_3108:
[----:B------:R-:W-:Y:S04]  /*4bb0*/  BSSY B0, `(.L_x_3109) ;  /* 0x000000c000007945 */ /* 0x000fe80003800000 */
[----:B------:R-:W-:Y:S05]  /*4bc0*/  @P4 BRA `(.L_x_3110) ;  /* 0x0000000000284947 */ /* 0x000fea0003800000 */
[----:B------:R-:W-:Y:S01]  /*4bd0*/  ULDC.64 UR12, c[0x0][0x270] ;  /* 0x00009c00000c7ab9 */ /* 0x000fe20000000a00 */
[----:B------:R-:W-:Y:S01]  /*4be0*/  MOV R2, R20 ;  /* 0x0000001400027202 */ /* 0x000fe20000000f00 */
[----:B------:R-:W-:-:S04]  /*4bf0*/  IMAD R6, R105, UR12, RZ ;  /* 0x0000000c69067c24 */ /* 0x000fc8000f8e02ff */
[----:B01234-:R-:W-:-:S04]  /*4c00*/  IMAD.WIDE.U32 R4, R73, UR12, R2 ;  /* 0x0000000c49047c25 */ /* 0x01ffc8000f8e0002 */
[----:B------:R-:W-:Y:S01]  /*4c10*/  IMAD R3, R73, UR13, R6 ;  /* 0x0000000d49037c24 */ /* 0x000fe2000f8e0206 */
[----:B------:R-:W-:Y:S02]  /*4c20*/  ULDC.64 UR12, c[0x0][0x210] ;  /* 0x00008400000c7ab9 */ /* 0x000fe40000000a00 */
[----:B------:R-:W-:Y:S02]  /*4c30*/  LEA R2, P1, R4, UR12, 0x2 ;  /* 0x0000000c04027c11 */ /* 0x000fe4000f8210ff */
[----:B------:R-:W-:-:S04]  /*4c40*/  IADD3 R3, R5, R3, RZ ;  /* 0x0000000305037210 */ /* 0x000fc80007ffe0ff */
[----:B------:R-:W-:-:S05]  /*4c50*/  LEA.HI.X R3, R4, UR13, R3, 0x2, P1 ;  /* 0x0000000d04037c11 */ /* 0x000fca00088f1403 */
[----:B------:R0:W-:Y:S02]  /*4c60*/  STG.E.64 desc[UR8][R2.64], R14 ;  /* 0x0000000e02007986 */ /* 0x0001e4000c101b08 */
.L_x_3110:
[----:B------:R-:W-:Y:S05]  /*4c70*/  BSYNC B0 ;  /* 0x0000000000007941 */ /* 0x000fea0003800000 */
.L_x_3109:
[----:B0-----:R-:W0:Y:S01]  /*4c80*/  LDC R3, c[0x0][0x10] ;  /* 0x00000400ff037b82 */ /* 0x001e220000000800 */
[----:B------:R-:W-:Y:S02]  /*4c90*/  IADD3 R76, R76, 0x1, RZ ;  /* 0x000000014c4c7810 */ /* 0x000fe40007ffe0ff */
[----:B0-----:R-:W-:-:S04]  /*4ca0*/  IADD3 R54, R3, R54, RZ ;  /* 0x0000003603367210 */ /* 0x001fc80007ffe0ff */
[----:B------:R-:W-:-:S13]  /*4cb0*/  ISETP.GE.AND P1, PT, R54, UR4, PT ;  /* 0x0000000436007c0c */ /* 0x000fda000bf26270 */
[----:B------:R-:W-:Y:S05]  /*4cc0*/  @!P1 BRA `(.L_x_3111) ;  /* 0xffffffb400849947 */ /* 0x000fea000383ffff */
[----:B------:R-:W-:Y:S05]  /*4cd0*/  EXIT ;  /* 0x000000000000794d */ /* 0x000fea0003800000 */
.L_x_3112:
        /* <DEDUP_REMOVED lines=10> */
.L_x_3318:


//--------------------- .text._Z35group_norm_nhwc_fwd_one_pass_kernelI11Fp32IOFp16WLi64ELi30ELi480EEv26Group_norm_nhwc_fwd_params --------------------------
	.section	.text._Z35group_norm_nhwc_fwd_one_pass_kernelI11Fp32IOFp16WLi64ELi30ELi480EEv26Group_norm_nhwc_fwd_params,"ax",@progbits
	.align	128
        .global         _Z35group_norm_nhwc_fwd_one_pass_kernelI11Fp32IOFp16WLi64ELi30ELi480EEv26Group_norm_nhwc_fwd_params
        .type           _Z35group_norm_nhwc_fwd_one_pass_kernelI11Fp32IOFp16WLi64ELi30ELi480EEv26Group_norm_nhwc_fwd_params,@function
        .size           _Z35group_norm_nhwc_fwd_one_pass_kernelI11Fp32IOFp16WLi64ELi30ELi480EEv26Group_norm_nhwc_fwd_params,(.L_x_3319 - _Z35group_norm_nhwc_fwd_one_pass_kernelI11Fp32IOFp16WLi64ELi30ELi480EEv26Group_norm_nhwc_fwd_params)
        .other          _Z35group_norm_nhwc_fwd_one_pass_kernelI11Fp32IOFp16WLi64ELi30ELi480EEv26Group_norm_nhwc_fwd_params,@"STO_CUDA_ENTRY STV_DEFAULT"
_Z35group_norm_nhwc_fwd_one_pass_kernelI11Fp32IOFp16WLi64ELi30ELi480EEv26Group_norm_nhwc_fwd_params:
.text._Z35group_norm_nhwc_fwd_one_pass_kernelI11Fp32IOFp16WLi64ELi30ELi480EEv26Group_norm_nhwc_fwd_params:
        /* <DEDUP_REMOVED lines=28> */
.L_x_3128:
        /* <DEDUP_REMOVED lines=152> */
.L_x_3114:
[----:B------:R-:W-:Y:S05]  /*0b40*/  BSYNC B0 ;  /* 0x0000000000007941 */ /* 0x000fea0003800000 */
.L_x_3113:
        /* <DEDUP_REMOVED lines=28> */
.L_x_3117:
[----:B-1----:R-:W2:Y:S04]  /*0d10*/  LDG.E.STRONG.GPU R12, desc[UR8][R10.64] ;  /* 0x000000080a0c7981 */ /* 0x002ea8000c1ef900 */
[----:B--2---:R-:W-:Y:S01]  /*0d20*/  CCTL.IVALL ;  /* 0x00000000ff00798f */ /* 0x004fe20002000000 */
[----:B------:R-:W-:Y:S05]  /*0d30*/  YIELD ;  /* 0x0000000000007946 */ /* 0x000fea0003800000 */
[----:B------:R-:W-:-:S13]  /*0d40*/  ISETP.NE.AND P1, PT, R12, R15, PT ;  /* 0x0000000f0c00720c */ /* 0x000fda0003f25270 */
[----:B------:R-:W-:Y:S05]  /*0d50*/  @P1 BRA `(.L_x_3117) ;  /* 0xfffffffc00ec1947 */ /* 0x000fea000383ffff */
.L_x_3116:
        /* <DEDUP_REMOVED lines=11> */
.L_x_3119:
        /* <DEDUP_REMOVED lines=63> */
.L_x_3118:
        /* <DEDUP_REMOVED lines=19> */
.L_x_3121:
[----:B------:R-:W-:Y:S05]  /*1330*/  BSYNC B0 ;  /* 0x0000000000007941 */ /* 0x000fea0003800000 */
.L_x_3120:
        /* <DEDUP_REMOVED lines=33> */
.L_x_3115:
        /* <DEDUP_REMOVED lines=46> */
[----:B--2---:R-:W-:Y:S02]  /*1830*/  HADD2.F32 R2, -RZ, R0.H0_H0 ;  /* 0x20000000ff027230 */ /* 0x004fe40000004100 */
[----:B---3--:R-:W-:Y:S02]  /*1840*/  HADD2.F32 R23, -RZ, R23.H0_H0 ;  /* 0x20000017ff177230 */ /* 0x008fe40000004100 */
[----:B----4-:R-:W-:-:S02]  /*1850*/  HADD2.F32 R3, -RZ, R28.H0_H0 ;  /* 0x2000001cff037230 */ /* 0x010fc40000004100 */
[----:B------:R-:W-:Y:S02]  /*1860*/  HADD2.F32 R0, -RZ, R29.H0_H0 ;  /* 0x2000001dff007230 */ /* 0x000fe40000004100 */
[C-C-:B------:R-:W-:Y:S01]  /*1870*/  FFMA.FTZ R4, R2.reuse, R11, R23.reuse ;  /* 0x0000000b02047223 */ /* 0x140fe20000010017 */
        /* <DEDUP_REMOVED lines=13> */
.L_x_3122:
        /* <DEDUP_REMOVED lines=14> */
.L_x_3124:
[----:B------:R-:W-:Y:S05]  /*1a30*/  BSYNC B0 ;  /* 0x0000000000007941 */ /* 0x000fea0003800000 */
.L_x_3123:
        /* <DEDUP_REMOVED lines=13> */
.L_x_3125:
        /* <DEDUP_REMOVED lines=17> */
.L_x_3127:
[----:B------:R-:W-:Y:S05]  /*1c20*/  BSYNC B0 ;  /* 0x0000000000007941 */ /* 0x000fea0003800000 */
.L_x_3126:
[----:B-1----:R-:W1:Y:S01]  /*1c30*/  LDC R3, c[0x0][0x10] ;  /* 0x00000400ff037b82 */ /* 0x002e620000000800 */
[----:B------:R-:W-:Y:S02]  /*1c40*/  IADD3 R7, R7, 0x1, RZ ;  /* 0x0000000107077810 */ /* 0x000fe40007ffe0ff */
[----:B-1----:R-:W-:-:S04]  /*1c50*/  IADD3 R22, R3, R22, RZ ;  /* 0x0000001603167210 */ /* 0x002fc80007ffe0ff */
[----:B------:R-:W-:-:S13]  /*1c60*/  ISETP.GE.AND P1, PT, R22, UR4, PT ;  /* 0x0000000416007c0c */ /* 0x000fda000bf26270 */
[----:B------:R-:W-:Y:S05]  /*1c70*/  @!P1 BRA `(.L_x_3128) ;  /* 0xffffffe400509947 */ /* 0x000fea000383ffff */
[----:B------:R-:W-:Y:S05]  /*1c80*/  EXIT ;  /* 0x000000000000794d */ /* 0x000fea0003800000 */
.L_x_3129:
        /* <DEDUP_REMOVED lines=15> */
.L_x_3319:


//--------------------- .text._Z35group_norm_nhwc_fwd_one_pass_kernelI11Fp32IOFp16WLi128ELi30ELi480EEv26Group_norm_nhwc_fwd_params --------------------------
	.section	.text._Z35group_norm_nhwc_fwd_one_pass_kernelI11Fp32IOFp16WLi128ELi30ELi480EEv26Group_norm_nhwc_fwd_params,"ax",@progbits
	.align	128
        .global         _Z35group_norm_nhwc_fwd_one_pass_kernelI11Fp32IOFp16WLi128ELi30ELi480EEv26Group_norm_nhwc_fwd_params
        .type           _Z35group_norm_nhwc_fwd_one_pass_kernelI11Fp32IOFp16WLi128ELi30ELi480EEv26Group_norm_nhwc_fwd_params,@function
        .size           _Z35group_norm_nhwc_fwd_one_pass_kernelI11Fp32IOFp16WLi128ELi30ELi480EEv26Group_norm_nhwc_fwd_params,(.L_x_3320 - _Z35group_norm_nhwc_fwd_one_pass_kernelI11Fp32IOFp16WLi128ELi30ELi480EEv26Group_norm_nhwc_fwd_params)
        .other          _Z35group_norm_nhwc_fwd_one_pass_kernelI11Fp32IOFp16WLi128ELi30ELi480EEv26Group_norm_nhwc_fwd_params,@"STO_CUDA_ENTRY STV_DEFAULT"
_Z35group_norm_nhwc_fwd_one_pass_kernelI11Fp32IOFp16WLi128ELi30ELi480EEv26Group_norm_nhwc_fwd_params:
.text._Z35group_norm_nhwc_fwd_one_pass_kernelI11Fp32IOFp16WLi128ELi30ELi480EEv26Group_norm_nhwc_fwd_params:
        /* <DEDUP_REMOVED lines=22> */
.L_x_3151:
        /* <DEDUP_REMOVED lines=202> */
.L_x_3131:
[----:B------:R-:W-:Y:S05]  /*0e00*/  BSYNC B0 ;  /* 0x0000000000007941 */ /* 0x000fea0003800000 */
.L_x_3130:
        /* <DEDUP_REMOVED lines=28> */
.L_x_3134:
[----:B-1----:R-:W2:Y:S04]  /*0fd0*/  LDG.E.STRONG.GPU R12, desc[UR8][R10.64] ;  /* 0x000000080a0c7981 */ /* 0x002ea8000c1ef900 */
[----:B--2---:R-:W-:Y:S01]  /*0fe0*/  CCTL.IVALL ;  /* 0x00000000ff00798f */ /* 0x004fe20002000000 */
[----:B------:R-:W-:Y:S05]  /*0ff0*/  YIELD ;  /* 0x0000000000007946 */ /* 0x000fea0003800000 */
[----:B------:R-:W-:-:S13]  /*1000*/  ISETP.NE.AND P1, PT, R12, R15, PT ;  /* 0x0000000f0c00720c */ /* 0x000fda0003f25270 */
[----:B------:R-:W-:Y:S05]  /*1010*/  @P1 BRA `(.L_x_3134) ;  /* 0xfffffffc00ec1947 */ /* 0x000fea000383ffff */
.L_x_3133:
        /* <DEDUP_REMOVED lines=11> */
.L_x_3136:
        /* <DEDUP_REMOVED lines=63> */
.L_x_3135:
        /* <DEDUP_REMOVED lines=19> */
.L_x_3138:
[----:B------:R-:W-:Y:S05]  /*15f0*/  BSYNC B0 ;  /* 0x0000000000007941 */ /* 0x000fea0003800000 */
.L_x_3137:
        /* <DEDUP_REMOVED lines=32> */
.L_x_3132:
        /* <DEDUP_REMOVED lines=63> */
[----:B--2---:R-:W-:Y:S02]  /*1bf0*/  HADD2.F32 R16, -RZ, R20.H0_H0 ;  /* 0x20000014ff107230 */ /* 0x004fe40000004100 */
[-C--:B------:R-:W-:Y:S01]  /*1c00*/  FMUL.FTZ R20, R28, R19.reuse ;  /* 0x000000131c147220 */ /* 0x080fe20000410000 */
[----:B---3--:R-:W-:Y:S02]  /*1c10*/  HADD2.F32 R17, -RZ, R21.H0_H0 ;  /* 0x20000015ff117230 */ /* 0x008fe40000004100 */
[----:B------:R-:W-:Y:S01]  /*1c20*/  FMUL.FTZ R21, R24, R19 ;  /* 0x0000001318157220 */ /* 0x000fe20000410000 */
[----:B----4-:R-:W-:-:S02]  /*1c30*/  HADD2.F32 R9, -RZ, R18.H0_H0 ;  /* 0x20000012ff097230 */ /* 0x010fc40000004100 */
[-C--:B------:R-:W-:Y:S01]  /*1c40*/  FMUL.FTZ R18, R26, R19.reuse ;  /* 0x000000131a127220 */ /* 0x080fe20000410000 */
[----:B-----5:R-:W-:Y:S02]  /*1c50*/  HADD2.F32 R8, -RZ, R22.H0_H0 ;  /* 0x20000016ff087230 */ /* 0x020fe40000004100 */
[-C--:B------:R-:W-:Y:S01]  /*1c60*/  FMUL.FTZ R22, R14, R19.reuse ;  /* 0x000000130e167220 */ /* 0x080fe20000410000 */
[----:B------:R-:W-:Y:S01]  /*1c70*/  FMUL.FTZ R19, R27, R19 ;  /* 0x000000131b137220 */ /* 0x000fe20000410000 */
        /* <DEDUP_REMOVED lines=13> */
.L_x_3139:
        /* <DEDUP_REMOVED lines=13> */
.L_x_3141:
[----:B------:R-:W-:Y:S05]  /*1e20*/  BSYNC B0 ;  /* 0x0000000000007941 */ /* 0x000fea0003800000 */
.L_x_3140:
        /* <DEDUP_REMOVED lines=13> */
.L_x_3142:
        /* <DEDUP_REMOVED lines=13> */
.L_x_3144:
[----:B------:R-:W-:Y:S05]  /*1fd0*/  BSYNC B0 ;  /* 0x0000000000007941 */ /* 0x000fea0003800000 */
.L_x_3143:
        /* <DEDUP_REMOVED lines=13> */
.L_x_3145:
        /* <DEDUP_REMOVED lines=13> */
.L_x_3147:
[----:B------:R-:W-:Y:S05]  /*2180*/  BSYNC B0 ;  /* 0x0000000000007941 */ /* 0x000fea0003800000 */
.L_x_3146:
        /* <DEDUP_REMOVED lines=13> */
.L_x_3148:
        /* <DEDUP_REMOVED lines=12> */
.L_x_3150:
[----:B------:R-:W-:Y:S05]  /*2320*/  BSYNC B0 ;  /* 0x0000000000007941 */ /* 0x000fea0003800000 */
.L_x_3149:
[----:B-1----:R-:W1:Y:S01]  /*2330*/  LDC R5, c[0x0][0x10] ;  /* 0x00000400ff057b82 */ /* 0x002e620000000800 */
[----:B------:R-:W-:Y:S02]  /*2340*/  IADD3 R0, R0, 0x1, RZ ;  /* 0x0000000100007810 */ /* 0x000fe40007ffe0ff */
[----:B-1----:R-:W-:-:S04]  /*2350*/  IADD3 R32, R5, R32, RZ ;  /* 0x0000002005207210 */ /* 0x002fc80007ffe0ff */
[----:B------:R-:W-:-:S13]  /*2360*/  ISETP.GE.AND P1, PT, R32, UR4, PT ;  /* 0x0000000420007c0c */ /* 0x000fda000bf26270 */
[----:B------:R-:W-:Y:S05]  /*2370*/  @!P1 BRA `(.L_x_3151) ;  /* 0xffffffdc00789947 */ /* 0x000fea000383ffff */
[----:B------:R-:W-:Y:S05]  /*2380*/  EXIT ;  /* 0x000000000000794d */ /* 0x000fea0003800000 */
.L_x_3152:
        /* <DEDUP_REMOVED lines=15> */
.L_x_3320:


//--------------------- .text._Z35group_norm_nhwc_fwd_one_pass_kernelI11Fp32IOFp16WLi256ELi30ELi480EEv26Group_norm_nhwc_fwd_params --------------------------
	.section	.text._Z35group_norm_nhwc_fwd_one_pass_kernelI11Fp32IOFp16WLi256ELi30ELi480EEv26Group_norm_nhwc_fwd_params,"ax",@progbits
	.align	128
        .global         _Z35group_norm_nhwc_fwd_one_pass_kernelI11Fp32IOFp16WLi256ELi30ELi480EEv26Group_norm_nhwc_fwd_params
        .type           _Z35group_norm_nhwc_fwd_one_pass_kernelI11Fp32IOFp16WLi256ELi30ELi480EEv26Group_norm_nhwc_fwd_params,@function
        .size           _Z35group_norm_nhwc_fwd_one_pass_kernelI11Fp32IOFp16WLi256ELi30ELi480EEv26Group_norm_nhwc_fwd_params,(.L_x_3321 - _Z35group_norm_nhwc_fwd_one_pass_kernelI11Fp32IOFp16WLi256ELi30ELi480EEv26Group_norm_nhwc_fwd_params)
        .other          _Z35group_norm_nhwc_fwd_one_pass_kernelI11Fp32IOFp16WLi256ELi30ELi480EEv26Group_norm_nhwc_fwd_params,@"STO_CUDA_ENTRY STV_DEFAULT"
_Z35group_norm_nhwc_fwd_one_pass_kernelI11Fp32IOFp16WLi256ELi30ELi480EEv26Group_norm_nhwc_fwd_params:
.text._Z35group_norm_nhwc_fwd_one_pass_kernelI11Fp32IOFp16WLi256ELi30ELi480EEv26Group_norm_nhwc_fwd_params:
        /* <DEDUP_REMOVED lines=45> */
.L_x_3189:
        /* <DEDUP_REMOVED lines=268> */
.L_x_3154:
[----:B------:R-:W-:Y:S05]  /*1390*/  BSYNC B0 ;  /* 0x0000000000007941 */ /* 0x000fea0003800000 */
.L_x_3153:
        /* <DEDUP_REMOVED lines=28> */
.L_x_3157:
[----:B-1----:R-:W2:Y:S04]  /*1560*/  LDG.E.STRONG.GPU R22, desc[UR8][R20.64] ;  /* 0x0000000814167981 */ /* 0x002ea8000c1ef900 */
[----:B--2---:R-:W-:Y:S01]  /*1570*/  CCTL.IVALL ;  /* 0x00000000ff00798f */ /* 0x004fe20002000000 */
[----:B------:R-:W-:Y:S05]  /*1580*/  YIELD ;  /* 0x0000000000007946 */ /* 0x000fea0003800000 */
[----:B------:R-:W-:-:S13]  /*1590*/  ISETP.NE.AND P0, PT, R22, R27, PT ;  /* 0x0000001b1600720c */ /* 0x000fda0003f05270 */
[----:B------:R-:W-:Y:S05]  /*15a0*/  @P0 BRA `(.L_x_3157) ;  /* 0xfffffffc00ec0947 */ /* 0x000fea000383ffff */
.L_x_3156:
        /* <DEDUP_REMOVED lines=17> */
.L_x_3161:
        /* <DEDUP_REMOVED lines=115> */
.L_x_3160:
        /* <DEDUP_REMOVED lines=61> */
.L_x_3162:
[----:B------:R-:W-:-:S13]  /*21c0*/  ISETP.NE.OR P0, PT, R25, RZ, P0 ;  /* 0x000000ff1900720c */ /* 0x000fda0000705670 */
[----:B------:R-:W-:Y:S05]  /*21d0*/  @!P0 BRA `(.L_x_3158) ;  /* 0x00000000007c8947 */ /* 0x000fea0003800000 */
.L_x_3159:
        /* <DEDUP_REMOVED lines=31> */
.L_x_3158:
        /* <DEDUP_REMOVED lines=11> */
.L_x_3164:
[----:B------:R-:W-:Y:S05]  /*2480*/  BSYNC B0 ;  /* 0x0000000000007941 */ /* 0x000fea0003800000 */
.L_x_3163:
        /* <DEDUP_REMOVED lines=16> */
.L_x_3155:
        /* <DEDUP_REMOVED lines=46> */
[----:B--2---:R-:W-:Y:S02]  /*2870*/  HADD2.F32 R19, -RZ, R43.H0_H0 ;  /* 0x2000002bff137230 */ /* 0x004fe40000004100 */
[----:B---3--:R-:W-:Y:S02]  /*2880*/  HADD2.F32 R22, -RZ, R50.H0_H0 ;  /* 0x20000032ff167230 */ /* 0x008fe40000004100 */
[----:B------:R-:W-:Y:S01]  /*2890*/  FADD.FTZ R50, -R18, R31 ;  /* 0x0000001f12327221 */ /* 0x000fe20000010100 */
[----:B----4-:R-:W-:Y:S02]  /*28a0*/  HADD2.F32 R28, -RZ, R51.H0_H0 ;  /* 0x20000033ff1c7230 */ /* 0x010fe40000004100 */
[----:B------:R-:W-:-:S03]  /*28b0*/  HADD2.F32 R29, -RZ, R52.H0_H0 ;  /* 0x20000034ff1d7230 */ /* 0x000fc60000004100 */
        /* <DEDUP_REMOVED lines=13> */
.L_x_3165:
        /* <DEDUP_REMOVED lines=13> */
.L_x_3167:
[----:B------:R-:W-:Y:S05]  /*2a60*/  BSYNC B0 ;  /* 0x0000000000007941 */ /* 0x000fea0003800000 */
.L_x_3166:
        /* <DEDUP_REMOVED lines=17> */
.L_x_3168:
        /* <DEDUP_REMOVED lines=13> */
.L_x_3170:
[----:B------:R-:W-:Y:S05]  /*2c50*/  BSYNC B0 ;  /* 0x0000000000007941 */ /* 0x000fea0003800000 */
.L_x_3169:
        /* <DEDUP_REMOVED lines=17> */
.L_x_3171:
        /* <DEDUP_REMOVED lines=13> */
.L_x_3173:
[----:B------:R-:W-:Y:S05]  /*2e40*/  BSYNC B0 ;  /* 0x0000000000007941 */ /* 0x000fea0003800000 */
.L_x_3172:
        /* <DEDUP_REMOVED lines=17> */
.L_x_3174:
        /* <DEDUP_REMOVED lines=13> */
.L_x_3176:
[----:B------:R-:W-:Y:S05]  /*3030*/  BSYNC B0 ;  /* 0x0000000000007941 */ /* 0x000fea0003800000 */
.L_x_3175:
        /* <DEDUP_REMOVED lines=23> */
.L_x_3177:
        /* <DEDUP_REMOVED lines=13> */
.L_x_3179:
[----:B------:R-:W-:Y:S05]  /*3280*/  BSYNC B0 ;  /* 0x0000000000007941 */ /* 0x000fea0003800000 */
.L_x_3178:
        /* <DEDUP_REMOVED lines=19> */
.L_x_3180:
        /* <DEDUP_REMOVED lines=13> */
.L_x_3182:
[----:B------:R-:W-:Y:S05]  /*3490*/  BSYNC B0 ;  /* 0x0000000000007941 */ /* 0x000fea0003800000 */
.L_x_3181:
        /* <DEDUP_REMOVED lines=27> */
.L_x_3183:
        /* <DEDUP_REMOVED lines=13> */
.L_x_3185:
[----:B------:R-:W-:Y:S05]  /*3720*/  BSYNC B0 ;  /* 0x0000000000007941 */ /* 0x000fea0003800000 */
.L_x_3184:
        /* <DEDUP_REMOVED lines=13> */
.L_x_3186:
        /* <DEDUP_REMOVED lines=12> */
.L_x_3188:
[----:B------:R-:W-:Y:S05]  /*38c0*/  BSYNC B0 ;  /* 0x0000000000007941 */ /* 0x000fea0003800000 */
.L_x_3187:
[----:B01----:R-:W0:Y:S01]  /*38d0*/  LDC R15, c[0x0][0x10] ;  /* 0x00000400ff0f7b82 */ /* 0x003e220000000800 */
[----:B------:R-:W-:Y:S02]  /*38e0*/  IADD3 R8, R8, 0x1, RZ ;  /* 0x0000000108087810 */ /* 0x000fe40007ffe0ff */
[----:B0-----:R-:W-:-:S04]  /*38f0*/  IADD3 R6, R15, R6, RZ ;  /* 0x000000060f067210 */ /* 0x001fc80007ffe0ff */
[----:B------:R-:W-:-:S13]  /*3900*/  ISETP.GE.AND P0, PT, R6, UR4, PT ;  /* 0x0000000406007c0c */ /* 0x000fda000bf06270 */
[----:B------:R-:W-:Y:S05]  /*3910*/  @!P0 BRA `(.L_x_3189) ;  /* 0xffffffc8006c8947 */ /* 0x000fea000383ffff */
[----:B------:R-:W-:Y:S05]  /*3920*/  EXIT ;  /* 0x000000000000794d */ /* 0x000fea0003800000 */
.L_x_3190:
        /* <DEDUP_REMOVED lines=13> */
.L_x_3321:


//--------------------- .text._Z35group_norm_nhwc_fwd_one_pass_kernelI11Fp32IOFp16WLi512ELi30ELi480EEv26Group_norm_nhwc_fwd_params --------------------------
	.section	.text._Z35group_norm_nhwc_fwd_one_pass_kernelI11Fp32IOFp16WLi512ELi30ELi480EEv26Group_norm_nhwc_fwd_params,"ax",@progbits
	.align	128
        .global         _Z35group_norm_nhwc_fwd_one_pass_kernelI11Fp32IOFp16WLi512ELi30ELi480EEv26Group_norm_nhwc_fwd_params
        .type           _Z35group_norm_nhwc_fwd_one_pass_kernelI11Fp32IOFp16WLi512ELi30ELi480EEv26Group_norm_nhwc_fwd_params,@function
        .size           _Z35group_norm_nhwc_fwd_one_pass_kernelI11Fp32IOFp16WLi512ELi30ELi480EEv26Group_norm_nhwc_fwd_params,(.L_x_3322 - _Z35group_norm_nhwc_fwd_one_pass_kernelI11Fp32IOFp16WLi512ELi30ELi480EEv26Group_norm_nhwc_fwd_params)
        .other          _Z35group_norm_nhwc_fwd_one_pass_kernelI11Fp32IOFp16WLi512ELi30ELi480EEv26Group_norm_nhwc_fwd_params,@"STO_CUDA_ENTRY STV_DEFAULT"
_Z35group_norm_nhwc_fwd_one_pass_kernelI11Fp32IOFp16WLi512ELi30ELi480EEv26Group_norm_nhwc_fwd_params:
.text._Z35group_norm_nhwc_fwd_one_pass_kernelI11Fp32IOFp16WLi512ELi30ELi480EEv26Group_norm_nhwc_fwd_params:
        /* <DEDUP_REMOVED lines=46> */
.L_x_3248:
        /* <DEDUP_REMOVED lines=439> */
.L_x_3192:
[----:B------:R-:W-:Y:S05]  /*1e50*/  BSYNC B0 ;  /* 0x0000000000007941 */ /* 0x000fea0003800000 */
.L_x_3191:
        /* <DEDUP_REMOVED lines=28> */
.L_x_3195:
[----:B-1----:R-:W2:Y:S04]  /*2020*/  LDG.E.STRONG.GPU R8, desc[UR8][R6.64] ;  /* 0x0000000806087981 */ /* 0x002ea8000c1ef900 */
[----:B--2---:R-:W-:Y:S01]  /*2030*/  CCTL.IVALL ;  /* 0x00000000ff00798f */ /* 0x004fe20002000000 */
[----:B------:R-:W-:Y:S05]  /*2040*/  YIELD ;  /* 0x0000000000007946 */ /* 0x000fea0003800000 */
[----:B------:R-:W-:-:S13]  /*2050*/  ISETP.NE.AND P1, PT, R8, R11, PT ;  /* 0x0000000b0800720c */ /* 0x000fda0003f25270 */
[----:B------:R-:W-:Y:S05]  /*2060*/  @P1 BRA `(.L_x_3195) ;  /* 0xfffffffc00ec1947 */ /* 0x000fea000383ffff */
.L_x_3194:
        /* <DEDUP_REMOVED lines=11> */
.L_x_3197:
        /* <DEDUP_REMOVED lines=63> */
.L_x_3196:
        /* <DEDUP_REMOVED lines=19> */
.L_x_3199:
[----:B------:R-:W-:Y:S05]  /*2640*/  BSYNC B0 ;  /* 0x0000000000007941 */ /* 0x000fea0003800000 */
.L_x_3198:
        /* <DEDUP_REMOVED lines=32> */
.L_x_3193:
        /* <DEDUP_REMOVED lines=40> */
[----:B--2---:R-:W-:Y:S02]  /*2ad0*/  HADD2.F32 R11, -RZ, R14.H0_H0 ;  /* 0x2000000eff0b7230 */ /* 0x004fe40000004100 */
        /* <DEDUP_REMOVED lines=16> */
.L_x_3200:
        /* <DEDUP_REMOVED lines=13> */
.L_x_3202:
[----:B------:R-:W-:Y:S05]  /*2cb0*/  BSYNC B0 ;  /* 0x0000000000007941 */ /* 0x000fea0003800000 */
.L_x_3201:
        /* <DEDUP_REMOVED lines=33> */
.L_x_3203:
        /* <DEDUP_REMOVED lines=13> */
.L_x_3205:
[----:B------:R-:W-:Y:S05]  /*2fa0*/  BSYNC B0 ;  /* 0x0000000000007941 */ /* 0x000fea0003800000 */
.L_x_3204:
        /* <DEDUP_REMOVED lines=17> */
.L_x_3206:
        /* <DEDUP_REMOVED lines=13> */
.L_x_3208:
[----:B------:R-:W-:Y:S05]  /*3190*/  BSYNC B0 ;  /* 0x0000000000007941 */ /* 0x000fea0003800000 */
.L_x_3207:
        /* <DEDUP_REMOVED lines=17> */
.L_x_3209:
        /* <DEDUP_REMOVED lines=13> */
.L_x_3211:
[----:B------:R-:W-:Y:S05]  /*3380*/  BSYNC B0 ;  /* 0x0000000000007941 */ /* 0x000fea0003800000 */
.L_x_3210:
        /* <DEDUP_REMOVED lines=17> */
.L_x_3212:
        /* <DEDUP_REMOVED lines=13> */
.L_x_3214:
[----:B------:R-:W-:Y:S05]  /*3570*/  BSYNC B0 ;  /* 0x0000000000007941 */ /* 0x000fea0003800000 */
.L_x_3213:
        /* <DEDUP_REMOVED lines=17> */
.L_x_3215:
        /* <DEDUP_REMOVED lines=13> */
.L_x_3217:
[----:B------:R-:W-:Y:S05]  /*3760*/  BSYNC B0 ;  /* 0x0000000000007941 */ /* 0x000fea0003800000 */
.L_x_3216:
        /* <DEDUP_REMOVED lines=48> */
.L_x_3218:
        /* <DEDUP_REMOVED lines=13> */
.L_x_3220:
[----:B------:R-:W-:Y:S05]  /*3b40*/  BSYNC B0 ;  /* 0x0000000000007941 */ /* 0x000fea0003800000 */
.L_x_3219:
        /* <DEDUP_REMOVED lines=17> */
.L_x_3221:
        /* <DEDUP_REMOVED lines=13> */
.L_x_3223:
[----:B------:R-:W-:Y:S05]  /*3d30*/  BSYNC B0 ;  /* 0x0000000000007941 */ /* 0x000fea0003800000 */
.L_x_3222:
        /* <DEDUP_REMOVED lines=13> */
.L_x_3224:
        /* <DEDUP_REMOVED lines=13> */
.L_x_3226:
[----:B------:R-:W-:Y:S05]  /*3ee0*/  BSYNC B0 ;  /* 0x0000000000007941 */ /* 0x000fea0003800000 */
.L_x_3225:
        /* <DEDUP_REMOVED lines=17> */
.L_x_3227:
        /* <DEDUP_REMOVED lines=13> */
.L_x_3229:
[----:B------:R-:W-:Y:S05]  /*40d0*/  BSYNC B0 ;  /* 0x0000000000007941 */ /* 0x000fea0003800000 */
.L_x_3228:
        /* <DEDUP_REMOVED lines=13> */
.L_x_3230:
        /* <DEDUP_REMOVED lines=13> */
.L_x_3232:
[----:B------:R-:W-:Y:S05]  /*4280*/  BSYNC B0 ;  /* 0x0000000000007941 */ /* 0x000fea0003800000 */
.L_x_3231:
        /* <DEDUP_REMOVED lines=38> */
.L_x_3233:
        /* <DEDUP_REMOVED lines=13> */
.L_x_3235:
[----:B------:R-:W-:Y:S05]  /*45c0*/  BSYNC B0 ;  /* 0x0000000000007941 */ /* 0x000fea0003800000 */
.L_x_3234:
        /* <DEDUP_REMOVED lines=13> */
.L_x_3236:
        /* <DEDUP_REMOVED lines=13> */
.L_x_3238:
[----:B------:R-:W-:Y:S05]  /*4770*/  BSYNC B0 ;  /* 0x0000000000007941 */ /* 0x000fea0003800000 */
.L_x_3237:
        /* <DEDUP_REMOVED lines=13> */
.L_x_3239:
        /* <DEDUP_REMOVED lines=13> */
.L_x_3241:
[----:B------:R-:W-:Y:S05]  /*4920*/  BSYNC B0 ;  /* 0x0000000000007941 */ /* 0x000fea0003800000 */
.L_x_3240:
        /* <DEDUP_REMOVED lines=13> */
.L_x_3242:
        /* <DEDUP_REMOVED lines=13> */
.L_x_3244:
[----:B------:R-:W-:Y:S05]  /*4ad0*/  BSYNC B0 ;  /* 0x0000000000007941 */ /* 0x000fea0003800000 */
.L_x_3243:
        /* <DEDUP_REMOVED lines=13> */
.L_x_3245:
        /* <DEDUP_REMOVED lines=12> */
.L_x_3247:
[----:B------:R-:W-:Y:S05]  /*4c70*/  BSYNC B0 ;  /* 0x0000000000007941 */ /* 0x000fea0003800000 */
.L_x_3246:
[----:B0-----:R-:W0:Y:S01]  /*4c80*/  LDC R3, c[0x0][0x10] ;  /* 0x00000400ff037b82 */ /* 0x001e220000000800 */
[----:B------:R-:W-:Y:S02]  /*4c90*/  IADD3 R76, R76, 0x1, RZ ;  /* 0x000000014c4c7810 */ /* 0x000fe40007ffe0ff */
[----:B0-----:R-:W-:-:S04]  /*4ca0*/  IADD3 R54, R3, R54, RZ ;  /* 0x0000003603367210 */ /* 0x001fc80007ffe0ff */
[----:B------:R-:W-:-:S13]  /*4cb0*/  ISETP.GE.AND P1, PT, R54, UR4, PT ;  /* 0x0000000436007c0c */ /* 0x000fda000bf26270 */
[----:B------:R-:W-:Y:S05]  /*4cc0*/  @!P1 BRA `(.L_x_3248) ;  /* 0xffffffb400849947 */ /* 0x000fea000383ffff */
[----:B------:R-:W-:Y:S05]  /*4cd0*/  EXIT ;  /* 0x000000000000794d */ /* 0x000fea0003800000 */
.L_x_3249:
        /* <DEDUP_REMOVED lines=10> */
.L_x_3322:


//--------------------- .nv.shared.reserved.0     --------------------------
	.section	.nv.shared.reserved.0,"aw",@nobits
	.weak		__nv_reservedSMEM_offset_0_alias
	.size		__nv_reservedSMEM_offset_0_alias, 0, 0
	.other		__nv_reservedSMEM_offset_0_alias,@"STO_CUDA_RESERVED_SHARED STV_DEFAULT"
__nv_reservedSMEM_offset_0_alias:
	.zero		0


//--------------------- .nv.global                --------------------------
	.section	.nv.global,"aw",@nobits
.nv.global:
	.type		_ZN61_INTERNAL_bbf27814_30_group_norm_nhwc_one_pass_30_cu_695b27a56thrust23THRUST_300001_SM_900_NS12placeholders2_5E,@object
	.size		_ZN61_INTERNAL_bbf27814_30_group_norm_nhwc_one_pass_30_cu_695b27a56thrust23THRUST_300001_SM_900_NS12placeholders2_5E,(_ZN61_INTERNAL_bbf27814_30_group_norm_nhwc_one_pass_30_cu_695b27a54cuda3std3__45__cpo6cbeginE - _ZN61_INTERNAL_bbf27814_30_group_norm_nhwc_one_pass_30_cu_695b27a56thrust23THRUST_300001_SM_900_NS12placeholders2_5E)
_ZN61_INTERNAL_bbf27814_30_group_norm_nhwc_one_pass_30_cu_695b27a56thrust23THRUST_300001_SM_900_NS12placeholders2_5E:
	.zero		1
	.type		_ZN61_INTERNAL_bbf27814_30_group_norm_nhwc_one_pass_30_cu_695b27a54cuda3std3__45__cpo6cbeginE,@object
	.size		_ZN61_INTERNAL_bbf27814_30_group_norm_nhwc_one_pass_30_cu_695b27a54cuda3std3__45__cpo6cbeginE,(_ZN61_INTERNAL_bbf27814_30_group_norm_nhwc_one_pass_30_cu_695b27a54cuda3std6ranges3__45__cpo6cbeginE - _ZN61_INTERNAL_bbf27814_30_group_norm_nhwc_one_pass_30_cu_695b27a54cuda3std3__45__cpo6cbeginE)
_ZN61_INTERNAL_bbf27814_30_group_norm_nhwc_one_pass_30_cu_695b27a54cuda3std3__45__cpo6cbeginE:
	.zero		1
	.type		_ZN61_INTERNAL_bbf27814_30_group_norm_nhwc_one_pass_30_cu_695b27a54cuda3std6ranges3__45__cpo6cbeginE,@object
	.size		_ZN61_INTERNAL_bbf27814_30_group_norm_nhwc_one_pass_30_cu_695b27a54cuda3std6ranges3__45__cpo6cbeginE,(_ZN61_INTERNAL_bbf27814_30_group_norm_nhwc_one_pass_30_cu_695b27a54cuda3std3__48in_placeE - _ZN61_INTERNAL_bbf27814_30_group_norm_nhwc_one_pass_30_cu_695b27a54cuda3std6ranges3__45__cpo6cbeginE)
_ZN61_INTERNAL_bbf27814_30_group_norm_nhwc_one_pass_30_cu_695b27a54cuda3std6ranges3__45__cpo6cbeginE:
	.zero		1
	.type		_ZN61_INTERNAL_bbf27814_30_group_norm_nhwc_one_pass_30_cu_695b27a54cuda3std3__48in_placeE,@object
	.size		_ZN61_INTERNAL_bbf27814_30_group_norm_nhwc_one_pass_30_cu_695b27a54cuda3std3__48in_placeE,(_ZN61_INTERNAL_bbf27814_30_group_norm_nhwc_one_pass_30_cu_695b27a54cuda3std6ranges3__45__cpo4sizeE - _ZN61_INTERNAL_bbf27814_30_group_norm_nhwc_one_pass_30_cu_695b27a54cuda3std3__48in_placeE)
_ZN61_INTERNAL_bbf27814_30_group_norm_nhwc_one_pass_30_cu_695b27a54cuda3std3__48in_placeE:
	.zero		1
	.type		_ZN61_INTERNAL_bbf27814_30_group_norm_nhwc_one_pass_30_cu_695b27a54cuda3std6ranges3__45__cpo4sizeE,@object
	.size		_ZN61_INTERNAL_bbf27814_30_group_norm_nhwc_one_pass_30_cu_695b27a54cuda3std6ranges3__45__cpo4sizeE,(_ZN61_INTERNAL_bbf27814_30_group_norm_nhwc_one_pass_30_cu_695b27a56thrust23THRUST_300001_SM_900_NS12placeholders2_9E - _ZN61_INTERNAL_bbf27814_30_group_norm_nhwc_one_pass_30_cu_695b27a54cuda3std6ranges3__45__cpo4sizeE)
_ZN61_INTERNAL_bbf27814_30_group_norm_nhwc_one_pass_30_cu_695b27a54cuda3std6ranges3__45__cpo4sizeE:
	.zero		1
	.type		_ZN61_INTERNAL_bbf27814_30_group_norm_nhwc_one_pass_30_cu_695b27a56thrust23THRUST_300001_SM_900_NS12placeholders2_9E,@object
	.size		_ZN61_INTERNAL_bbf27814_30_group_norm_nhwc_one_pass_30_cu_695b27a56thrust23THRUST_300001_SM_900_NS12placeholders2_9E,(_ZN61_INTERNAL_bbf27814_30_group_norm_nhwc_one_pass_30_cu_695b27a54cuda3std3__45__cpo7crbeginE - _ZN61_INTERNAL_bbf27814_30_group_norm_nhwc_one_pass_30_cu_695b27a56thrust23THRUST_300001_SM_900_NS12placeholders2_9E)
_ZN61_INTERNAL_bbf27814_30_group_norm_nhwc_one_pass_30_cu_695b27a56thrust23THRUST_300001_SM_900_NS12placeholders2_9E:
	.zero		1
	.type		_ZN61_INTERNAL_bbf27814_30_group_norm_nhwc_one_pass_30_cu_695b27a54cuda3std3__45__cpo7crbeginE,@object
	.size		_ZN61_INTERNAL_bbf27814_30_group_norm_nhwc_one_pass_30_cu_695b27a54cuda3std3__45__cpo7crbeginE,(_ZN61_INTERNAL_bbf27814_30_group_norm_nhwc_one_pass_30_cu_695b27a54cuda3std6ranges3__45__cpo4nextE - _ZN61_INTERNAL_bbf27814_30_group_norm_nhwc_one_pass_30_cu_695b27a54cuda3std3__45__cpo7crbeginE)
_ZN61_INTERNAL_bbf27814_30_group_norm_nhwc_one_pass_30_cu_695b27a54cuda3std3__45__cpo7crbeginE:
	.zero		1
	.type		_ZN61_INTERNAL_bbf27814_30_group_norm_nhwc_one_pass_30_cu_695b27a54cuda3std6ranges3__45__cpo4nextE,@object
	.size		_ZN61_INTERNAL_bbf27814_30_group_norm_nhwc_one_pass_30_cu_695b27a54cuda3std6ranges3__45__cpo4nextE,(_ZN61_INTERNAL_bbf27814_30_group_norm_nhwc_one_pass_30_cu_695b27a54cuda3std6ranges3__45__cpo4swapE - _ZN61_INTERNAL_bbf27814_30_group_norm_nhwc_one_pass_30_cu_695b27a54cuda3std6ranges3__45__cpo4nextE)
_ZN61_INTERNAL_bbf27814_30_group_norm_nhwc_one_pass_30_cu_695b27a54cuda3std6ranges3__45__cpo4nextE:
	.zero		1
	.type		_ZN61_INTERNAL_bbf27814_30_group_norm_nhwc_one_pass_30_cu_695b27a54cuda3std6ranges3__45__cpo4swapE,@object
	.size		_ZN61_INTERNAL_bbf27814_30_group_norm_nhwc_one_pass_30_cu_695b27a54cuda3std6ranges3__45__cpo4swapE,(_ZN61_INTERNAL_bbf27814_30_group_norm_nhwc_one_pass_30_cu_695b27a56thrust23THRUST_300001_SM_900_NS12placeholders2_1E - _ZN61_INTERNAL_bbf27814_30_group_norm_nhwc_one_pass_30_cu_695b27a54cuda3std6ranges3__45__cpo4swapE)
_ZN61_INTERNAL_bbf27814_30_group_norm_nhwc_one_pass_30_cu_695b27a54cuda3std6ranges3__45__cpo4swapE:
	.zero		1
	.type		_ZN61_INTERNAL_bbf27814_30_group_norm_nhwc_one_pass_30_cu_695b27a56thrust23THRUST_300001_SM_900_NS12placeholders2_1E,@object
	.size		_ZN61_INTERNAL_bbf27814_30_group_norm_nhwc_one_pass_30_cu_695b27a56thrust23THRUST_300001_SM_900_NS12placeholders2_1E,(_ZN61_INTERNAL_bbf27814_30_group_norm_nhwc_one_pass_30_cu_695b27a56thrust23THRUST_300001_SM_900_NS12placeholders2_3E - _ZN61_INTERNAL_bbf27814_30_group_norm_nhwc_one_pass_30_cu_695b27a56thrust23THRUST_300001_SM_900_NS12placeholders2_1E)
_ZN61_INTERNAL_bbf27814_30_group_norm_nhwc_one_pass_30_cu_695b27a56thrust23THRUST_300001_SM_900_NS12placeholders2_1E:
	.zero		1
	.type		_ZN61_INTERNAL_bbf27814_30_group_norm_nhwc_one_pass_30_cu_695b27a56thrust23THRUST_300001_SM_900_NS12placeholders2_3E,@object
	.size		_ZN61_INTERNAL_bbf27814_30_group_norm_nhwc_one_pass_30_cu_695b27a56thrust23THRUST_300001_SM_900_NS12placeholders2_3E,(_ZN61_INTERNAL_bbf27814_30_group_norm_nhwc_one_pass_30_cu_695b27a54cuda3std3__45__cpo5beginE - _ZN61_INTERNAL_bbf27814_30_group_norm_nhwc_one_pass_30_cu_695b27a56thrust23THRUST_300001_SM_900_NS12placeholders2_3E)
_ZN61_INTERNAL_bbf27814_30_group_norm_nhwc_one_pass_30_cu_695b27a56thrust23THRUST_300001_SM_900_NS12placeholders2_3E:
	.zero		1
	.type		_ZN61_INTERNAL_bbf27814_30_group_norm_nhwc_one_pass_30_cu_695b27a54cuda3std3__45__cpo5beginE,@object
	.size		_ZN61_INTERNAL_bbf27814_30_group_norm_nhwc_one_pass_30_cu_695b27a54cuda3std3__45__cpo5beginE,(_ZN61_INTERNAL_bbf27814_30_group_norm_nhwc_one_pass_30_cu_695b27a54cuda3std6ranges3__45__cpo5beginE - _ZN61_INTERNAL_bbf27814_30_group_norm_nhwc_one_pass_30_cu_695b27a54cuda3std3__45__cpo5beginE)
_ZN61_INTERNAL_bbf27814_30_group_norm_nhwc_one_pass_30_cu_695b27a54cuda3std3__45__cpo5beginE:
	.zero		1
	.type		_ZN61_INTERNAL_bbf27814_30_group_norm_nhwc_one_pass_30_cu_695b27a54cuda3std6ranges3__45__cpo5beginE,@object
	.size		_ZN61_INTERNAL_bbf27814_30_group_norm_nhwc_one_pass_30_cu_695b27a54cuda3std6ranges3__45__cpo5beginE,(_ZN61_INTERNAL_bbf27814_30_group_norm_nhwc_one_pass_30_cu_695b27a54cuda3std3__463_GLOBAL__N__bbf27814_30_group_norm_nhwc_one_pass_30_cu_695b27a56ignoreE - _ZN61_INTERNAL_bbf27814_30_group_norm_nhwc_one_pass_30_cu_695b27a54cuda3std6ranges3__45__cpo5beginE)
_ZN61_INTERNAL_bbf27814_30_group_norm_nhwc_one_pass_30_cu_695b27a54cuda3std6ranges3__45__cpo5beginE:
	.zero		1
	.type		_ZN61_INTERNAL_bbf27814_30_group_norm_nhwc_one_pass_30_cu_695b27a54cuda3std3__463_GLOBAL__N__bbf27814_30_group_norm_nhwc_one_pass_30_cu_695b27a56ignoreE,@object
	.size		_ZN61_INTERNAL_bbf27814_30_group_norm_nhwc_one_pass_30_cu_695b27a54cuda3std3__463_GLOBAL__N__bbf27814_30_group_norm_nhwc_one_pass_30_cu_695b27a56ignoreE,(_ZN61_INTERNAL_bbf27814_30_group_norm_nhwc_one_pass_30_cu_695b27a54cuda3std6ranges3__45__cpo4dataE - _ZN61_INTERNAL_bbf27814_30_group_norm_nhwc_one_pass_30_cu_695b27a54cuda3std3__463_GLOBAL__N__bbf27814_30_group_norm_nhwc_one_pass_30_cu_695b27a56ignoreE)
_ZN61_INTERNAL_bbf27814_30_group_norm_nhwc_one_pass_30_cu_695b27a54cuda3std3__463_GLOBAL__N__bbf27814_30_group_norm_nhwc_one_pass_30_cu_695b27a56ignoreE:
	.zero		1
	.type		_ZN61_INTERNAL_bbf27814_30_group_norm_nhwc_one_pass_30_cu_695b27a54cuda3std6ranges3__45__cpo4dataE,@object
	.size		_ZN61_INTERNAL_bbf27814_30_group_norm_nhwc_one_pass_30_cu_695b27a54cuda3std6ranges3__45__cpo4dataE,(_ZN61_INTERNAL_bbf27814_30_group_norm_nhwc_one_pass_30_cu_695b27a56thrust23THRUST_300001_SM_900_NS12placeholders2_7E - _ZN61_INTERNAL_bbf27814_30_group_norm_nhwc_one_pass_30_cu_695b27a54cuda3std6ranges3__45__cpo4dataE)
_ZN61_INTERNAL_bbf27814_30_group_norm_nhwc_one_pass_30_cu_695b27a54cuda3std6ranges3__45__cpo4dataE:
	.zero		1
	.type		_ZN61_INTERNAL_bbf27814_30_group_norm_nhwc_one_pass_30_cu_695b27a56thrust23THRUST_300001_SM_900_NS12placeholders2_7E,@object
	.size		_ZN61_INTERNAL_bbf27814_30_group_norm_nhwc_one_pass_30_cu_695b27a56thrust23THRUST_300001_SM_900_NS12placeholders2_7E,(_ZN61_INTERNAL_bbf27814_30_group_norm_nhwc_one_pass_30_cu_695b27a54cuda3std3__45__cpo6rbeginE - _ZN61_INTERNAL_bbf27814_30_group_norm_nhwc_one_pass_30_cu_695b27a56thrust23THRUST_300001_SM_900_NS12placeholders2_7E)
_ZN61_INTERNAL_bbf27814_30_group_norm_nhwc_one_pass_30_cu_695b27a56thrust23THRUST_300001_SM_900_NS12placeholders2_7E:
	.zero		1
	.type		_ZN61_INTERNAL_bbf27814_30_group_norm_nhwc_one_pass_30_cu_695b27a54cuda3std3__45__cpo6rbeginE,@object
	.size		_ZN61_INTERNAL_bbf27814_30_group_norm_nhwc_one_pass_30_cu_695b27a54cuda3std3__45__cpo6rbeginE,(_ZN61_INTERNAL_bbf27814_30_group_norm_nhwc_one_pass_30_cu_695b27a54cuda3std6ranges3__45__cpo7advanceE - _ZN61_INTERNAL_bbf27814_30_group_norm_nhwc_one_pass_30_cu_695b27a54cuda3std3__45__cpo6rbeginE)
_ZN61_INTERNAL_bbf27814_30_group_norm_nhwc_one_pass_30_cu_695b27a54cuda3std3__45__cpo6rbeginE:
	.zero		1
	.type		_ZN61_INTERNAL_bbf27814_30_group_norm_nhwc_one_pass_30_cu_695b27a54cuda3std6ranges3__45__cpo7advanceE,@object
	.size		_ZN61_INTERNAL_bbf27814_30_group_norm_nhwc_one_pass_30_cu_695b27a54cuda3std6ranges3__45__cpo7advanceE,(_ZN61_INTERNAL_bbf27814_30_group_norm_nhwc_one_pass_30_cu_695b27a54cuda3std3__47nulloptE - _ZN61_INTERNAL_bbf27814_30_group_norm_nhwc_one_pass_30_cu_695b27a54cuda3std6ranges3__45__cpo7advanceE)
_ZN61_INTERNAL_bbf27814_30_group_norm_nhwc_one_pass_30_cu_695b27a54cuda3std6ranges3__45__cpo7advanceE:
	.zero		1
	.type		_ZN61_INTERNAL_bbf27814_30_group_norm_nhwc_one_pass_30_cu_695b27a54cuda3std3__47nulloptE,@object
	.size		_ZN61_INTERNAL_bbf27814_30_group_norm_nhwc_one_pass_30_cu_695b27a54cuda3std3__47nulloptE,(_ZN61_INTERNAL_bbf27814_30_group_norm_nhwc_one_pass_30_cu_695b27a54cuda3std6ranges3__45__cpo8distanceE - _ZN61_INTERNAL_bbf27814_30_group_norm_nhwc_one_pass_30_cu_695b27a54cuda3std3__47nulloptE)
_ZN61_INTERNAL_bbf27814_30_group_norm_nhwc_one_pass_30_cu_695b27a54cuda3std3__47nulloptE:
	.zero		1
	.type		_ZN61_INTERNAL_bbf27814_30_group_norm_nhwc_one_pass_30_cu_695b27a54cuda3std6ranges3__45__cpo8distanceE,@object
	.size		_ZN61_INTERNAL_bbf27814_30_group_norm_nhwc_one_pass_30_cu_695b27a54cuda3std6ranges3__45__cpo8distanceE,(_ZN61_INTERNAL_bbf27814_30_group_norm_nhwc_one_pass_30_cu_695b27a56thrust23THRUST_300001_SM_900_NS12placeholders2_6E - _ZN61_INTERNAL_bbf27814_30_group_norm_nhwc_one_pass_30_cu_695b27a54cuda3std6ranges3__45__cpo8distanceE)
_ZN61_INTERNAL_bbf27814_30_group_norm_nhwc_one_pass_30_cu_695b27a54cuda3std6ranges3__45__cpo8distanceE:
	.zero		1
	.type		_ZN61_INTERNAL_bbf27814_30_group_norm_nhwc_one_pass_30_cu_695b27a56thrust23THRUST_300001_SM_900_NS12placeholders2_6E,@object
	.size		_ZN61_INTERNAL_bbf27814_30_group_norm_nhwc_one_pass_30_cu_695b27a56thrust23THRUST_300001_SM_900_NS12placeholders2_6E,(_ZN61_INTERNAL_bbf27814_30_group_norm_nhwc_one_pass_30_cu_695b27a54cuda3std3__45__cpo4cendE - _ZN61_INTERNAL_bbf27814_30_group_norm_nhwc_one_pass_30_cu_695b27a56thrust23THRUST_300001_SM_900_NS12placeholders2_6E)
_ZN61_INTERNAL_bbf27814_30_group_norm_nhwc_one_pass_30_cu_695b27a56thrust23THRUST_300001_SM_900_NS12placeholders2_6E:
	.zero		1
	.type		_ZN61_INTERNAL_bbf27814_30_group_norm_nhwc_one_pass_30_cu_695b27a54cuda3std3__45__cpo4cendE,@object
	.size		_ZN61_INTERNAL_bbf27814_30_group_norm_nhwc_one_pass_30_cu_695b27a54cuda3std3__45__cpo4cendE,(_ZN61_INTERNAL_bbf27814_30_group_norm_nhwc_one_pass_30_cu_695b27a54cuda3std6ranges3__45__cpo4cendE - _ZN61_INTERNAL_bbf27814_30_group_norm_nhwc_one_pass_30_cu_695b27a54cuda3std3__45__cpo4cendE)
_ZN61_INTERNAL_bbf27814_30_group_norm_nhwc_one_pass_30_cu_695b27a54cuda3std3__45__cpo4cendE:
	.zero		1
	.type		_ZN61_INTERNAL_bbf27814_30_group_norm_nhwc_one_pass_30_cu_695b27a54cuda3std6ranges3__45__cpo4cendE,@object
	.size		_ZN61_INTERNAL_bbf27814_30_group_norm_nhwc_one_pass_30_cu_695b27a54cuda3std6ranges3__45__cpo4cendE,(_ZN61_INTERNAL_bbf27814_30_group_norm_nhwc_one_pass_30_cu_695b27a54cuda3std3__420unreachable_sentinelE - _ZN61_INTERNAL_bbf27814_30_group_norm_nhwc_one_pass_30_cu_695b27a54cuda3std6ranges3__45__cpo4cendE)
_ZN61_INTERNAL_bbf27814_30_group_norm_nhwc_one_pass_30_cu_695b27a54cuda3std6ranges3__45__cpo4cendE:
	.zero		1
	.type		_ZN61_INTERNAL_bbf27814_30_group_norm_nhwc_one_pass_30_cu_695b27a54cuda3std3__420unreachable_sentinelE,@object
	.size		_ZN61_INTERNAL_bbf27814_30_group_norm_nhwc_one_pass_30_cu_695b27a54cuda3std3__420unreachable_sentinelE,(_ZN61_INTERNAL_bbf27814_30_group_norm_nhwc_one_pass_30_cu_695b27a54cuda3std6ranges3__45__cpo5ssizeE - _ZN61_INTERNAL_bbf27814_30_group_norm_nhwc_one_pass_30_cu_695b27a54cuda3std3__420unreachable_sentinelE)
_ZN61_INTERNAL_bbf27814_30_group_norm_nhwc_one_pass_30_cu_695b27a54cuda3std3__420unreachable_sentinelE:
	.zero		1
	.type		_ZN61_INTERNAL_bbf27814_30_group_norm_nhwc_one_pass_30_cu_695b27a54cuda3std6ranges3__45__cpo5ssizeE,@object
	.size		_ZN61_INTERNAL_bbf27814_30_group_norm_nhwc_one_pass_30_cu_695b27a54cuda3std6ranges3__45__cpo5ssizeE,(_ZN61_INTERNAL_bbf27814_30_group_norm_nhwc_one_pass_30_cu_695b27a56thrust23THRUST_300001_SM_900_NS12placeholders3_10E - _ZN61_INTERNAL_bbf27814_30_group_norm_nhwc_one_pass_30_cu_695b27a54cuda3std6ranges3__45__cpo5ssizeE)
_ZN61_INTERNAL_bbf27814_30_group_norm_nhwc_one_pass_30_cu_695b27a54cuda3std6ranges3__45__cpo5ssizeE:
	.zero		1
	.type		_ZN61_INTERNAL_bbf27814_30_group_norm_nhwc_one_pass_30_cu_695b27a56thrust23THRUST_300001_SM_900_NS12placeholders3_10E,@object
	.size		_ZN61_INTERNAL_bbf27814_30_group_norm_nhwc_one_pass_30_cu_695b27a56thrust23THRUST_300001_SM_900_NS12placeholders3_10E,(_ZN61_INTERNAL_bbf27814_30_group_norm_nhwc_one_pass_30_cu_695b27a54cuda3std3__45__cpo5crendE - _ZN61_INTERNAL_bbf27814_30_group_norm_nhwc_one_pass_30_cu_695b27a56thrust23THRUST_300001_SM_900_NS12placeholders3_10E)
_ZN61_INTERNAL_bbf27814_30_group_norm_nhwc_one_pass_30_cu_695b27a56thrust23THRUST_300001_SM_900_NS12placeholders3_10E:
	.zero		1
	.type		_ZN61_INTERNAL_bbf27814_30_group_norm_nhwc_one_pass_30_cu_695b27a54cuda3std3__45__cpo5crendE,@object
	.size		_ZN61_INTERNAL_bbf27814_30_group_norm_nhwc_one_pass_30_cu_695b27a54cuda3std3__45__cpo5crendE,(_ZN61_INTERNAL_bbf27814_30_group_norm_nhwc_one_pass_30_cu_695b27a54cuda3std6ranges3__45__cpo4prevE - _ZN61_INTERNAL_bbf27814_30_group_norm_nhwc_one_pass_30_cu_695b27a54cuda3std3__45__cpo5crendE)
_ZN61_INTERNAL_bbf27814_30_group_norm_nhwc_one_pass_30_cu_695b27a54cuda3std3__45__cpo5crendE:
	.zero		1
	.type		_ZN61_INTERNAL_bbf27814_30_group_norm_nhwc_one_pass_30_cu_695b27a54cuda3std6ranges3__45__cpo4prevE,@object
	.size		_ZN61_INTERNAL_bbf27814_30_group_norm_nhwc_one_pass_30_cu_695b27a54cuda3std6ranges3__45__cpo4prevE,(_ZN61_INTERNAL_bbf27814_30_group_norm_nhwc_one_pass_30_cu_695b27a54cuda3std6ranges3__45__cpo9iter_moveE - _ZN61_INTERNAL_bbf27814_30_group_norm_nhwc_one_pass_30_cu_695b27a54cuda3std6ranges3__45__cpo4prevE)
_ZN61_INTERNAL_bbf27814_30_group_norm_nhwc_one_pass_30_cu_695b27a54cuda3std6ranges3__45__cpo4prevE:
	.zero		1
	.type		_ZN61_INTERNAL_bbf27814_30_group_norm_nhwc_one_pass_30_cu_695b27a54cuda3std6ranges3__45__cpo9iter_moveE,@object
	.size		_ZN61_INTERNAL_bbf27814_30_group_norm_nhwc_one_pass_30_cu_695b27a54cuda3std6ranges3__45__cpo9iter_moveE,(_ZN61_INTERNAL_bbf27814_30_group_norm_nhwc_one_pass_30_cu_695b27a56thrust23THRUST_300001_SM_900_NS12placeholders2_2E - _ZN61_INTERNAL_bbf27814_30_group_norm_nhwc_one_pass_30_cu_695b27a54cuda3std6ranges3__45__cpo9iter_moveE)
_ZN61_INTERNAL_bbf27814_30_group_norm_nhwc_one_pass_30_cu_695b27a54cuda3std6ranges3__45__cpo9iter_moveE:
	.zero		1
	.type		_ZN61_INTERNAL_bbf27814_30_group_norm_nhwc_one_pass_30_cu_695b27a56thrust23THRUST_300001_SM_900_NS12placeholders2_2E,@object
	.size		_ZN61_INTERNAL_bbf27814_30_group_norm_nhwc_one_pass_30_cu_695b27a56thrust23THRUST_300001_SM_900_NS12placeholders2_2E,(_ZN61_INTERNAL_bbf27814_30_group_norm_nhwc_one_pass_30_cu_695b27a56thrust23THRUST_300001_SM_900_NS12placeholders2_4E - _ZN61_INTERNAL_bbf27814_30_group_norm_nhwc_one_pass_30_cu_695b27a56thrust23THRUST_300001_SM_900_NS12placeholders2_2E)
_ZN61_INTERNAL_bbf27814_30_group_norm_nhwc_one_pass_30_cu_695b27a56thrust23THRUST_300001_SM_900_NS12placeholders2_2E:
	.zero		1
	.type		_ZN61_INTERNAL_bbf27814_30_group_norm_nhwc_one_pass_30_cu_695b27a56thrust23THRUST_300001_SM_900_NS12placeholders2_4E,@object
	.size		_ZN61_INTERNAL_bbf27814_30_group_norm_nhwc_one_pass_30_cu_695b27a56thrust23THRUST_300001_SM_900_NS12placeholders2_4E,(_ZN61_INTERNAL_bbf27814_30_group_norm_nhwc_one_pass_30_cu_695b27a54cuda3std3__45__cpo3endE - _ZN61_INTERNAL_bbf27814_30_group_norm_nhwc_one_pass_30_cu_695b27a56thrust23THRUST_300001_SM_900_NS12placeholders2_4E)
_ZN61_INTERNAL_bbf27814_30_group_norm_nhwc_one_pass_30_cu_695b27a56thrust23THRUST_300001_SM_900_NS12placeholders2_4E:
	.zero		1
	.type		_ZN61_INTERNAL_bbf27814_30_group_norm_nhwc_one_pass_30_cu_695b27a54cuda3std3__45__cpo3endE,@object
	.size		_ZN61_INTERNAL_bbf27814_30_group_norm_nhwc_one_pass_30_cu_695b27a54cuda3std3__45__cpo3endE,(_ZN61_INTERNAL_bbf27814_30_group_norm_nhwc_one_pass_30_cu_695b27a54cuda3std6ranges3__45__cpo3endE - _ZN61_INTERNAL_bbf27814_30_group_norm_nhwc_one_pass_30_cu_695b27a54cuda3std3__45__cpo3endE)
_ZN61_INTERNAL_bbf27814_30_group_norm_nhwc_one_pass_30_cu_695b27a54cuda3std3__45__cpo3endE:
	.zero		1
	.type		_ZN61_INTERNAL_bbf27814_30_group_norm_nhwc_one_pass_30_cu_695b27a54cuda3std6ranges3__45__cpo3endE,@object
	.size		_ZN61_INTERNAL_bbf27814_30_group_norm_nhwc_one_pass_30_cu_695b27a54cuda3std6ranges3__45__cpo3endE,(_ZN61_INTERNAL_bbf27814_30_group_norm_nhwc_one_pass_30_cu_695b27a54cuda3std3__419piecewise_constructE - _ZN61_INTERNAL_bbf27814_30_group_norm_nhwc_one_pass_30_cu_695b27a54cuda3std6ranges3__45__cpo3endE)
_ZN61_INTERNAL_bbf27814_30_group_norm_nhwc_one_pass_30_cu_695b27a54cuda3std6ranges3__45__cpo3endE:
	.zero		1
	.type		_ZN61_INTERNAL_bbf27814_30_group_norm_nhwc_one_pass_30_cu_695b27a54cuda3std3__419piecewise_constructE,@object
	.size		_ZN61_INTERNAL_bbf27814_30_group_norm_nhwc_one_pass_30_cu_695b27a54cuda3std3__419piecewise_constructE,(_ZN61_INTERNAL_bbf27814_30_group_norm_nhwc_one_pass_30_cu_695b27a54cuda3std6ranges3__45__cpo5cdataE - _ZN61_INTERNAL_bbf27814_30_group_norm_nhwc_one_pass_30_cu_695b27a54cuda3std3__419piecewise_constructE)
_ZN61_INTERNAL_bbf27814_30_group_norm_nhwc_one_pass_30_cu_695b27a54cuda3std3__419piecewise_constructE:
	.zero		1
	.type		_ZN61_INTERNAL_bbf27814_30_group_norm_nhwc_one_pass_30_cu_695b27a54cuda3std6ranges3__45__cpo5cdataE,@object
	.size		_ZN61_INTERNAL_bbf27814_30_group_norm_nhwc_one_pass_30_cu_695b27a54cuda3std6ranges3__45__cpo5cdataE,(_ZN61_INTERNAL_bbf27814_30_group_norm_nhwc_one_pass_30_cu_695b27a56thrust23THRUST_300001_SM_900_NS12placeholders2_8E - _ZN61_INTERNAL_bbf27814_30_group_norm_nhwc_one_pass_30_cu_695b27a54cuda3std6ranges3__45__cpo5cdataE)
_ZN61_INTERNAL_bbf27814_30_group_norm_nhwc_one_pass_30_cu_695b27a54cuda3std6ranges3__45__cpo5cdataE:
	.zero		1
	.type		_ZN61_INTERNAL_bbf27814_30_group_norm_nhwc_one_pass_30_cu_695b27a56thrust23THRUST_300001_SM_900_NS12placeholders2_8E,@object
	.size		_ZN61_INTERNAL_bbf27814_30_group_norm_nhwc_one_pass_30_cu_695b27a56thrust23THRUST_300001_SM_900_NS12placeholders2_8E,(_ZN61_INTERNAL_bbf27814_30_group_norm_nhwc_one_pass_30_cu_695b27a54cuda3std3__45__cpo4rendE - _ZN61_INTERNAL_bbf27814_30_group_norm_nhwc_one_pass_30_cu_695b27a56thrust23THRUST_300001_SM_900_NS12placeholders2_8E)
_ZN61_INTERNAL_bbf27814_30_group_norm_nhwc_one_pass_30_cu_695b27a56thrust23THRUST_300001_SM_900_NS12placeholders2_8E:
	.zero		1
	.type		_ZN61_INTERNAL_bbf27814_30_group_norm_nhwc_one_pass_30_cu_695b27a54cuda3std3__45__cpo4rendE,@object
	.size		_ZN61_INTERNAL_bbf27814_30_group_norm_nhwc_one_pass_30_cu_695b27a54cuda3std3__45__cpo4rendE,(_ZN61_INTERNAL_bbf27814_30_group_norm_nhwc_one_pass_30_cu_695b27a54cuda3std6ranges3__45__cpo9iter_swapE - _ZN61_INTERNAL_bbf27814_30_group_norm_nhwc_one_pass_30_cu_695b27a54cuda3std3__45__cpo4rendE)
_ZN61_INTERNAL_bbf27814_30_group_norm_nhwc_one_pass_30_cu_695b27a54cuda3std3__45__cpo4rendE:
	.zero		1
	.type		_ZN61_INTERNAL_bbf27814_30_group_norm_nhwc_one_pass_30_cu_695b27a54cuda3std6ranges3__45__cpo9iter_swapE,@object
	.size		_ZN61_INTERNAL_bbf27814_30_group_norm_nhwc_one_pass_30_cu_695b27a54cuda3std6ranges3__45__cpo9iter_swapE,(_ZN61_INTERNAL_bbf27814_30_group_norm_nhwc_one_pass_30_cu_695b27a54cuda3std3__48unexpectE - _ZN61_INTERNAL_bbf27814_30_group_norm_nhwc_one_pass_30_cu_695b27a54cuda3std6ranges3__45__cpo9iter_swapE)
_ZN61_INTERNAL_bbf27814_30_group_norm_nhwc_one_pass_30_cu_695b27a54cuda3std6ranges3__45__cpo9iter_swapE:
	.zero		1
	.type		_ZN61_INTERNAL_bbf27814_30_group_norm_nhwc_one_pass_30_cu_695b27a54cuda3std3__48unexpectE,@object
	.size		_ZN61_INTERNAL_bbf27814_30_group_norm_nhwc_one_pass_30_cu_695b27a54cuda3std3__48unexpectE,(_ZN61_INTERNAL_bbf27814_30_group_norm_nhwc_one_pass_30_cu_695b27a56thrust23THRUST_300001_SM_900_NS6system6detail10sequential3seqE - _ZN61_INTERNAL_bbf27814_30_group_norm_nhwc_one_pass_30_cu_695b27a54cuda3std3__48unexpectE)
_ZN61_INTERNAL_bbf27814_30_group_norm_nhwc_one_pass_30_cu_695b27a54cuda3std3__48unexpectE:
	.zero		1
	.type		_ZN61_INTERNAL_bbf27814_30_group_norm_nhwc_one_pass_30_cu_695b27a56thrust23THRUST_300001_SM_900_NS6system6detail10sequential3seqE,@object
	.size		_ZN61_INTERNAL_bbf27814_30_group_norm_nhwc_one_pass_30_cu_695b27a56thrust23THRUST_300001_SM_900_NS6system6detail10sequential3seqE,(.L_29 - _ZN61_INTERNAL_bbf27814_30_group_norm_nhwc_one_pass_30_cu_695b27a56thrust23THRUST_300001_SM_900_NS6system6detail10sequential3seqE)
_ZN61_INTERNAL_bbf27814_30_group_norm_nhwc_one_pass_30_cu_695b27a56thrust23THRUST_300001_SM_900_NS6system6detail10sequential3seqE:
	.zero		1
.L_29:


//--------------------- .nv.shared._Z35group_norm_nhwc_bwd_one_pass_kernelI11Bf16IOFp32WLi64ELi30ELi480EEv26Group_norm_nhwc_bwd_params --------------------------
	.section	.nv.shared._Z35group_norm_nhwc_bwd_one_pass_kernelI11Bf16IOFp32WLi64ELi30ELi480EEv26Group_norm_nhwc_bwd_params,"aw",@nobits
	.sectionflags	@""
	.align	16
.nv.shared._Z35group_norm_nhwc_bwd_one_pass_kernelI11Bf16IOFp32WLi64ELi30ELi480EEv26Group_norm_nhwc_bwd_params:
	.zero		8864


//--------------------- .nv.shared._Z35group_norm_nhwc_bwd_one_pass_kernelI11Bf16IOFp32WLi128ELi30ELi480EEv26Group_norm_nhwc_bwd_params --------------------------
	.section	.nv.shared._Z35group_norm_nhwc_bwd_one_pass_kernelI11Bf16IOFp32WLi128ELi30ELi480EEv26Group_norm_nhwc_bwd_params,"aw",@nobits
	.sectionflags	@""
	.align	16
.nv.shared._Z35group_norm_nhwc_bwd_one_pass_kernelI11Bf16IOFp32WLi128ELi30ELi480EEv26Group_norm_nhwc_bwd_params:
	.zero		8864


//--------------------- .nv.shared._Z35group_norm_nhwc_bwd_one_pass_kernelI11Bf16IOFp32WLi256ELi30ELi480EEv26Group_norm_nhwc_bwd_params --------------------------
	.section	.nv.shared._Z35group_norm_nhwc_bwd_one_pass_kernelI11Bf16IOFp32WLi256ELi30ELi480EEv26Group_norm_nhwc_bwd_params,"aw",@nobits
	.sectionflags	@""
	.align	16
.nv.shared._Z35group_norm_nhwc_bwd_one_pass_kernelI11Bf16IOFp32WLi256ELi30ELi480EEv26Group_norm_nhwc_bwd_params:
	.zero		8864


//--------------------- .nv.shared._Z35group_norm_nhwc_bwd_one_pass_kernelI11Bf16IOFp32WLi512ELi30ELi480EEv26Group_norm_nhwc_bwd_params --------------------------
	.section	.nv.shared._Z35group_norm_nhwc_bwd_one_pass_kernelI11Bf16IOFp32WLi512ELi30ELi480EEv26Group_norm_nhwc_bwd_params,"aw",@nobits
	.sectionflags	@""
	.align	16
.nv.shared._Z35group_norm_nhwc_bwd_one_pass_kernelI11Bf16IOFp32WLi512ELi30ELi480EEv26Group_norm_nhwc_bwd_params:
	.zero		8864


//--------------------- .nv.shared._Z35group_norm_nhwc_bwd_one_pass_kernelI11Bf16IOBf16WLi64ELi30ELi480EEv26Group_norm_nhwc_bwd_params --------------------------
	.section	.nv.shared._Z35group_norm_nhwc_bwd_one_pass_kernelI11Bf16IOBf16WLi64ELi30ELi480EEv26Group_norm_nhwc_bwd_params,"aw",@nobits
	.sectionflags	@""
	.align	16
.nv.shared._Z35group_norm_nhwc_bwd_one_pass_kernelI11Bf16IOBf16WLi64ELi30ELi480EEv26Group_norm_nhwc_bwd_params:
	.zero		8864


//--------------------- .nv.shared._Z35group_norm_nhwc_bwd_one_pass_kernelI11Bf16IOBf16WLi128ELi30ELi480EEv26Group_norm_nhwc_bwd_params --------------------------
	.section	.nv.shared._Z35group_norm_nhwc_bwd_one_pass_kernelI11Bf16IOBf16WLi128ELi30ELi480EEv26Group_norm_nhwc_bwd_params,"aw",@nobits
	.sectionflags	@""
	.align	16
.nv.shared._Z35group_norm_nhwc_bwd_one_pass_kernelI11Bf16IOBf16WLi128ELi30ELi480EEv26Group_norm_nhwc_bwd_params:
	.zero		8864


//--------------------- .nv.shared._Z35group_norm_nhwc_bwd_one_pass_kernelI11Bf16IOBf16WLi256ELi30ELi480EEv26Group_norm_nhwc_bwd_params --------------------------
	.section	.nv.shared._Z35group_norm_nhwc_bwd_one_pass_kernelI11Bf16IOBf16WLi256ELi30ELi480EEv26Group_norm_nhwc_bwd_params,"aw",@nobits
	.sectionflags	@""
	.align	16
.nv.shared._Z35group_norm_nhwc_bwd_one_pass_kernelI11Bf16IOBf16WLi256ELi30ELi480EEv26Group_norm_nhwc_bwd_params:
	.zero		8864


//--------------------- .nv.shared._Z35group_norm_nhwc_bwd_one_pass_kernelI11Bf16IOBf16WLi512ELi30ELi480EEv26Group_norm_nhwc_bwd_params --------------------------
	.section	.nv.shared._Z35group_norm_nhwc_bwd_one_pass_kernelI11Bf16IOBf16WLi512ELi30ELi480EEv26Group_norm_nhwc_bwd_params,"aw",@nobits
	.sectionflags	@""
	.align	16
.nv.shared._Z35group_norm_nhwc_bwd_one_pass_kernelI11Bf16IOBf16WLi512ELi30ELi480EEv26Group_norm_nhwc_bwd_params:
	.zero		8864


//--------------------- .nv.shared._Z35group_norm_nhwc_bwd_one_pass_kernelI11Bf16IOFp16WLi64ELi30ELi480EEv26Group_norm_nhwc_bwd_params --------------------------
	.section	.nv.shared._Z35group_norm_nhwc_bwd_one_pass_kernelI11Bf16IOFp16WLi64ELi30ELi480EEv26Group_norm_nhwc_bwd_params,"aw",@nobits
	.sectionflags	@""
	.align	16
.nv.shared._Z35group_norm_nhwc_bwd_one_pass_kernelI11Bf16IOFp16WLi64ELi30ELi480EEv26Group_norm_nhwc_bwd_params:
	.zero		8864


//--------------------- .nv.shared._Z35group_norm_nhwc_bwd_one_pass_kernelI11Bf16IOFp16WLi128ELi30ELi480EEv26Group_norm_nhwc_bwd_params --------------------------
	.section	.nv.shared._Z35group_norm_nhwc_bwd_one_pass_kernelI11Bf16IOFp16WLi128ELi30ELi480EEv26Group_norm_nhwc_bwd_params,"aw",@nobits
	.sectionflags	@""
	.align	16
.nv.shared._Z35group_norm_nhwc_bwd_one_pass_kernelI11Bf16IOFp16WLi128ELi30ELi480EEv26Group_norm_nhwc_bwd_params:
	.zero		8864


//--------------------- .nv.shared._Z35group_norm_nhwc_bwd_one_pass_kernelI11Bf16IOFp16WLi256ELi30ELi480EEv26Group_norm_nhwc_bwd_params --------------------------
	.section	.nv.shared._Z35group_norm_nhwc_bwd_one_pass_kernelI11Bf16IOFp16WLi256ELi30ELi480EEv26Group_norm_nhwc_bwd_params,"aw",@nobits
	.sectionflags	@""
	.align	16
.nv.shared._Z35group_norm_nhwc_bwd_one_pass_kernelI11Bf16IOFp16WLi256ELi30ELi480EEv26Group_norm_nhwc_bwd_params:
	.zero		8864


//--------------------- .nv.shared._Z35group_norm_nhwc_bwd_one_pass_kernelI11Bf16IOFp16WLi512ELi30ELi480EEv26Group_norm_nhwc_bwd_params --------------------------
	.section	.nv.shared._Z35group_norm_nhwc_bwd_one_pass_kernelI11Bf16IOFp16WLi512ELi30ELi480EEv26Group_norm_nhwc_bwd_params,"aw",@nobits
	.sectionflags	@""
	.align	16
.nv.shared._Z35group_norm_nhwc_bwd_one_pass_kernelI11Bf16IOFp16WLi512ELi30ELi480EEv26Group_norm_nhwc_bwd_params:
	.zero		8864


//--------------------- .nv.shared._Z35group_norm_nhwc_bwd_one_pass_kernelI11Fp16IOFp32WLi64ELi30ELi480EEv26Group_norm_nhwc_bwd_params --------------------------
	.section	.nv.shared._Z35group_norm_nhwc_bwd_one_pass_kernelI11Fp16IOFp32WLi64ELi30ELi480EEv26Group_norm_nhwc_bwd_params,"aw",@nobits
	.sectionflags	@""
	.align	16
.nv.shared._Z35group_norm_nhwc_bwd_one_pass_kernelI11Fp16IOFp32WLi64ELi30ELi480EEv26Group_norm_nhwc_bwd_params:
	.zero		8864


//--------------------- .nv.shared._Z35group_norm_nhwc_bwd_one_pass_kernelI11Fp16IOFp32WLi128ELi30ELi480EEv26Group_norm_nhwc_bwd_params --------------------------
	.section	.nv.shared._Z35group_norm_nhwc_bwd_one_pass_kernelI11Fp16IOFp32WLi128ELi30ELi480EEv26Group_norm_nhwc_bwd_params,"aw",@nobits
	.sectionflags	@""
	.align	16
.nv.shared._Z35group_norm_nhwc_bwd_one_pass_kernelI11Fp16IOFp32WLi128ELi30ELi480EEv26Group_norm_nhwc_bwd_params:
	.zero		8864


//--------------------- .nv.shared._Z35group_norm_nhwc_bwd_one_pass_kernelI11Fp16IOFp32WLi256ELi30ELi480EEv26Group_norm_nhwc_bwd_params --------------------------
	.section	.nv.shared._Z35group_norm_nhwc_bwd_one_pass_kernelI11Fp16IOFp32WLi256ELi30ELi480EEv26Group_norm_nhwc_bwd_params,"aw",@nobits
	.sectionflags	@""
	.align	16
.nv.shared._Z35group_norm_nhwc_bwd_one_pass_kernelI11Fp16IOFp32WLi256ELi30ELi480EEv26Group_norm_nhwc_bwd_params:
	.zero		8864


//--------------------- .nv.shared._Z35group_norm_nhwc_bwd_one_pass_kernelI11Fp16IOFp32WLi512ELi30ELi480EEv26Group_norm_nhwc_bwd_params --------------------------
	.section	.nv.shared._Z35group_norm_nhwc_bwd_one_pass_kernelI11Fp16IOFp32WLi512ELi30ELi480EEv26Group_norm_nhwc_bwd_params,"aw",@nobits
	.sectionflags	@""
	.align	16
.nv.shared._Z35group_norm_nhwc_bwd_one_pass_kernelI11Fp16IOFp32WLi512ELi30ELi480EEv26Group_norm_nhwc_bwd_params:
	.zero		8864


//--------------------- .nv.shared._Z35group_norm_nhwc_bwd_one_pass_kernelI11Fp16IOBf16WLi64ELi30ELi480EEv26Group_norm_nhwc_bwd_params --------------------------
	.section	.nv.shared._Z35group_norm_nhwc_bwd_one_pass_kernelI11Fp16IOBf16WLi64ELi30ELi480EEv26Group_norm_nhwc_bwd_params,"aw",@nobits
	.sectionflags	@""
	.align	16
.nv.shared._Z35group_norm_nhwc_bwd_one_pass_kernelI11Fp16IOBf16WLi64ELi30ELi480EEv26Group_norm_nhwc_bwd_params:
	.zero		8864


//--------------------- .nv.shared._Z35group_norm_nhwc_bwd_one_pass_kernelI11Fp16IOBf16WLi128ELi30ELi480EEv26Group_norm_nhwc_bwd_params --------------------------
	.section	.nv.shared._Z35group_norm_nhwc_bwd_one_pass_kernelI11Fp16IOBf16WLi128ELi30ELi480EEv26Group_norm_nhwc_bwd_params,"aw",@nobits
	.sectionflags	@""
	.align	16
.nv.shared._Z35group_norm_nhwc_bwd_one_pass_kernelI11Fp16IOBf16WLi128ELi30ELi480EEv26Group_norm_nhwc_bwd_params:
	.zero		8864


//--------------------- .nv.shared._Z35group_norm_nhwc_bwd_one_pass_kernelI11Fp16IOBf16WLi256ELi30ELi480EEv26Group_norm_nhwc_bwd_params --------------------------
	.section	.nv.shared._Z35group_norm_nhwc_bwd_one_pass_kernelI11Fp16IOBf16WLi256ELi30ELi480EEv26Group_norm_nhwc_bwd_params,"aw",@nobits
	.sectionflags	@""
	.align	16
.nv.shared._Z35group_norm_nhwc_bwd_one_pass_kernelI11Fp16IOBf16WLi256ELi30ELi480EEv26Group_norm_nhwc_bwd_params:
	.zero		8864


//--------------------- .nv.shared._Z35group_norm_nhwc_bwd_one_pass_kernelI11Fp16IOBf16WLi512ELi30ELi480EEv26Group_norm_nhwc_bwd_params --------------------------
	.section	.nv.shared._Z35group_norm_nhwc_bwd_one_pass_kernelI11Fp16IOBf16WLi512ELi30ELi480EEv26Group_norm_nhwc_bwd_params,"aw",@nobits
	.sectionflags	@""
	.align	16
.nv.shared._Z35group_norm_nhwc_bwd_one_pass_kernelI11Fp16IOBf16WLi512ELi30ELi480EEv26Group_norm_nhwc_bwd_params:
	.zero		8864


//--------------------- .nv.shared._Z35group_norm_nhwc_bwd_one_pass_kernelI11Fp16IOFp16WLi64ELi30ELi480EEv26Group_norm_nhwc_bwd_params --------------------------
	.section	.nv.shared._Z35group_norm_nhwc_bwd_one_pass_kernelI11Fp16IOFp16WLi64ELi30ELi480EEv26Group_norm_nhwc_bwd_params,"aw",@nobits
	.sectionflags	@""
	.align	16
.nv.shared._Z35group_norm_nhwc_bwd_one_pass_kernelI11Fp16IOFp16WLi64ELi30ELi480EEv26Group_norm_nhwc_bwd_params:
	.zero		8864


//--------------------- .nv.shared._Z35group_norm_nhwc_bwd_one_pass_kernelI11Fp16IOFp16WLi128ELi30ELi480EEv26Group_norm_nhwc_bwd_params --------------------------
	.section	.nv.shared._Z35group_norm_nhwc_bwd_one_pass_kernelI11Fp16IOFp16WLi128ELi30ELi480EEv26Group_norm_nhwc_bwd_params,"aw",@nobits
	.sectionflags	@""
	.align	16
.nv.shared._Z35group_norm_nhwc_bwd_one_pass_kernelI11Fp16IOFp16WLi128ELi30ELi480EEv26Group_norm_nhwc_bwd_params:
	.zero		8864


//--------------------- .nv.shared._Z35group_norm_nhwc_bwd_one_pass_kernelI11Fp16IOFp16WLi256ELi30ELi480EEv26Group_norm_nhwc_bwd_params --------------------------
	.section	.nv.shared._Z35group_norm_nhwc_bwd_one_pass_kernelI11Fp16IOFp16WLi256ELi30ELi480EEv26Group_norm_nhwc_bwd_params,"aw",@nobits
	.sectionflags	@""
	.align	16
.nv.shared._Z35group_norm_nhwc_bwd_one_pass_kernelI11Fp16IOFp16WLi256ELi30ELi480EEv26Group_norm_nhwc_bwd_params:
	.zero		8864


//--------------------- .nv.shared._Z35group_norm_nhwc_bwd_one_pass_kernelI11Fp16IOFp16WLi512ELi30ELi480EEv26Group_norm_nhwc_bwd_params --------------------------
	.section	.nv.shared._Z35group_norm_nhwc_bwd_one_pass_kernelI11Fp16IOFp16WLi512ELi30ELi480EEv26Group_norm_nhwc_bwd_params,"aw",@nobits
	.sectionflags	@""
	.align	16
.nv.shared._Z35group_norm_nhwc_bwd_one_pass_kernelI11Fp16IOFp16WLi512ELi30ELi480EEv26Group_norm_nhwc_bwd_params:
	.zero		8864


//--------------------- .nv.shared._Z35group_norm_nhwc_bwd_one_pass_kernelI11Fp32IOFp32WLi64ELi30ELi480EEv26Group_norm_nhwc_bwd_params --------------------------
	.section	.nv.shared._Z35group_norm_nhwc_bwd_one_pass_kernelI11Fp32IOFp32WLi64ELi30ELi480EEv26Group_norm_nhwc_bwd_params,"aw",@nobits
	.sectionflags	@""
	.align	16
.nv.shared._Z35group_norm_nhwc_bwd_one_pass_kernelI11Fp32IOFp32WLi64ELi30ELi480EEv26Group_norm_nhwc_bwd_params:
	.zero		8864


//--------------------- .nv.shared._Z35group_norm_nhwc_bwd_one_pass_kernelI11Fp32IOFp32WLi128ELi30ELi480EEv26Group_norm_nhwc_bwd_params --------------------------
	.section	.nv.shared._Z35group_norm_nhwc_bwd_one_pass_kernelI11Fp32IOFp32WLi128ELi30ELi480EEv26Group_norm_nhwc_bwd_params,"aw",@nobits
	.sectionflags	@""
	.align	16
.nv.shared._Z35group_norm_nhwc_bwd_one_pass_kernelI11Fp32IOFp32WLi128ELi30ELi480EEv26Group_norm_nhwc_bwd_params:
	.zero		8864


//--------------------- .nv.shared._Z35group_norm_nhwc_bwd_one_pass_kernelI11Fp32IOFp32WLi256ELi30ELi480EEv26Group_norm_nhwc_bwd_params --------------------------
	.section	.nv.shared._Z35group_norm_nhwc_bwd_one_pass_kernelI11Fp32IOFp32WLi256ELi30ELi480EEv26Group_norm_nhwc_bwd_params,"aw",@nobits
	.sectionflags	@""
	.align	16
.nv.shared._Z35group_norm_nhwc_bwd_one_pass_kernelI11Fp32IOFp32WLi256ELi30ELi480EEv26Group_norm_nhwc_bwd_params:
	.zero		8864


//--------------------- .nv.shared._Z35group_norm_nhwc_bwd_one_pass_kernelI11Fp32IOFp32WLi512ELi30ELi480EEv26Group_norm_nhwc_bwd_params --------------------------
	.section	.nv.shared._Z35group_norm_nhwc_bwd_one_pass_kernelI11Fp32IOFp32WLi512ELi30ELi480EEv26Group_norm_nhwc_bwd_params,"aw",@nobits
	.sectionflags	@""
	.align	16
.nv.shared._Z35group_norm_nhwc_bwd_one_pass_kernelI11Fp32IOFp32WLi512ELi30ELi480EEv26Group_norm_nhwc_bwd_params:
	.zero		8864


//--------------------- .nv.shared._Z35group_norm_nhwc_bwd_one_pass_kernelI11Fp32IOBf16WLi64ELi30ELi480EEv26Group_norm_nhwc_bwd_params --------------------------
	.section	.nv.shared._Z35group_norm_nhwc_bwd_one_pass_kernelI11Fp32IOBf16WLi64ELi30ELi480EEv26Group_norm_nhwc_bwd_params,"aw",@nobits
	.sectionflags	@""
	.align	16
.nv.shared._Z35group_norm_nhwc_bwd_one_pass_kernelI11Fp32IOBf16WLi64ELi30ELi480EEv26Group_norm_nhwc_bwd_params:
	.zero		8864


//--------------------- .nv.shared._Z35group_norm_nhwc_bwd_one_pass_kernelI11Fp32IOBf16WLi128ELi30ELi480EEv26Group_norm_nhwc_bwd_params --------------------------
	.section	.nv.shared._Z35group_norm_nhwc_bwd_one_pass_kernelI11Fp32IOBf16WLi128ELi30ELi480EEv26Group_norm_nhwc_bwd_params,"aw",@nobits
	.sectionflags	@""
	.align	16
.nv.shared._Z35group_norm_nhwc_bwd_one_pass_kernelI11Fp32IOBf16WLi128ELi30ELi480EEv26Group_norm_nhwc_bwd_params:
	.zero		8864


//--------------------- .nv.shared._Z35group_norm_nhwc_bwd_one_pass_kernelI11Fp32IOBf16WLi256ELi30ELi480EEv26Group_norm_nhwc_bwd_params --------------------------
	.section	.nv.shared._Z35group_norm_nhwc_bwd_one_pass_kernelI11Fp32IOBf16WLi256ELi30ELi480EEv26Group_norm_nhwc_bwd_params,"aw",@nobits
	.sectionflags	@""
	.align	16
.nv.shared._Z35group_norm_nhwc_bwd_one_pass_kernelI11Fp32IOBf16WLi256ELi30ELi480EEv26Group_norm_nhwc_bwd_params:
	.zero		8864


//--------------------- .nv.shared._Z35group_norm_nhwc_bwd_one_pass_kernelI11Fp32IOBf16WLi512ELi30ELi480EEv26Group_norm_nhwc_bwd_params --------------------------
	.section	.nv.shared._Z35group_norm_nhwc_bwd_one_pass_kernelI11Fp32IOBf16WLi512ELi30ELi480EEv26Group_norm_nhwc_bwd_params,"aw",@nobits
	.sectionflags	@""
	.align	16
.nv.shared._Z35group_norm_nhwc_bwd_one_pass_kernelI11Fp32IOBf16WLi512ELi30ELi480EEv26Group_norm_nhwc_bwd_params:
	.zero		8864


//--------------------- .nv.shared._Z35group_norm_nhwc_bwd_one_pass_kernelI11Fp32IOFp16WLi64ELi30ELi480EEv26Group_norm_nhwc_bwd_params --------------------------
	.section	.nv.shared._Z35group_norm_nhwc_bwd_one_pass_kernelI11Fp32IOFp16WLi64ELi30ELi480EEv26Group_norm_nhwc_bwd_params,"aw",@nobits
	.sectionflags	@""
	.align	16
.nv.shared._Z35group_norm_nhwc_bwd_one_pass_kernelI11Fp32IOFp16WLi64ELi30ELi480EEv26Group_norm_nhwc_bwd_params:
	.zero		8864


//--------------------- .nv.shared._Z35group_norm_nhwc_bwd_one_pass_kernelI11Fp32IOFp16WLi128ELi30ELi480EEv26Group_norm_nhwc_bwd_params --------------------------
	.section	.nv.shared._Z35group_norm_nhwc_bwd_one_pass_kernelI11Fp32IOFp16WLi128ELi30ELi480EEv26Group_norm_nhwc_bwd_params,"aw",@nobits
	.sectionflags	@""
	.align	16
.nv.shared._Z35group_norm_nhwc_bwd_one_pass_kernelI11Fp32IOFp16WLi128ELi30ELi480EEv26Group_norm_nhwc_bwd_params:
	.zero		8864


//--------------------- .nv.shared._Z35group_norm_nhwc_bwd_one_pass_kernelI11Fp32IOFp16WLi256ELi30ELi480EEv26Group_norm_nhwc_bwd_params --------------------------
	.section	.nv.shared._Z35group_norm_nhwc_bwd_one_pass_kernelI11Fp32IOFp16WLi256ELi30ELi480EEv26Group_norm_nhwc_bwd_params,"aw",@nobits
	.sectionflags	@""
	.align	16
.nv.shared._Z35group_norm_nhwc_bwd_one_pass_kernelI11Fp32IOFp16WLi256ELi30ELi480EEv26Group_norm_nhwc_bwd_params:
	.zero		8864


//--------------------- .nv.shared._Z35group_norm_nhwc_bwd_one_pass_kernelI11Fp32IOFp16WLi512ELi30ELi480EEv26Group_norm_nhwc_bwd_params --------------------------
	.section	.nv.shared._Z35group_norm_nhwc_bwd_one_pass_kernelI11Fp32IOFp16WLi512ELi30ELi480EEv26Group_norm_nhwc_bwd_params,"aw",@nobits
	.sectionflags	@""
	.align	16
.nv.shared._Z35group_norm_nhwc_bwd_one_pass_kernelI11Fp32IOFp16WLi512ELi30ELi480EEv26Group_norm_nhwc_bwd_params:
	.zero		8864


//--------------------- .nv.shared._Z35group_norm_nhwc_fwd_one_pass_kernelI11Bf16IOFp32WLi64ELi30ELi480EEv26Group_norm_nhwc_fwd_params --------------------------
	.section	.nv.shared._Z35group_norm_nhwc_fwd_one_pass_kernelI11Bf16IOFp32WLi64ELi30ELi480EEv26Group_norm_nhwc_fwd_params,"aw",@nobits
	.sectionflags	@""
	.align	8
.nv.shared._Z35group_norm_nhwc_fwd_one_pass_kernelI11Bf16IOFp32WLi64ELi30ELi480EEv26Group_norm_nhwc_fwd_params:
	.zero		1176


//--------------------- .nv.shared._Z35group_norm_nhwc_fwd_one_pass_kernelI11Bf16IOFp32WLi128ELi30ELi480EEv26Group_norm_nhwc_fwd_params --------------------------
	.section	.nv.shared._Z35group_norm_nhwc_fwd_one_pass_kernelI11Bf16IOFp32WLi128ELi30ELi480EEv26Group_norm_nhwc_fwd_params,"aw",@nobits
	.sectionflags	@""
	.align	8
.nv.shared._Z35group_norm_nhwc_fwd_one_pass_kernelI11Bf16IOFp32WLi128ELi30ELi480EEv26Group_norm_nhwc_fwd_params:
	.zero		1176


//--------------------- .nv.shared._Z35group_norm_nhwc_fwd_one_pass_kernelI11Bf16IOFp32WLi256ELi30ELi480EEv26Group_norm_nhwc_fwd_params --------------------------
	.section	.nv.shared._Z35group_norm_nhwc_fwd_one_pass_kernelI11Bf16IOFp32WLi256ELi30ELi480EEv26Group_norm_nhwc_fwd_params,"aw",@nobits
	.sectionflags	@""
	.align	8
.nv.shared._Z35group_norm_nhwc_fwd_one_pass_kernelI11Bf16IOFp32WLi256ELi30ELi480EEv26Group_norm_nhwc_fwd_params:
	.zero		1176


//--------------------- .nv.shared._Z35group_norm_nhwc_fwd_one_pass_kernelI11Bf16IOFp32WLi512ELi30ELi480EEv26Group_norm_nhwc_fwd_params --------------------------
	.section	.nv.shared._Z35group_norm_nhwc_fwd_one_pass_kernelI11Bf16IOFp32WLi512ELi30ELi480EEv26Group_norm_nhwc_fwd_params,"aw",@nobits
	.sectionflags	@""
	.align	8
.nv.shared._Z35group_norm_nhwc_fwd_one_pass_kernelI11Bf16IOFp32WLi512ELi30ELi480EEv26Group_norm_nhwc_fwd_params:
	.zero		1176


//--------------------- .nv.shared._Z35group_norm_nhwc_fwd_one_pass_kernelI11Bf16IOBf16WLi64ELi30ELi480EEv26Group_norm_nhwc_fwd_params --------------------------
	.section	.nv.shared._Z35group_norm_nhwc_fwd_one_pass_kernelI11Bf16IOBf16WLi64ELi30ELi480EEv26Group_norm_nhwc_fwd_params,"aw",@nobits
	.sectionflags	@""
	.align	8
.nv.shared._Z35group_norm_nhwc_fwd_one_pass_kernelI11Bf16IOBf16WLi64ELi30ELi480EEv26Group_norm_nhwc_fwd_params:
	.zero		1176


//--------------------- .nv.shared._Z35group_norm_nhwc_fwd_one_pass_kernelI11Bf16IOBf16WLi128ELi30ELi480EEv26Group_norm_nhwc_fwd_params --------------------------
	.section	.nv.shared._Z35group_norm_nhwc_fwd_one_pass_kernelI11Bf16IOBf16WLi128ELi30ELi480EEv26Group_norm_nhwc_fwd_params,"aw",@nobits
	.sectionflags	@""
	.align	8
.nv.shared._Z35group_norm_nhwc_fwd_one_pass_kernelI11Bf16IOBf16WLi128ELi30ELi480EEv26Group_norm_nhwc_fwd_params:
	.zero		1176


//--------------------- .nv.shared._Z35group_norm_nhwc_fwd_one_pass_kernelI11Bf16IOBf16WLi256ELi30ELi480EEv26Group_norm_nhwc_fwd_params --------------------------
	.section	.nv.shared._Z35group_norm_nhwc_fwd_one_pass_kernelI11Bf16IOBf16WLi256ELi30ELi480EEv26Group_norm_nhwc_fwd_params,"aw",@nobits
	.sectionflags	@""
	.align	8
.nv.shared._Z35group_norm_nhwc_fwd_one_pass_kernelI11Bf16IOBf16WLi256ELi30ELi480EEv26Group_norm_nhwc_fwd_params:
	.zero		1176


//--------------------- .nv.shared._Z35group_norm_nhwc_fwd_one_pass_kernelI11Bf16IOBf16WLi512ELi30ELi480EEv26Group_norm_nhwc_fwd_params --------------------------
	.section	.nv.shared._Z35group_norm_nhwc_fwd_one_pass_kernelI11Bf16IOBf16WLi512ELi30ELi480EEv26Group_norm_nhwc_fwd_params,"aw",@nobits
	.sectionflags	@""
	.align	8
.nv.shared._Z35group_norm_nhwc_fwd_one_pass_kernelI11Bf16IOBf16WLi512ELi30ELi480EEv26Group_norm_nhwc_fwd_params:
	.zero		1176


//--------------------- .nv.shared._Z35group_norm_nhwc_fwd_one_pass_kernelI11Bf16IOFp16WLi64ELi30ELi480EEv26Group_norm_nhwc_fwd_params --------------------------
	.section	.nv.shared._Z35group_norm_nhwc_fwd_one_pass_kernelI11Bf16IOFp16WLi64ELi30ELi480EEv26Group_norm_nhwc_fwd_params,"aw",@nobits
	.sectionflags	@""
	.align	8
.nv.shared._Z35group_norm_nhwc_fwd_one_pass_kernelI11Bf16IOFp16WLi64ELi30ELi480EEv26Group_norm_nhwc_fwd_params:
	.zero		1176


//--------------------- .nv.shared._Z35group_norm_nhwc_fwd_one_pass_kernelI11Bf16IOFp16WLi128ELi30ELi480EEv26Group_norm_nhwc_fwd_params --------------------------
	.section	.nv.shared._Z35group_norm_nhwc_fwd_one_pass_kernelI11Bf16IOFp16WLi128ELi30ELi480EEv26Group_norm_nhwc_fwd_params,"aw",@nobits
	.sectionflags	@""
	.align	8
.nv.shared._Z35group_norm_nhwc_fwd_one_pass_kernelI11Bf16IOFp16WLi128ELi30ELi480EEv26Group_norm_nhwc_fwd_params:
	.zero		1176


//--------------------- .nv.shared._Z35group_norm_nhwc_fwd_one_pass_kernelI11Bf16IOFp16WLi256ELi30ELi480EEv26Group_norm_nhwc_fwd_params --------------------------
	.section	.nv.shared._Z35group_norm_nhwc_fwd_one_pass_kernelI11Bf16IOFp16WLi256ELi30ELi480EEv26Group_norm_nhwc_fwd_params,"aw",@nobits
	.sectionflags	@""
	.align	8
.nv.shared._Z35group_norm_nhwc_fwd_one_pass_kernelI11Bf16IOFp16WLi256ELi30ELi480EEv26Group_norm_nhwc_fwd_params:
	.zero		1176


//--------------------- .nv.shared._Z35group_norm_nhwc_fwd_one_pass_kernelI11Bf16IOFp16WLi512ELi30ELi480EEv26Group_norm_nhwc_fwd_params --------------------------
	.section	.nv.shared._Z35group_norm_nhwc_fwd_one_pass_kernelI11Bf16IOFp16WLi512ELi30ELi480EEv26Group_norm_nhwc_fwd_params,"aw",@nobits
	.sectionflags	@""
	.align	8
.nv.shared._Z35group_norm_nhwc_fwd_one_pass_kernelI11Bf16IOFp16WLi512ELi30ELi480EEv26Group_norm_nhwc_fwd_params:
	.zero		1176


//--------------------- .nv.shared._Z35group_norm_nhwc_fwd_one_pass_kernelI11Fp16IOFp32WLi64ELi30ELi480EEv26Group_norm_nhwc_fwd_params --------------------------
	.section	.nv.shared._Z35group_norm_nhwc_fwd_one_pass_kernelI11Fp16IOFp32WLi64ELi30ELi480EEv26Group_norm_nhwc_fwd_params,"aw",@nobits
	.sectionflags	@""
	.align	8
.nv.shared._Z35group_norm_nhwc_fwd_one_pass_kernelI11Fp16IOFp32WLi64ELi30ELi480EEv26Group_norm_nhwc_fwd_params:
	.zero		1176


//--------------------- .nv.shared._Z35group_norm_nhwc_fwd_one_pass_kernelI11Fp16IOFp32WLi128ELi30ELi480EEv26Group_norm_nhwc_fwd_params --------------------------
	.section	.nv.shared._Z35group_norm_nhwc_fwd_one_pass_kernelI11Fp16IOFp32WLi128ELi30ELi480EEv26Group_norm_nhwc_fwd_params,"aw",@nobits
	.sectionflags	@""
	.align	8
.nv.shared._Z35group_norm_nhwc_fwd_one_pass_kernelI11Fp16IOFp32WLi128ELi30ELi480EEv26Group_norm_nhwc_fwd_params:
	.zero		1176


//--------------------- .nv.shared._Z35group_norm_nhwc_fwd_one_pass_kernelI11Fp16IOFp32WLi256ELi30ELi480EEv26Group_norm_nhwc_fwd_params --------------------------
	.section	.nv.shared._Z35group_norm_nhwc_fwd_one_pass_kernelI11Fp16IOFp32WLi256ELi30ELi480EEv26Group_norm_nhwc_fwd_params,"aw",@nobits
	.sectionflags	@""
	.align	8
.nv.shared._Z35group_norm_nhwc_fwd_one_pass_kernelI11Fp16IOFp32WLi256ELi30ELi480EEv26Group_norm_nhwc_fwd_params:
	.zero		1176


//--------------------- .nv.shared._Z35group_norm_nhwc_fwd_one_pass_kernelI11Fp16IOFp32WLi512ELi30ELi480EEv26Group_norm_nhwc_fwd_params --------------------------
	.section	.nv.shared._Z35group_norm_nhwc_fwd_one_pass_kernelI11Fp16IOFp32WLi512ELi30ELi480EEv26Group_norm_nhwc_fwd_params,"aw",@nobits
	.sectionflags	@""
	.align	8
.nv.shared._Z35group_norm_nhwc_fwd_one_pass_kernelI11Fp16IOFp32WLi512ELi30ELi480EEv26Group_norm_nhwc_fwd_params:
	.zero		1176


//--------------------- .nv.shared._Z35group_norm_nhwc_fwd_one_pass_kernelI11Fp16IOBf16WLi64ELi30ELi480EEv26Group_norm_nhwc_fwd_params --------------------------
	.section	.nv.shared._Z35group_norm_nhwc_fwd_one_pass_kernelI11Fp16IOBf16WLi64ELi30ELi480EEv26Group_norm_nhwc_fwd_params,"aw",@nobits
	.sectionflags	@""
	.align	8
.nv.shared._Z35group_norm_nhwc_fwd_one_pass_kernelI11Fp16IOBf16WLi64ELi30ELi480EEv26Group_norm_nhwc_fwd_params:
	.zero		1176


//--------------------- .nv.shared._Z35group_norm_nhwc_fwd_one_pass_kernelI11Fp16IOBf16WLi128ELi30ELi480EEv26Group_norm_nhwc_fwd_params --------------------------
	.section	.nv.shared._Z35group_norm_nhwc_fwd_one_pass_kernelI11Fp16IOBf16WLi128ELi30ELi480EEv26Group_norm_nhwc_fwd_params,"aw",@nobits
	.sectionflags	@""
	.align	8
.nv.shared._Z35group_norm_nhwc_fwd_one_pass_kernelI11Fp16IOBf16WLi128ELi30ELi480EEv26Group_norm_nhwc_fwd_params:
	.zero		1176


//--------------------- .nv.shared._Z35group_norm_nhwc_fwd_one_pass_kernelI11Fp16IOBf16WLi256ELi30ELi480EEv26Group_norm_nhwc_fwd_params --------------------------
	.section	.nv.shared._Z35group_norm_nhwc_fwd_one_pass_kernelI11Fp16IOBf16WLi256ELi30ELi480EEv26Group_norm_nhwc_fwd_params,"aw",@nobits
	.sectionflags	@""
	.align	8
.nv.shared._Z35group_norm_nhwc_fwd_one_pass_kernelI11Fp16IOBf16WLi256ELi30ELi480EEv26Group_norm_nhwc_fwd_params:
	.zero		1176


//--------------------- .nv.shared._Z35group_norm_nhwc_fwd_one_pass_kernelI11Fp16IOBf16WLi512ELi30ELi480EEv26Group_norm_nhwc_fwd_params --------------------------
	.section	.nv.shared._Z35group_norm_nhwc_fwd_one_pass_kernelI11Fp16IOBf16WLi512ELi30ELi480EEv26Group_norm_nhwc_fwd_params,"aw",@nobits
	.sectionflags	@""
	.align	8
.nv.shared._Z35group_norm_nhwc_fwd_one_pass_kernelI11Fp16IOBf16WLi512ELi30ELi480EEv26Group_norm_nhwc_fwd_params:
	.zero		1176


//--------------------- .nv.shared._Z35group_norm_nhwc_fwd_one_pass_kernelI11Fp16IOFp16WLi64ELi30ELi480EEv26Group_norm_nhwc_fwd_params --------------------------
	.section	.nv.shared._Z35group_norm_nhwc_fwd_one_pass_kernelI11Fp16IOFp16WLi64ELi30ELi480EEv26Group_norm_nhwc_fwd_params,"aw",@nobits
	.sectionflags	@""
	.align	8
.nv.shared._Z35group_norm_nhwc_fwd_one_pass_kernelI11Fp16IOFp16WLi64ELi30ELi480EEv26Group_norm_nhwc_fwd_params:
	.zero		1176


//--------------------- .nv.shared._Z35group_norm_nhwc_fwd_one_pass_kernelI11Fp16IOFp16WLi128ELi30ELi480EEv26Group_norm_nhwc_fwd_params --------------------------
	.section	.nv.shared._Z35group_norm_nhwc_fwd_one_pass_kernelI11Fp16IOFp16WLi128ELi30ELi480EEv26Group_norm_nhwc_fwd_params,"aw",@nobits
	.sectionflags	@""
	.align	8
.nv.shared._Z35group_norm_nhwc_fwd_one_pass_kernelI11Fp16IOFp16WLi128ELi30ELi480EEv26Group_norm_nhwc_fwd_params:
	.zero		1176


//--------------------- .nv.shared._Z35group_norm_nhwc_fwd_one_pass_kernelI11Fp16IOFp16WLi256ELi30ELi480EEv26Group_norm_nhwc_fwd_params --------------------------
	.section	.nv.shared._Z35group_norm_nhwc_fwd_one_pass_kernelI11Fp16IOFp16WLi256ELi30ELi480EEv26Group_norm_nhwc_fwd_params,"aw",@nobits
	.sectionflags	@""
	.align	8
.nv.shared._Z35group_norm_nhwc_fwd_one_pass_kernelI11Fp16IOFp16WLi256ELi30ELi480EEv26Group_norm_nhwc_fwd_params:
	.zero		1176


//--------------------- .nv.shared._Z35group_norm_nhwc_fwd_one_pass_kernelI11Fp16IOFp16WLi512ELi30ELi480EEv26Group_norm_nhwc_fwd_params --------------------------
	.section	.nv.shared._Z35group_norm_nhwc_fwd_one_pass_kernelI11Fp16IOFp16WLi512ELi30ELi480EEv26Group_norm_nhwc_fwd_params,"aw",@nobits
	.sectionflags	@""
	.align	8
.nv.shared._Z35group_norm_nhwc_fwd_one_pass_kernelI11Fp16IOFp16WLi512ELi30ELi480EEv26Group_norm_nhwc_fwd_params:
	.zero		1176


//--------------------- .nv.shared._Z35group_norm_nhwc_fwd_one_pass_kernelI11Fp32IOFp32WLi64ELi30ELi480EEv26Group_norm_nhwc_fwd_params --------------------------
	.section	.nv.shared._Z35group_norm_nhwc_fwd_one_pass_kernelI11Fp32IOFp32WLi64ELi30ELi480EEv26Group_norm_nhwc_fwd_params,"aw",@nobits
	.sectionflags	@""
	.align	8
.nv.shared._Z35group_norm_nhwc_fwd_one_pass_kernelI11Fp32IOFp32WLi64ELi30ELi480EEv26Group_norm_nhwc_fwd_params:
	.zero		1176


//--------------------- .nv.shared._Z35group_norm_nhwc_fwd_one_pass_kernelI11Fp32IOFp32WLi128ELi30ELi480EEv26Group_norm_nhwc_fwd_params --------------------------
	.section	.nv.shared._Z35group_norm_nhwc_fwd_one_pass_kernelI11Fp32IOFp32WLi128ELi30ELi480EEv26Group_norm_nhwc_fwd_params,"aw",@nobits
	.sectionflags	@""
	.align	8
.nv.shared._Z35group_norm_nhwc_fwd_one_pass_kernelI11Fp32IOFp32WLi128ELi30ELi480EEv26Group_norm_nhwc_fwd_params:
	.zero		1176


//--------------------- .nv.shared._Z35group_norm_nhwc_fwd_one_pass_kernelI11Fp32IOFp32WLi256ELi30ELi480EEv26Group_norm_nhwc_fwd_params --------------------------
	.section	.nv.shared._Z35group_norm_nhwc_fwd_one_pass_kernelI11Fp32IOFp32WLi256ELi30ELi480EEv26Group_norm_nhwc_fwd_params,"aw",@nobits
	.sectionflags	@""
	.align	8
.nv.shared._Z35group_norm_nhwc_fwd_one_pass_kernelI11Fp32IOFp32WLi256ELi30ELi480EEv26Group_norm_nhwc_fwd_params:
	.zero		1176


//--------------------- .nv.shared._Z35group_norm_nhwc_fwd_one_pass_kernelI11Fp32IOFp32WLi512ELi30ELi480EEv26Group_norm_nhwc_fwd_params --------------------------
	.section	.nv.shared._Z35group_norm_nhwc_fwd_one_pass_kernelI11Fp32IOFp32WLi512ELi30ELi480EEv26Group_norm_nhwc_fwd_params,"aw",@nobits
	.sectionflags	@""
	.align	8
.nv.shared._Z35group_norm_nhwc_fwd_one_pass_kernelI11Fp32IOFp32WLi512ELi30ELi480EEv26Group_norm_nhwc_fwd_params:
	.zero		1176


//--------------------- .nv.shared._Z35group_norm_nhwc_fwd_one_pass_kernelI11Fp32IOBf16WLi64ELi30ELi480EEv26Group_norm_nhwc_fwd_params --------------------------
	.section	.nv.shared._Z35group_norm_nhwc_fwd_one_pass_kernelI11Fp32IOBf16WLi64ELi30ELi480EEv26Group_norm_nhwc_fwd_params,"aw",@nobits
	.sectionflags	@""
	.align	8
.nv.shared._Z35group_norm_nhwc_fwd_one_pass_kernelI11Fp32IOBf16WLi64ELi30ELi480EEv26Group_norm_nhwc_fwd_params:
	.zero		1176


//--------------------- .nv.shared._Z35group_norm_nhwc_fwd_one_pass_kernelI11Fp32IOBf16WLi128ELi30ELi480EEv26Group_norm_nhwc_fwd_params --------------------------
	.section	.nv.shared._Z35group_norm_nhwc_fwd_one_pass_kernelI11Fp32IOBf16WLi128ELi30ELi480EEv26Group_norm_nhwc_fwd_params,"aw",@nobits
	.sectionflags	@""
	.align	8
.nv.shared._Z35group_norm_nhwc_fwd_one_pass_kernelI11Fp32IOBf16WLi128ELi30ELi480EEv26Group_norm_nhwc_fwd_params:
	.zero		1176


//--------------------- .nv.shared._Z35group_norm_nhwc_fwd_one_pass_kernelI11Fp32IOBf16WLi256ELi30ELi480EEv26Group_norm_nhwc_fwd_params --------------------------
	.section	.nv.shared._Z35group_norm_nhwc_fwd_one_pass_kernelI11Fp32IOBf16WLi256ELi30ELi480EEv26Group_norm_nhwc_fwd_params,"aw",@nobits
	.sectionflags	@""
	.align	8
.nv.shared._Z35group_norm_nhwc_fwd_one_pass_kernelI11Fp32IOBf16WLi256ELi30ELi480EEv26Group_norm_nhwc_fwd_params:
	.zero		1176


//--------------------- .nv.shared._Z35group_norm_nhwc_fwd_one_pass_kernelI11Fp32IOBf16WLi512ELi30ELi480EEv26Group_norm_nhwc_fwd_params --------------------------
	.section	.nv.shared._Z35group_norm_nhwc_fwd_one_pass_kernelI11Fp32IOBf16WLi512ELi30ELi480EEv26Group_norm_nhwc_fwd_params,"aw",@nobits
	.sectionflags	@""
	.align	8
.nv.shared._Z35group_norm_nhwc_fwd_one_pass_kernelI11Fp32IOBf16WLi512ELi30ELi480EEv26Group_norm_nhwc_fwd_params:
	.zero		1176


//--------------------- .nv.shared._Z35group_norm_nhwc_fwd_one_pass_kernelI11Fp32IOFp16WLi64ELi30ELi480EEv26Group_norm_nhwc_fwd_params --------------------------
	.section	.nv.shared._Z35group_norm_nhwc_fwd_one_pass_kernelI11Fp32IOFp16WLi64ELi30ELi480EEv26Group_norm_nhwc_fwd_params,"aw",@nobits
	.sectionflags	@""
	.align	8
.nv.shared._Z35group_norm_nhwc_fwd_one_pass_kernelI11Fp32IOFp16WLi64ELi30ELi480EEv26Group_norm_nhwc_fwd_params:
	.zero		1176


//--------------------- .nv.shared._Z35group_norm_nhwc_fwd_one_pass_kernelI11Fp32IOFp16WLi128ELi30ELi480EEv26Group_norm_nhwc_fwd_params --------------------------
	.section	.nv.shared._Z35group_norm_nhwc_fwd_one_pass_kernelI11Fp32IOFp16WLi128ELi30ELi480EEv26Group_norm_nhwc_fwd_params,"aw",@nobits
	.sectionflags	@""
	.align	8
.nv.shared._Z35group_norm_nhwc_fwd_one_pass_kernelI11Fp32IOFp16WLi128ELi30ELi480EEv26Group_norm_nhwc_fwd_params:
	.zero		1176


//--------------------- .nv.shared._Z35group_norm_nhwc_fwd_one_pass_kernelI11Fp32IOFp16WLi256ELi30ELi480EEv26Group_norm_nhwc_fwd_params --------------------------
	.section	.nv.shared._Z35group_norm_nhwc_fwd_one_pass_kernelI11Fp32IOFp16WLi256ELi30ELi480EEv26Group_norm_nhwc_fwd_params,"aw",@nobits
	.sectionflags	@""
	.align	8
.nv.shared._Z35group_norm_nhwc_fwd_one_pass_kernelI11Fp32IOFp16WLi256ELi30ELi480EEv26Group_norm_nhwc_fwd_params:
	.zero		1176


//--------------------- .nv.shared._Z35group_norm_nhwc_fwd_one_pass_kernelI11Fp32IOFp16WLi512ELi30ELi480EEv26Group_norm_nhwc_fwd_params --------------------------
	.section	.nv.shared._Z35group_norm_nhwc_fwd_one_pass_kernelI11Fp32IOFp16WLi512ELi30ELi480EEv26Group_norm_nhwc_fwd_params,"aw",@nobits
	.sectionflags	@""
	.align	8
.nv.shared._Z35group_norm_nhwc_fwd_one_pass_kernelI11Fp32IOFp16WLi512ELi30ELi480EEv26Group_norm_nhwc_fwd_params:
	.zero		1176


//--------------------- .nv.constant0._ZN3cub17CUB_300001_SM_9006detail11EmptyKernelIvEEvv --------------------------
	.section	.nv.constant0._ZN3cub17CUB_300001_SM_9006detail11EmptyKernelIvEEvv,"a",@progbits
	.sectionflags	@""
	.align	4
.nv.constant0._ZN3cub17CUB_300001_SM_9006detail11EmptyKernelIvEEvv:
	.zero		528


//--------------------- .nv.constant0._Z35group_norm_nhwc_bwd_one_pass_kernelI11Bf16IOFp32WLi64ELi30ELi480EEv26Group_norm_nhwc_bwd_params --------------------------
	.section	.nv.constant0._Z35group_norm_nhwc_bwd_one_pass_kernelI11Bf16IOFp32WLi64ELi30ELi480EEv26Group_norm_nhwc_bwd_params,"a",@progbits
	.sectionflags	@""
	.align	4
.nv.constant0._Z35group_norm_nhwc_bwd_one_pass_kernelI11Bf16IOFp32WLi64ELi30ELi480EEv26Group_norm_nhwc_bwd_params:
	.zero		712


//--------------------- .nv.constant0._Z35group_norm_nhwc_bwd_one_pass_kernelI11Bf16IOFp32WLi128ELi30ELi480EEv26Group_norm_nhwc_bwd_params --------------------------
	.section	.nv.constant0._Z35group_norm_nhwc_bwd_one_pass_kernelI11Bf16IOFp32WLi128ELi30ELi480EEv26Group_norm_nhwc_bwd_params,"a",@progbits
	.sectionflags	@""
	.align	4
.nv.constant0._Z35group_norm_nhwc_bwd_one_pass_kernelI11Bf16IOFp32WLi128ELi30ELi480EEv26Group_norm_nhwc_bwd_params:
	.zero		712


//--------------------- .nv.constant0._Z35group_norm_nhwc_bwd_one_pass_kernelI11Bf16IOFp32WLi256ELi30ELi480EEv26Group_norm_nhwc_bwd_params --------------------------
	.section	.nv.constant0._Z35group_norm_nhwc_bwd_one_pass_kernelI11Bf16IOFp32WLi256ELi30ELi480EEv26Group_norm_nhwc_bwd_params,"a",@progbits
	.sectionflags	@""
	.align	4
.nv.constant0._Z35group_norm_nhwc_bwd_one_pass_kernelI11Bf16IOFp32WLi256ELi30ELi480EEv26Group_norm_nhwc_bwd_params:
	.zero		712


//--------------------- .nv.constant0._Z35group_norm_nhwc_bwd_one_pass_kernelI11Bf16IOFp32WLi512ELi30ELi480EEv26Group_norm_nhwc_bwd_params --------------------------
	.section	.nv.constant0._Z35group_norm_nhwc_bwd_one_pass_kernelI11Bf16IOFp32WLi512ELi30ELi480EEv26Group_norm_nhwc_bwd_params,"a",@progbits
	.sectionflags	@""
	.align	4
.nv.constant0._Z35group_norm_nhwc_bwd_one_pass_kernelI11Bf16IOFp32WLi512ELi30ELi480EEv26Group_norm_nhwc_bwd_params:
	.zero		712


//--------------------- .nv.constant0._Z35group_norm_nhwc_bwd_one_pass_kernelI11Bf16IOBf16WLi64ELi30ELi480EEv26Group_norm_nhwc_bwd_params --------------------------
	.section	.nv.constant0._Z35group_norm_nhwc_bwd_one_pass_kernelI11Bf16IOBf16WLi64ELi30ELi480EEv26Group_norm_nhwc_bwd_params,"a",@progbits
	.sectionflags	@""
	.align	4
.nv.constant0._Z35group_norm_nhwc_bwd_one_pass_kernelI11Bf16IOBf16WLi64ELi30ELi480EEv26Group_norm_nhwc_bwd_params:
	.zero		712


//--------------------- .nv.constant0._Z35group_norm_nhwc_bwd_one_pass_kernelI11Bf16IOBf16WLi128ELi30ELi480EEv26Group_norm_nhwc_bwd_params --------------------------
	.section	.nv.constant0._Z35group_norm_nhwc_bwd_one_pass_kernelI11Bf16IOBf16WLi128ELi30ELi480EEv26Group_norm_nhwc_bwd_params,"a",@progbits
	.sectionflags	@""
	.align	4
.nv.constant0._Z35group_norm_nhwc_bwd_one_pass_kernelI11Bf16IOBf16WLi128ELi30ELi480EEv26Group_norm_nhwc_bwd_params:
	.zero		712


//--------------------- .nv.constant0._Z35group_norm_nhwc_bwd_one_pass_kernelI11Bf16IOBf16WLi256ELi30ELi480EEv26Group_norm_nhwc_bwd_params --------------------------
	.section	.nv.constant0._Z35group_norm_nhwc_bwd_one_pass_kernelI11Bf16IOBf16WLi256ELi30ELi480EEv26Group_norm_nhwc_bwd_params,"a",@progbits
	.sectionflags	@""
	.align	4
.nv.constant0._Z35group_norm_nhwc_bwd_one_pass_kernelI11Bf16IOBf16WLi256ELi30ELi480EEv26Group_norm_nhwc_bwd_params:
	.zero		712


//--------------------- .nv.constant0._Z35group_norm_nhwc_bwd_one_pass_kernelI11Bf16IOBf16WLi512ELi30ELi480EEv26Group_norm_nhwc_bwd_params --------------------------
	.section	.nv.constant0._Z35group_norm_nhwc_bwd_one_pass_kernelI11Bf16IOBf16WLi512ELi30ELi480EEv26Group_norm_nhwc_bwd_params,"a",@progbits
	.sectionflags	@""
	.align	4
.nv.constant0._Z35group_norm_nhwc_bwd_one_pass_kernelI11Bf16IOBf16WLi512ELi30ELi480EEv26Group_norm_nhwc_bwd_params:
	.zero		712


//--------------------- .nv.constant0._Z35group_norm_nhwc_bwd_one_pass_kernelI11Bf16IOFp16WLi64ELi30ELi480EEv26Group_norm_nhwc_bwd_params --------------------------
	.section	.nv.constant0._Z35group_norm_nhwc_bwd_one_pass_kernelI11Bf16IOFp16WLi64ELi30ELi480EEv26Group_norm_nhwc_bwd_params,"a",@progbits
	.sectionflags	@""
	.align	4
.nv.constant0._Z35group_norm_nhwc_bwd_one_pass_kernelI11Bf16IOFp16WLi64ELi30ELi480EEv26Group_norm_nhwc_bwd_params:
	.zero		712


//--------------------- .nv.constant0._Z35group_norm_nhwc_bwd_one_pass_kernelI11Bf16IOFp16WLi128ELi30ELi480EEv26Group_norm_nhwc_bwd_params --------------------------
	.section	.nv.constant0._Z35group_norm_nhwc_bwd_one_pass_kernelI11Bf16IOFp16WLi128ELi30ELi480EEv26Group_norm_nhwc_bwd_params,"a",@progbits
	.sectionflags	@""
	.align	4
.nv.constant0._Z35group_norm_nhwc_bwd_one_pass_kernelI11Bf16IOFp16WLi128ELi30ELi480EEv26Group_norm_nhwc_bwd_params:
	.zero		712


//--------------------- .nv.constant0._Z35group_norm_nhwc_bwd_one_pass_kernelI11Bf16IOFp16WLi256ELi30ELi480EEv26Group_norm_nhwc_bwd_params --------------------------
	.section	.nv.constant0._Z35group_norm_nhwc_bwd_one_pass_kernelI11Bf16IOFp16WLi256ELi30ELi480EEv26Group_norm_nhwc_bwd_params,"a",@progbits
	.sectionflags	@""
	.align	4
.nv.constant0._Z35group_norm_nhwc_bwd_one_pass_kernelI11Bf16IOFp16WLi256ELi30ELi480EEv26Group_norm_nhwc_bwd_params:
	.zero		712


//--------------------- .nv.constant0._Z35group_norm_nhwc_bwd_one_pass_kernelI11Bf16IOFp16WLi512ELi30ELi480EEv26Group_norm_nhwc_bwd_params --------------------------
	.section	.nv.constant0._Z35group_norm_nhwc_bwd_one_pass_kernelI11Bf16IOFp16WLi512ELi30ELi480EEv26Group_norm_nhwc_bwd_params,"a",@progbits
	.sectionflags	@""
	.align	4
.nv.constant0._Z35group_norm_nhwc_bwd_one_pass_kernelI11Bf16IOFp16WLi512ELi30ELi480EEv26Group_norm_nhwc_bwd_params:
	.zero		712


//--------------------- .nv.constant0._Z35group_norm_nhwc_bwd_one_pass_kernelI11Fp16IOFp32WLi64ELi30ELi480EEv26Group_norm_nhwc_bwd_params --------------------------
	.section	.nv.constant0._Z35group_norm_nhwc_bwd_one_pass_kernelI11Fp16IOFp32WLi64ELi30ELi480EEv26Group_norm_nhwc_bwd_params,"a",@progbits
	.sectionflags	@""
	.align	4
.nv.constant0._Z35group_norm_nhwc_bwd_one_pass_kernelI11Fp16IOFp32WLi64ELi30ELi480EEv26Group_norm_nhwc_bwd_params:
	.zero		712


//--------------------- .nv.constant0._Z35group_norm_nhwc_bwd_one_pass_kernelI11Fp16IOFp32WLi128ELi30ELi480EEv26Group_norm_nhwc_bwd_params --------------------------
	.section	.nv.constant0._Z35group_norm_nhwc_bwd_one_pass_kernelI11Fp16IOFp32WLi128ELi30ELi480EEv26Group_norm_nhwc_bwd_params,"a",@progbits
	.sectionflags	@""
	.align	4
.nv.constant0._Z35group_norm_nhwc_bwd_one_pass_kernelI11Fp16IOFp32WLi128ELi30ELi480EEv26Group_norm_nhwc_bwd_params:
	.zero		712


//--------------------- .nv.constant0._Z35group_norm_nhwc_bwd_one_pass_kernelI11Fp16IOFp32WLi256ELi30ELi480EEv26Group_norm_nhwc_bwd_params --------------------------
	.section	.nv.constant0._Z35group_norm_nhwc_bwd_one_pass_kernelI11Fp16IOFp32WLi256ELi30ELi480EEv26Group_norm_nhwc_bwd_params,"a",@progbits
	.sectionflags	@""
	.align	4
.nv.constant0._Z35group_norm_nhwc_bwd_one_pass_kernelI11Fp16IOFp32WLi256ELi30ELi480EEv26Group_norm_nhwc_bwd_params:
	.zero		712


//--------------------- .nv.constant0._Z35group_norm_nhwc_bwd_one_pass_kernelI11Fp16IOFp32WLi512ELi30ELi480EEv26Group_norm_nhwc_bwd_params --------------------------
	.section	.nv.constant0._Z35group_norm_nhwc_bwd_one_pass_kernelI11Fp16IOFp32WLi512ELi30ELi480EEv26Group_norm_nhwc_bwd_params,"a",@progbits
	.sectionflags	@""
	.align	4
.nv.constant0._Z35group_norm_nhwc_bwd_one_pass_kernelI11Fp16IOFp32WLi512ELi30ELi480EEv26Group_norm_nhwc_bwd_params:
	.zero		712


//--------------------- .nv.constant0._Z35group_norm_nhwc_bwd_one_pass_kernelI11Fp16IOBf16WLi64ELi30ELi480EEv26Group_norm_nhwc_bwd_params --------------------------
	.section	.nv.constant0._Z35group_norm_nhwc_bwd_one_pass_kernelI11Fp16IOBf16WLi64ELi30ELi480EEv26Group_norm_nhwc_bwd_params,"a",@progbits
	.sectionflags	@""
	.align	4
.nv.constant0._Z35group_norm_nhwc_bwd_one_pass_kernelI11Fp16IOBf16WLi64ELi30ELi480EEv26Group_norm_nhwc_bwd_params:
	.zero		712


//--------------------- .nv.constant0._Z35group_norm_nhwc_bwd_one_pass_kernelI11Fp16IOBf16WLi128ELi30ELi480EEv26Group_norm_nhwc_bwd_params --------------------------
	.section	.nv.constant0._Z35group_norm_nhwc_bwd_one_pass_kernelI11Fp16IOBf16WLi128ELi30ELi480EEv26Group_norm_nhwc_bwd_params,"a",@progbits
	.sectionflags	@""
	.align	4
.nv.constant0._Z35group_norm_nhwc_bwd_one_pass_kernelI11Fp16IOBf16WLi128ELi30ELi480EEv26Group_norm_nhwc_bwd_params:
	.zero		712


//--------------------- .nv.constant0._Z35group_norm_nhwc_bwd_one_pass_kernelI11Fp16IOBf16WLi256ELi30ELi480EEv26Group_norm_nhwc_bwd_params --------------------------
	.section	.nv.constant0._Z35group_norm_nhwc_bwd_one_pass_kernelI11Fp16IOBf16WLi256ELi30ELi480EEv26Group_norm_nhwc_bwd_params,"a",@progbits
	.sectionflags	@""
	.align	4
.nv.constant0._Z35group_norm_nhwc_bwd_one_pass_kernelI11Fp16IOBf16WLi256ELi30ELi480EEv26Group_norm_nhwc_bwd_params:
	.zero		712


//--------------------- .nv.constant0._Z35group_norm_nhwc_bwd_one_pass_kernelI11Fp16IOBf16WLi512ELi30ELi480EEv26Group_norm_nhwc_bwd_params --------------------------
	.section	.nv.constant0._Z35group_norm_nhwc_bwd_one_pass_kernelI11Fp16IOBf16WLi512ELi30ELi480EEv26Group_norm_nhwc_bwd_params,"a",@progbits
	.sectionflags	@""
	.align	4
.nv.constant0._Z35group_norm_nhwc_bwd_one_pass_kernelI11Fp16IOBf16WLi512ELi30ELi480EEv26Group_norm_nhwc_bwd_params:
	.zero		712


//--------------------- .nv.constant0._Z35group_norm_nhwc_bwd_one_pass_kernelI11Fp16IOFp16WLi64ELi30ELi480EEv26Group_norm_nhwc_bwd_params --------------------------
	.section	.nv.constant0._Z35group_norm_nhwc_bwd_one_pass_kernelI11Fp16IOFp16WLi64ELi30ELi480EEv26Group_norm_nhwc_bwd_params,"a",@progbits
	.sectionflags	@""
	.align	4
.nv.constant0._Z35group_norm_nhwc_bwd_one_pass_kernelI11Fp16IOFp16WLi64ELi30ELi480EEv26Group_norm_nhwc_bwd_params:
	.zero		712


//--------------------- .nv.constant0._Z35group_norm_nhwc_bwd_one_pass_kernelI11Fp16IOFp16WLi128ELi30ELi480EEv26Group_norm_nhwc_bwd_params --------------------------
	.section	.nv.constant0._Z35group_norm_nhwc_bwd_one_pass_kernelI11Fp16IOFp16WLi128ELi30ELi480EEv26Group_norm_nhwc_bwd_params,"a",@progbits
	.sectionflags	@""
	.align	4
.nv.constant0._Z35group_norm_nhwc_bwd_one_pass_kernelI11Fp16IOFp16WLi128ELi30ELi480EEv26Group_norm_nhwc_bwd_params:
	.zero		712


//--------------------- .nv.constant0._Z35group_norm_nhwc_bwd_one_pass_kernelI11Fp16IOFp16WLi256ELi30ELi480EEv26Group_norm_nhwc_bwd_params --------------------------
	.section	.nv.constant0._Z35group_norm_nhwc_bwd_one_pass_kernelI11Fp16IOFp16WLi256ELi30ELi480EEv26Group_norm_nhwc_bwd_params,"a",@progbits
	.sectionflags	@""
	.align	4
.nv.constant0._Z35group_norm_nhwc_bwd_one_pass_kernelI11Fp16IOFp16WLi256ELi30ELi480EEv26Group_norm_nhwc_bwd_params:
	.zero		712


//--------------------- .nv.constant0._Z35group_norm_nhwc_bwd_one_pass_kernelI11Fp16IOFp16WLi512ELi30ELi480EEv26Group_norm_nhwc_bwd_params --------------------------
	.section	.nv.constant0._Z35group_norm_nhwc_bwd_one_pass_kernelI11Fp16IOFp16WLi512ELi30ELi480EEv26Group_norm_nhwc_bwd_params,"a",@progbits
	.sectionflags	@""
	.align	4
.nv.constant0._Z35group_norm_nhwc_bwd_one_pass_kernelI11Fp16IOFp16WLi512ELi30ELi480EEv26Group_norm_nhwc_bwd_params:
	.zero		712


//--------------------- .nv.constant0._Z35group_norm_nhwc_bwd_one_pass_kernelI11Fp32IOFp32WLi64ELi30ELi480EEv26Group_norm_nhwc_bwd_params --------------------------
	.section	.nv.constant0._Z35group_norm_nhwc_bwd_one_pass_kernelI11Fp32IOFp32WLi64ELi30ELi480EEv26Group_norm_nhwc_bwd_params,"a",@progbits
	.sectionflags	@""
	.align	4
.nv.constant0._Z35group_norm_nhwc_bwd_one_pass_kernelI11Fp32IOFp32WLi64ELi30ELi480EEv26Group_norm_nhwc_bwd_params:
	.zero		712


//--------------------- .nv.constant0._Z35group_norm_nhwc_bwd_one_pass_kernelI11Fp32IOFp32WLi128ELi30ELi480EEv26Group_norm_nhwc_bwd_params --------------------------
	.section	.nv.constant0._Z35group_norm_nhwc_bwd_one_pass_kernelI11Fp32IOFp32WLi128ELi30ELi480EEv26Group_norm_nhwc_bwd_params,"a",@progbits
	.sectionflags	@""
	.align	4
.nv.constant0._Z35group_norm_nhwc_bwd_one_pass_kernelI11Fp32IOFp32WLi128ELi30ELi480EEv26Group_norm_nhwc_bwd_params:
	.zero		712


//--------------------- .nv.constant0._Z35group_norm_nhwc_bwd_one_pass_kernelI11Fp32IOFp32WLi256ELi30ELi480EEv26Group_norm_nhwc_bwd_params --------------------------
	.section	.nv.constant0._Z35group_norm_nhwc_bwd_one_pass_kernelI11Fp32IOFp32WLi256ELi30ELi480EEv26Group_norm_nhwc_bwd_params,"a",@progbits
	.sectionflags	@""
	.align	4
.nv.constant0._Z35group_norm_nhwc_bwd_one_pass_kernelI11Fp32IOFp32WLi256ELi30ELi480EEv26Group_norm_nhwc_bwd_params:
	.zero		712


//--------------------- .nv.constant0._Z35group_norm_nhwc_bwd_one_pass_kernelI11Fp32IOFp32WLi512ELi30ELi480EEv26Group_norm_nhwc_bwd_params --------------------------
	.section	.nv.constant0._Z35group_norm_nhwc_bwd_one_pass_kernelI11Fp32IOFp32WLi512ELi30ELi480EEv26Group_norm_nhwc_bwd_params,"a",@progbits
	.sectionflags	@""
	.align	4
.nv.constant0._Z35group_norm_nhwc_bwd_one_pass_kernelI11Fp32IOFp32WLi512ELi30ELi480EEv26Group_norm_nhwc_bwd_params:
	.zero		712


//--------------------- .nv.constant0._Z35group_norm_nhwc_bwd_one_pass_kernelI11Fp32IOBf16WLi64ELi30ELi480EEv26Group_norm_nhwc_bwd_params --------------------------
	.section	.nv.constant0._Z35group_norm_nhwc_bwd_one_pass_kernelI11Fp32IOBf16WLi64ELi30ELi480EEv26Group_norm_nhwc_bwd_params,"a",@progbits
	.sectionflags	@""
	.align	4
.nv.constant0._Z35group_norm_nhwc_bwd_one_pass_kernelI11Fp32IOBf16WLi64ELi30ELi480EEv26Group_norm_nhwc_bwd_params:
	.zero		712


//--------------------- .nv.constant0._Z35group_norm_nhwc_bwd_one_pass_kernelI11Fp32IOBf16WLi128ELi30ELi480EEv26Group_norm_nhwc_bwd_params --------------------------
	.section	.nv.constant0._Z35group_norm_nhwc_bwd_one_pass_kernelI11Fp32IOBf16WLi128ELi30ELi480EEv26Group_norm_nhwc_bwd_params,"a",@progbits
	.sectionflags	@""
	.align	4
.nv.constant0._Z35group_norm_nhwc_bwd_one_pass_kernelI11Fp32IOBf16WLi128ELi30ELi480EEv26Group_norm_nhwc_bwd_params:
	.zero		712


//--------------------- .nv.constant0._Z35group_norm_nhwc_bwd_one_pass_kernelI11Fp32IOBf16WLi256ELi30ELi480EEv26Group_norm_nhwc_bwd_params --------------------------
	.section	.nv.constant0._Z35group_norm_nhwc_bwd_one_pass_kernelI11Fp32IOBf16WLi256ELi30ELi480EEv26Group_norm_nhwc_bwd_params,"a",@progbits
	.sectionflags	@""
	.align	4
.nv.constant0._Z35group_norm_nhwc_bwd_one_pass_kernelI11Fp32IOBf16WLi256ELi30ELi480EEv26Group_norm_nhwc_bwd_params:
	.zero		712


//--------------------- .nv.constant0._Z35group_norm_nhwc_bwd_one_pass_kernelI11Fp32IOBf16WLi512ELi30ELi480EEv26Group_norm_nhwc_bwd_params --------------------------
	.section	.nv.constant0._Z35group_norm_nhwc_bwd_one_pass_kernelI11Fp32IOBf16WLi512ELi30ELi480EEv26Group_norm_nhwc_bwd_params,"a",@progbits
	.sectionflags	@""
	.align	4
.nv.constant0._Z35group_norm_nhwc_bwd_one_pass_kernelI11Fp32IOBf16WLi512ELi30ELi480EEv26Group_norm_nhwc_bwd_params:
	.zero		712


//--------------------- .nv.constant0._Z35group_norm_nhwc_bwd_one_pass_kernelI11Fp32IOFp16WLi64ELi30ELi480EEv26Group_norm_nhwc_bwd_params --------------------------
	.section	.nv.constant0._Z35group_norm_nhwc_bwd_one_pass_kernelI11Fp32IOFp16WLi64ELi30ELi480EEv26Group_norm_nhwc_bwd_params,"a",@progbits
	.sectionflags	@""
	.align	4
.nv.constant0._Z35group_norm_nhwc_bwd_one_pass_kernelI11Fp32IOFp16WLi64ELi30ELi480EEv26Group_norm_nhwc_bwd_params:
	.zero		712


//--------------------- .nv.constant0._Z35group_norm_nhwc_bwd_one_pass_kernelI11Fp32IOFp16WLi128ELi30ELi480EEv26Group_norm_nhwc_bwd_params --------------------------
	.section	.nv.constant0._Z35group_norm_nhwc_bwd_one_pass_kernelI11Fp32IOFp16WLi128ELi30ELi480EEv26Group_norm_nhwc_bwd_params,"a",@progbits
	.sectionflags	@""
	.align	4
.nv.constant0._Z35group_norm_nhwc_bwd_one_pass_kernelI11Fp32IOFp16WLi128ELi30ELi480EEv26Group_norm_nhwc_bwd_params:
	.zero		712


//--------------------- .nv.constant0._Z35group_norm_nhwc_bwd_one_pass_kernelI11Fp32IOFp16WLi256ELi30ELi480EEv26Group_norm_nhwc_bwd_params --------------------------
	.section	.nv.constant0._Z35group_norm_nhwc_bwd_one_pass_kernelI11Fp32IOFp16WLi256ELi30ELi480EEv26Group_norm_nhwc_bwd_params,"a",@progbits
	.sectionflags	@""
	.align	4
.nv.constant0._Z35group_norm_nhwc_bwd_one_pass_kernelI11Fp32IOFp16WLi256ELi30ELi480EEv26Group_norm_nhwc_bwd_params:
	.zero		712


//--------------------- .nv.constant0._Z35group_norm_nhwc_bwd_one_pass_kernelI11Fp32IOFp16WLi512ELi30ELi480EEv26Group_norm_nhwc_bwd_params --------------------------
	.section	.nv.constant0._Z35group_norm_nhwc_bwd_one_pass_kernelI11Fp32IOFp16WLi512ELi30ELi480EEv26Group_norm_nhwc_bwd_params,"a",@progbits
	.sectionflags	@""
	.align	4
.nv.constant0._Z35group_norm_nhwc_bwd_one_pass_kernelI11Fp32IOFp16WLi512ELi30ELi480EEv26Group_norm_nhwc_bwd_params:
	.zero		712


//--------------------- .nv.constant0._Z35group_norm_nhwc_fwd_one_pass_kernelI11Bf16IOFp32WLi64ELi30ELi480EEv26Group_norm_nhwc_fwd_params --------------------------
	.section	.nv.constant0._Z35group_norm_nhwc_fwd_one_pass_kernelI11Bf16IOFp32WLi64ELi30ELi480EEv26Group_norm_nhwc_fwd_params,"a",@progbits
	.sectionflags	@""
	.align	4
.nv.constant0._Z35group_norm_nhwc_fwd_one_pass_kernelI11Bf16IOFp32WLi64ELi30ELi480EEv26Group_norm_nhwc_fwd_params:
	.zero		688


//--------------------- .nv.constant0._Z35group_norm_nhwc_fwd_one_pass_kernelI11Bf16IOFp32WLi128ELi30ELi480EEv26Group_norm_nhwc_fwd_params --------------------------
	.section	.nv.constant0._Z35group_norm_nhwc_fwd_one_pass_kernelI11Bf16IOFp32WLi128ELi30ELi480EEv26Group_norm_nhwc_fwd_params,"a",@progbits
	.sectionflags	@""
	.align	4
.nv.constant0._Z35group_norm_nhwc_fwd_one_pass_kernelI11Bf16IOFp32WLi128ELi30ELi480EEv26Group_norm_nhwc_fwd_params:
	.zero		688


//--------------------- .nv.constant0._Z35group_norm_nhwc_fwd_one_pass_kernelI11Bf16IOFp32WLi256ELi30ELi480EEv26Group_norm_nhwc_fwd_params --------------------------
	.section	.nv.constant0._Z35group_norm_nhwc_fwd_one_pass_kernelI11Bf16IOFp32WLi256ELi30ELi480EEv26Group_norm_nhwc_fwd_params,"a",@progbits
	.sectionflags	@""
	.align	4
.nv.constant0._Z35group_norm_nhwc_fwd_one_pass_kernelI11Bf16IOFp32WLi256ELi30ELi480EEv26Group_norm_nhwc_fwd_params:
	.zero		688


//--------------------- .nv.constant0._Z35group_norm_nhwc_fwd_one_pass_kernelI11Bf16IOFp32WLi512ELi30ELi480EEv26Group_norm_nhwc_fwd_params --------------------------
	.section	.nv.constant0._Z35group_norm_nhwc_fwd_one_pass_kernelI11Bf16IOFp32WLi512ELi30ELi480EEv26Group_norm_nhwc_fwd_params,"a",@progbits
	.sectionflags	@""
	.align	4
.nv.constant0._Z35group_norm_nhwc_fwd_one_pass_kernelI11Bf16IOFp32WLi512ELi30ELi480EEv26Group_norm_nhwc_fwd_params:
	.zero		688


//--------------------- .nv.constant0._Z35group_norm_nhwc_fwd_one_pass_kernelI11Bf16IOBf16WLi64ELi30ELi480EEv26Group_norm_nhwc_fwd_params --------------------------
	.section	.nv.constant0._Z35group_norm_nhwc_fwd_one_pass_kernelI11Bf16IOBf16WLi64ELi30ELi480EEv26Group_norm_nhwc_fwd_params,"a",@progbits
	.sectionflags	@""
	.align	4
.nv.constant0._Z35group_norm_nhwc_fwd_one_pass_kernelI11Bf16IOBf16WLi64ELi30ELi480EEv26Group_norm_nhwc_fwd_params:
	.zero		688


//--------------------- .nv.constant0._Z35group_norm_nhwc_fwd_one_pass_kernelI11Bf16IOBf16WLi128ELi30ELi480EEv26Group_norm_nhwc_fwd_params --------------------------
	.section	.nv.constant0._Z35group_norm_nhwc_fwd_one_pass_kernelI11Bf16IOBf16WLi128ELi30ELi480EEv26Group_norm_nhwc_fwd_params,"a",@progbits
	.sectionflags	@""
	.align	4
.nv.constant0._Z35group_norm_nhwc_fwd_one_pass_kernelI11Bf16IOBf16WLi128ELi30ELi480EEv26Group_norm_nhwc_fwd_params:
	.zero		688


//--------------------- .nv.constant0._Z35group_norm_nhwc_fwd_one_pass_kernelI11Bf16IOBf16WLi256ELi30ELi480EEv26Group_norm_nhwc_fwd_params --------------------------
	.section	.nv.constant0._Z35group_norm_nhwc_fwd_one_pass_kernelI11Bf16IOBf16WLi256ELi30ELi480EEv26Group_norm_nhwc_fwd_params,"a",@progbits
	.sectionflags	@""
	.align	4
.nv.constant0._Z35group_norm_nhwc_fwd_one_pass_kernelI11Bf16IOBf16WLi256ELi30ELi480EEv26Group_norm_nhwc_fwd_params:
	.zero		688


//--------------------- .nv.constant0._Z35group_norm_nhwc_fwd_one_pass_kernelI11Bf16IOBf16WLi512ELi30ELi480EEv26Group_norm_nhwc_fwd_params --------------------------
	.section	.nv.constant0._Z35group_norm_nhwc_fwd_one_pass_kernelI11Bf16IOBf16WLi512ELi30ELi480EEv26Group_norm_nhwc_fwd_params,"a",@progbits
	.sectionflags	@""
	.align	4
.nv.constant0._Z35group_norm_nhwc_fwd_one_pass_kernelI11Bf16IOBf16WLi512ELi30ELi480EEv26Group_norm_nhwc_fwd_params:
	.zero		688


//--------------------- .nv.constant0._Z35group_norm_nhwc_fwd_one_pass_kernelI11Bf16IOFp16WLi64ELi30ELi480EEv26Group_norm_nhwc_fwd_params --------------------------
	.section	.nv.constant0._Z35group_norm_nhwc_fwd_one_pass_kernelI11Bf16IOFp16WLi64ELi30ELi480EEv26Group_norm_nhwc_fwd_params,"a",@progbits
	.sectionflags	@""
	.align	4
.nv.constant0._Z35group_norm_nhwc_fwd_one_pass_kernelI11Bf16IOFp16WLi64ELi30ELi480EEv26Group_norm_nhwc_fwd_params:
	.zero		688


//--------------------- .nv.constant0._Z35group_norm_nhwc_fwd_one_pass_kernelI11Bf16IOFp16WLi128ELi30ELi480EEv26Group_norm_nhwc_fwd_params --------------------------
	.section	.nv.constant0._Z35group_norm_nhwc_fwd_one_pass_kernelI11Bf16IOFp16WLi128ELi30ELi480EEv26Group_norm_nhwc_fwd_params,"a",@progbits
	.sectionflags	@""
	.align	4
.nv.constant0._Z35group_norm_nhwc_fwd_one_pass_kernelI11Bf16IOFp16WLi128ELi30ELi480EEv26Group_norm_nhwc_fwd_params:
	.zero		688


//--------------------- .nv.constant0._Z35group_norm_nhwc_fwd_one_pass_kernelI11Bf16IOFp16WLi256ELi30ELi480EEv26Group_norm_nhwc_fwd_params --------------------------
	.section	.nv.constant0._Z35group_norm_nhwc_fwd_one_pass_kernelI11Bf16IOFp16WLi256ELi30ELi480EEv26Group_norm_nhwc_fwd_params,"a",@progbits
	.sectionflags	@""
	.align	4
.nv.constant0._Z35group_norm_nhwc_fwd_one_pass_kernelI11Bf16IOFp16WLi256ELi30ELi480EEv26Group_norm_nhwc_fwd_params:
	.zero		688


//--------------------- .nv.constant0._Z35group_norm_nhwc_fwd_one_pass_kernelI11Bf16IOFp16WLi512ELi30ELi480EEv26Group_norm_nhwc_fwd_params --------------------------
	.section	.nv.constant0._Z35group_norm_nhwc_fwd_one_pass_kernelI11Bf16IOFp16WLi512ELi30ELi480EEv26Group_norm_nhwc_fwd_params,"a",@progbits
	.sectionflags	@""
	.align	4
.nv.constant0._Z35group_norm_nhwc_fwd_one_pass_kernelI11Bf16IOFp16WLi512ELi30ELi480EEv26Group_norm_nhwc_fwd_params:
	.zero		688


//--------------------- .nv.constant0._Z35group_norm_nhwc_fwd_one_pass_kernelI11Fp16IOFp32WLi64ELi30ELi480EEv26Group_norm_nhwc_fwd_params --------------------------
	.section	.nv.constant0._Z35group_norm_nhwc_fwd_one_pass_kernelI11Fp16IOFp32WLi64ELi30ELi480EEv26Group_norm_nhwc_fwd_params,"a",@progbits
	.sectionflags	@""
	.align	4
.nv.constant0._Z35group_norm_nhwc_fwd_one_pass_kernelI11Fp16IOFp32WLi64ELi30ELi480EEv26Group_norm_nhwc_fwd_params:
	.zero		688


//--------------------- .nv.constant0._Z35group_norm_nhwc_fwd_one_pass_kernelI11Fp16IOFp32WLi128ELi30ELi480EEv26Group_norm_nhwc_fwd_params --------------------------
	.section	.nv.constant0._Z35group_norm_nhwc_fwd_one_pass_kernelI11Fp16IOFp32WLi128ELi30ELi480EEv26Group_norm_nhwc_fwd_params,"a",@progbits
	.sectionflags	@""
	.align	4
.nv.constant0._Z35group_norm_nhwc_fwd_one_pass_kernelI11Fp16IOFp32WLi128ELi30ELi480EEv26Group_norm_nhwc_fwd_params:
	.zero		688


//--------------------- .nv.constant0._Z35group_norm_nhwc_fwd_one_pass_kernelI11Fp16IOFp32WLi256ELi30ELi480EEv26Group_norm_nhwc_fwd_params --------------------------
	.section	.nv.constant0._Z35group_norm_nhwc_fwd_one_pass_kernelI11Fp16IOFp32WLi256ELi30ELi480EEv26Group_norm_nhwc_fwd_params,"a",@progbits
	.sectionflags	@""
	.align	4
.nv.constant0._Z35group_norm_nhwc_fwd_one_pass_kernelI11Fp16IOFp32WLi256ELi30ELi480EEv26Group_norm_nhwc_fwd_params:
	.zero		688


//--------------------- .nv.constant0._Z35group_norm_nhwc_fwd_one_pass_kernelI11Fp16IOFp32WLi512ELi30ELi480EEv26Group_norm_nhwc_fwd_params --------------------------
	.section	.nv.constant0._Z35group_norm_nhwc_fwd_one_pass_kernelI11Fp16IOFp32WLi512ELi30ELi480EEv26Group_norm_nhwc_fwd_params,"a",@progbits
	.sectionflags	@""
	.align	4
.nv.constant0._Z35group_norm_nhwc_fwd_one_pass_kernelI11Fp16IOFp32WLi512ELi30ELi480EEv26Group_norm_nhwc_fwd_params:
	.zero		688


//--------------------- .nv.constant0._Z35group_norm_nhwc_fwd_one_pass_kernelI11Fp16IOBf16WLi64ELi30ELi480EEv26Group_norm_nhwc_fwd_params --------------------------
	.section	.nv.constant0._Z35group_norm_nhwc_fwd_one_pass_kernelI11Fp16IOBf16WLi64ELi30ELi480EEv26Group_norm_nhwc_fwd_params,"a",@progbits
	.sectionflags	@""
	.align	4
.nv.constant0._Z35group_norm_nhwc_fwd_one_pass_kernelI11Fp16IOBf16WLi64ELi30ELi480EEv26Group_norm_nhwc_fwd_params:
	.zero		688


//--------------------- .nv.constant0._Z35group_norm_nhwc_fwd_one_pass_kernelI11Fp16IOBf16WLi128ELi30ELi480EEv26Group_norm_nhwc_fwd_params --------------------------
	.section	.nv.constant0._Z35group_norm_nhwc_fwd_one_pass_kernelI11Fp16IOBf16WLi128ELi30ELi480EEv26Group_norm_nhwc_fwd_params,"a",@progbits
	.sectionflags	@""
	.align	4
.nv.constant0._Z35group_norm_nhwc_fwd_one_pass_kernelI11Fp16IOBf16WLi128ELi30ELi480EEv26Group_norm_nhwc_fwd_params:
	.zero		688


//--------------------- .nv.constant0._Z35group_norm_nhwc_fwd_one_pass_kernelI11Fp16IOBf16WLi256ELi30ELi480EEv26Group_norm_nhwc_fwd_params --------------------------
	.section	.nv.constant0._Z35group_norm_nhwc_fwd_one_pass_kernelI11Fp16IOBf16WLi256ELi30ELi480EEv26Group_norm_nhwc_fwd_params,"a",@progbits
	.sectionflags	@""
	.align	4
.nv.constant0._Z35group_norm_nhwc_fwd_one_pass_kernelI11Fp16IOBf16WLi256ELi30ELi480EEv26Group_norm_nhwc_fwd_params:
	.zero		688


//--------------------- .nv.constant0._Z35group_norm_nhwc_fwd_one_pass_kernelI11Fp16IOBf16WLi512ELi30ELi480EEv26Group_norm_nhwc_fwd_params --------------------------
	.section	.nv.constant0._Z35group_norm_nhwc_fwd_one_pass_kernelI11Fp16IOBf16WLi512ELi30ELi480EEv26Group_norm_nhwc_fwd_params,"a",@progbits
	.sectionflags	@""
	.align	4
.nv.constant0._Z35group_norm_nhwc_fwd_one_pass_kernelI11Fp16IOBf16WLi512ELi30ELi480EEv26Group_norm_nhwc_fwd_params:
	.zero		688


//--------------------- .nv.constant0._Z35group_norm_nhwc_fwd_one_pass_kernelI11Fp16IOFp16WLi64ELi30ELi480EEv26Group_norm_nhwc_fwd_params --------------------------
	.section	.nv.constant0._Z35group_norm_nhwc_fwd_one_pass_kernelI11Fp16IOFp16WLi64ELi30ELi480EEv26Group_norm_nhwc_fwd_params,"a",@progbits
	.sectionflags	@""
	.align	4
.nv.constant0._Z35group_norm_nhwc_fwd_one_pass_kernelI11Fp16IOFp16WLi64ELi30ELi480EEv26Group_norm_nhwc_fwd_params:
	.zero		688


//--------------------- .nv.constant0._Z35group_norm_nhwc_fwd_one_pass_kernelI11Fp16IOFp16WLi128ELi30ELi480EEv26Group_norm_nhwc_fwd_params --------------------------
	.section	.nv.constant0._Z35group_norm_nhwc_fwd_one_pass_kernelI11Fp16IOFp16WLi128ELi30ELi480EEv26Group_norm_nhwc_fwd_params,"a",@progbits
	.sectionflags	@""
	.align	4
.nv.constant0._Z35group_norm_nhwc_fwd_one_pass_kernelI11Fp16IOFp16WLi128ELi30ELi480EEv26Group_norm_nhwc_fwd_params:
	.zero		688


//--------------------- .nv.constant0._Z35group_norm_nhwc_fwd_one_pass_kernelI11Fp16IOFp16WLi256ELi30ELi480EEv26Group_norm_nhwc_fwd_params --------------------------
	.section	.nv.constant0._Z35group_norm_nhwc_fwd_one_pass_kernelI11Fp16IOFp16WLi256ELi30ELi480EEv26Group_norm_nhwc_fwd_params,"a",@progbits
	.sectionflags	@""
	.align	4
.nv.constant0._Z35group_norm_nhwc_fwd_one_pass_kernelI11Fp16IOFp16WLi256ELi30ELi480EEv26Group_norm_nhwc_fwd_params:
	.zero		688


//--------------------- .nv.constant0._Z35group_norm_nhwc_fwd_one_pass_kernelI11Fp16IOFp16WLi512ELi30ELi480EEv26Group_norm_nhwc_fwd_params --------------------------
	.section	.nv.constant0._Z35group_norm_nhwc_fwd_one_pass_kernelI11Fp16IOFp16WLi512ELi30ELi480EEv26Group_norm_nhwc_fwd_params,"a",@progbits
	.sectionflags	@""
	.align	4
.nv.constant0._Z35group_norm_nhwc_fwd_one_pass_kernelI11Fp16IOFp16WLi512ELi30ELi480EEv26Group_norm_nhwc_fwd_params:
	.zero		688


//--------------------- .nv.constant0._Z35group_norm_nhwc_fwd_one_pass_kernelI11Fp32IOFp32WLi64ELi30ELi480EEv26Group_norm_nhwc_fwd_params --------------------------
	.section	.nv.constant0._Z35group_norm_nhwc_fwd_one_pass_kernelI11Fp32IOFp32WLi64ELi30ELi480EEv26Group_norm_nhwc_fwd_params,"a",@progbits
	.sectionflags	@""
	.align	4
.nv.constant0._Z35group_norm_nhwc_fwd_one_pass_kernelI11Fp32IOFp32WLi64ELi30ELi480EEv26Group_norm_nhwc_fwd_params:
	.zero		688


//--------------------- .nv.constant0._Z35group_norm_nhwc_fwd_one_pass_kernelI11Fp32IOFp32WLi128ELi30ELi480EEv26Group_norm_nhwc_fwd_params --------------------------
	.section	.nv.constant0._Z35group_norm_nhwc_fwd_one_pass_kernelI11Fp32IOFp32WLi128ELi30ELi480EEv26Group_norm_nhwc_fwd_params,"a",@progbits
	.sectionflags	@""
	.align	4
.nv.constant0._Z35group_norm_nhwc_fwd_one_pass_kernelI11Fp32IOFp32WLi128ELi30ELi480EEv26Group_norm_nhwc_fwd_params:
	.zero		688


//--------------------- .nv.constant0._Z35group_norm_nhwc_fwd_one_pass_kernelI11Fp32IOFp32WLi256ELi30ELi480EEv26Group_norm_nhwc_fwd_params --------------------------
	.section	.nv.constant0._Z35group_norm_nhwc_fwd_one_pass_kernelI11Fp32IOFp32WLi256ELi30ELi480EEv26Group_norm_nhwc_fwd_params,"a",@progbits
	.sectionflags	@""
	.align	4
.nv.constant0._Z35group_norm_nhwc_fwd_one_pass_kernelI11Fp32IOFp32WLi256ELi30ELi480EEv26Group_norm_nhwc_fwd_params:
	.zero		688


//--------------------- .nv.constant0._Z35group_norm_nhwc_fwd_one_pass_kernelI11Fp32IOFp32WLi512ELi30ELi480EEv26Group_norm_nhwc_fwd_params --------------------------
	.section	.nv.constant0._Z35group_norm_nhwc_fwd_one_pass_kernelI11Fp32IOFp32WLi512ELi30ELi480EEv26Group_norm_nhwc_fwd_params,"a",@progbits
	.sectionflags	@""
	.align	4
.nv.constant0._Z35group_norm_nhwc_fwd_one_pass_kernelI11Fp32IOFp32WLi512ELi30ELi480EEv26Group_norm_nhwc_fwd_params:
	.zero		688


//--------------------- .nv.constant0._Z35group_norm_nhwc_fwd_one_pass_kernelI11Fp32IOBf16WLi64ELi30ELi480EEv26Group_norm_nhwc_fwd_params --------------------------
	.section	.nv.constant0._Z35group_norm_nhwc_fwd_one_pass_kernelI11Fp32IOBf16WLi64ELi30ELi480EEv26Group_norm_nhwc_fwd_params,"a",@progbits
	.sectionflags	@""
	.align	4
.nv.constant0._Z35group_norm_nhwc_fwd_one_pass_kernelI11Fp32IOBf16WLi64ELi30ELi480EEv26Group_norm_nhwc_fwd_params:
	.zero		688


//--------------------- .nv.constant0._Z35group_norm_nhwc_fwd_one_pass_kernelI11Fp32IOBf16WLi128ELi30ELi480EEv26Group_norm_nhwc_fwd_params --------------------------
	.section	.nv.constant0._Z35group_norm_nhwc_fwd_one_pass_kernelI11Fp32IOBf16WLi128ELi30ELi480EEv26Group_norm_nhwc_fwd_params,"a",@progbits
	.sectionflags	@""
	.align	4
.nv.constant0._Z35group_norm_nhwc_fwd_one_pass_kernelI11Fp32IOBf16WLi128ELi30ELi480EEv26Group_norm_nhwc_fwd_params:
	.zero		688


//--------------------- .nv.constant0._Z35group_norm_nhwc_fwd_one_pass_kernelI11Fp32IOBf16WLi256ELi30ELi480EEv26Group_norm_nhwc_fwd_params --------------------------
	.section	.nv.constant0._Z35group_norm_nhwc_fwd_one_pass_kernelI11Fp32IOBf16WLi256ELi30ELi480EEv26Group_norm_nhwc_fwd_params,"a",@progbits
	.sectionflags	@""
	.align	4
.nv.constant0._Z35group_norm_nhwc_fwd_one_pass_kernelI11Fp32IOBf16WLi256ELi30ELi480EEv26Group_norm_nhwc_fwd_params:
	.zero		688


//--------------------- .nv.constant0._Z35group_norm_nhwc_fwd_one_pass_kernelI11Fp32IOBf16WLi512ELi30ELi480EEv26Group_norm_nhwc_fwd_params --------------------------
	.section	.nv.constant0._Z35group_norm_nhwc_fwd_one_pass_kernelI11Fp32IOBf16WLi512ELi30ELi480EEv26Group_norm_nhwc_fwd_params,"a",@progbits
	.sectionflags	@""
	.align	4
.nv.constant0._Z35group_norm_nhwc_fwd_one_pass_kernelI11Fp32IOBf16WLi512ELi30ELi480EEv26Group_norm_nhwc_fwd_params:
	.zero		688


//--------------------- .nv.constant0._Z35group_norm_nhwc_fwd_one_pass_kernelI11Fp32IOFp16WLi64ELi30ELi480EEv26Group_norm_nhwc_fwd_params --------------------------
	.section	.nv.constant0._Z35group_norm_nhwc_fwd_one_pass_kernelI11Fp32IOFp16WLi64ELi30ELi480EEv26Group_norm_nhwc_fwd_params,"a",@progbits
	.sectionflags	@""
	.align	4
.nv.constant0._Z35group_norm_nhwc_fwd_one_pass_kernelI11Fp32IOFp16WLi64ELi30ELi480EEv26Group_norm_nhwc_fwd_params:
	.zero		688


//--------------------- .nv.constant0._Z35group_norm_nhwc_fwd_one_pass_kernelI11Fp32IOFp16WLi128ELi30ELi480EEv26Group_norm_nhwc_fwd_params --------------------------
	.section	.nv.constant0._Z35group_norm_nhwc_fwd_one_pass_kernelI11Fp32IOFp16WLi128ELi30ELi480EEv26Group_norm_nhwc_fwd_params,"a",@progbits
	.sectionflags	@""
	.align	4
.nv.constant0._Z35group_norm_nhwc_fwd_one_pass_kernelI11Fp32IOFp16WLi128ELi30ELi480EEv26Group_norm_nhwc_fwd_params:
	.zero		688


//--------------------- .nv.constant0._Z35group_norm_nhwc_fwd_one_pass_kernelI11Fp32IOFp16WLi256ELi30ELi480EEv26Group_norm_nhwc_fwd_params --------------------------
	.section	.nv.constant0._Z35group_norm_nhwc_fwd_one_pass_kernelI11Fp32IOFp16WLi256ELi30ELi480EEv26Group_norm_nhwc_fwd_params,"a",@progbits
	.sectionflags	@""
	.align	4
.nv.constant0._Z35group_norm_nhwc_fwd_one_pass_kernelI11Fp32IOFp16WLi256ELi30ELi480EEv26Group_norm_nhwc_fwd_params:
	.zero		688


//--------------------- .nv.constant0._Z35group_norm_nhwc_fwd_one_pass_kernelI11Fp32IOFp16WLi512ELi30ELi480EEv26Group_norm_nhwc_fwd_params --------------------------
	.section	.nv.constant0._Z35group_norm_nhwc_fwd_one_pass_kernelI11Fp32IOFp16WLi512ELi30ELi480EEv26Group_norm_nhwc_fwd_params,"a",@progbits
	.sectionflags	@""
	.align	4
.nv.constant0._Z35group_norm_nhwc_fwd_one_pass_kernelI11Fp32IOFp16WLi512ELi30ELi480EEv26Group_norm_nhwc_fwd_params:
	.zero		688


//--------------------- SYMBOLS --------------------------

	.type		.nv.reservedSmem.offset0,@object
	.size		.nv.reservedSmem.offset0,0x4
